	.target	sm_90a

	.elftype	@"ET_EXEC"


//--------------------- .note.nv.tkinfo           --------------------------
	.section	.note.nv.tkinfo,"",@"SHT_NOTE"
	.sectionflags	@"SHF_NOTE_NV_TKINFO"
	.tkinfo
        /*0018*/ 	.word	0x00000002
        /*0030*/ 	.string	""
        /*0030*/ 	.string	"ptxas"
        /*0030*/ 	.string	"Cuda compilation tools, release 13.0, V13.0.88"
        /*0030*/ 	.string	"Build cuda_13.0.r13.0/compiler.36424714_0"
        /*0030*/ 	.string	"-v  -suppress-debug-info  -lineinfo  -arch sm_90a "



//--------------------- .note.nv.cuinfo           --------------------------
	.section	.note.nv.cuinfo,"",@"SHT_NOTE"
	.sectionflags	@"SHF_NOTE_NV_CUINFO"
        /*0018*/ 	.short	0x0002
        /*001a*/ 	.short	0x005a
        /*001c*/ 	.short	0x0082
	.zero		2


//--------------------- .nv.info                  --------------------------
	.section	.nv.info,"",@"SHT_CUDA_INFO"
	.align	4


	//----- nvinfo : EIATTR_REGCOUNT
	.align		4
        /*0000*/ 	.byte	0x04, 0x2f
        /*0002*/ 	.short	(.L_1 - .L_0)
	.align		4
.L_0:
        /*0004*/ 	.word	index@(matmul_kernel)
        /*0008*/ 	.word	0x000000ff


	//----- nvinfo : EIATTR_FRAME_SIZE
	.align		4
.L_1:
        /*000c*/ 	.byte	0x04, 0x11
        /*000e*/ 	.short	(.L_3 - .L_2)
	.align		4
.L_2:
        /*0010*/ 	.word	index@(matmul_kernel)
        /*0014*/ 	.word	0x00000ae8


	//----- nvinfo : EIATTR_MIN_STACK_SIZE
	.align		4
.L_3:
        /*0018*/ 	.byte	0x04, 0x12
        /*001a*/ 	.short	(.L_5 - .L_4)
	.align		4
.L_4:
        /*001c*/ 	.word	index@(matmul_kernel)
        /*0020*/ 	.word	0x00000ae8
.L_5:


//--------------------- .nv.compat                --------------------------
	.section	.nv.compat,"",@"SHT_CUDA_COMPAT_INFO"
	.align	4
        /*0000*/ 	.byte	0x02, 0x09, 0x01, 0x00, 0x02, 0x02, 0x04, 0x00, 0x02, 0x05, 0x05, 0x00, 0x03, 0x07, 0x01, 0x01
        /*0010*/ 	.byte	0x02, 0x03, 0x00, 0x00, 0x02, 0x06, 0x01, 0x00, 0x04, 0x0b, 0x08, 0x00, 0x00, 0x00, 0x00, 0x00
        /*0020*/ 	.byte	0x00, 0x00, 0x00, 0x00


//--------------------- .nv.info.matmul_kernel    --------------------------
	.section	.nv.info.matmul_kernel,"",@"SHT_CUDA_INFO"
	.sectionflags	@""
	.align	4


	//----- nvinfo : EIATTR_CUDA_API_VERSION
	.align		4
        /*0000*/ 	.byte	0x04, 0x37
        /*0002*/ 	.short	(.L_7 - .L_6)
.L_6:
        /*0004*/ 	.word	0x00000082


	//----- nvinfo : EIATTR_KPARAM_INFO
	.align		4
.L_7:
        /*0008*/ 	.byte	0x04, 0x17
        /*000a*/ 	.short	(.L_9 - .L_8)
.L_8:
        /*000c*/ 	.word	0x00000000
        /*0010*/ 	.short	0x000d
        /*0012*/ 	.short	0x0048
        /*0014*/ 	.byte	0x00, 0xf4, 0x21, 0x00


	//----- nvinfo : EIATTR_KPARAM_INFO
	.align		4
.L_9:
        /*0018*/ 	.byte	0x04, 0x17
        /*001a*/ 	.short	(.L_11 - .L_10)
.L_10:
        /*001c*/ 	.word	0x00000000
        /*0020*/ 	.short	0x000c
        /*0022*/ 	.short	0x0040
        /*0024*/ 	.byte	0x00, 0xf4, 0x21, 0x00


	//----- nvinfo : EIATTR_KPARAM_INFO
	.align		4
.L_11:
        /*0028*/ 	.byte	0x04, 0x17
        /*002a*/ 	.short	(.L_13 - .L_12)
.L_12:
        /*002c*/ 	.word	0x00000000
        /*0030*/ 	.short	0x000b
        /*0032*/ 	.short	0x0038
        /*0034*/ 	.byte	0x00, 0xf0, 0x11, 0x00


	//----- nvinfo : EIATTR_KPARAM_INFO
	.align		4
.L_13:
        /*0038*/ 	.byte	0x04, 0x17
        /*003a*/ 	.short	(.L_15 - .L_14)
.L_14:
        /*003c*/ 	.word	0x00000000
        /*0040*/ 	.short	0x000a
        /*0042*/ 	.short	0x0034
        /*0044*/ 	.byte	0x00, 0xf0, 0x11, 0x00


	//----- nvinfo : EIATTR_KPARAM_INFO
	.align		4
.L_15:
        /*0048*/ 	.byte	0x04, 0x17
        /*004a*/ 	.short	(.L_17 - .L_16)
.L_16:
        /*004c*/ 	.word	0x00000000
        /*0050*/ 	.short	0x0009
        /*0052*/ 	.short	0x0030
        /*0054*/ 	.byte	0x00, 0xf0, 0x11, 0x00


	//----- nvinfo : EIATTR_KPARAM_INFO
	.align		4
.L_17:
        /*0058*/ 	.byte	0x04, 0x17
        /*005a*/ 	.short	(.L_19 - .L_18)
.L_18:
        /*005c*/ 	.word	0x00000000
        /*0060*/ 	.short	0x0008
        /*0062*/ 	.short	0x002c
        /*0064*/ 	.byte	0x00, 0xf0, 0x11, 0x00


	//----- nvinfo : EIATTR_KPARAM_INFO
	.align		4
.L_19:
        /*0068*/ 	.byte	0x04, 0x17
        /*006a*/ 	.short	(.L_21 - .L_20)
.L_20:
        /*006c*/ 	.word	0x00000000
        /*0070*/ 	.short	0x0007
        /*0072*/ 	.short	0x0028
        /*0074*/ 	.byte	0x00, 0xf0, 0x11, 0x00


	//----- nvinfo : EIATTR_KPARAM_INFO
	.align		4
.L_21:
        /*0078*/ 	.byte	0x04, 0x17
        /*007a*/ 	.short	(.L_23 - .L_22)
.L_22:
        /*007c*/ 	.word	0x00000000
        /*0080*/ 	.short	0x0006
        /*0082*/ 	.short	0x0024
        /*0084*/ 	.byte	0x00, 0xf0, 0x11, 0x00


	//----- nvinfo : EIATTR_KPARAM_INFO
	.align		4
.L_23:
        /*0088*/ 	.byte	0x04, 0x17
        /*008a*/ 	.short	(.L_25 - .L_24)
.L_24:
        /*008c*/ 	.word	0x00000000
        /*0090*/ 	.short	0x0005
        /*0092*/ 	.short	0x0020
        /*0094*/ 	.byte	0x00, 0xf0, 0x11, 0x00


	//----- nvinfo : EIATTR_KPARAM_INFO
	.align		4
.L_25:
        /*0098*/ 	.byte	0x04, 0x17
        /*009a*/ 	.short	(.L_27 - .L_26)
.L_26:
        /*009c*/ 	.word	0x00000000
        /*00a0*/ 	.short	0x0004
        /*00a2*/ 	.short	0x001c
        /*00a4*/ 	.byte	0x00, 0xf0, 0x11, 0x00


	//----- nvinfo : EIATTR_KPARAM_INFO
	.align		4
.L_27:
        /*00a8*/ 	.byte	0x04, 0x17
        /*00aa*/ 	.short	(.L_29 - .L_28)
.L_28:
        /*00ac*/ 	.word	0x00000000
        /*00b0*/ 	.short	0x0003
        /*00b2*/ 	.short	0x0018
        /*00b4*/ 	.byte	0x00, 0xf0, 0x11, 0x00


	//----- nvinfo : EIATTR_KPARAM_INFO
	.align		4
.L_29:
        /*00b8*/ 	.byte	0x04, 0x17
        /*00ba*/ 	.short	(.L_31 - .L_30)
.L_30:
        /*00bc*/ 	.word	0x00000000
        /*00c0*/ 	.short	0x0002
        /*00c2*/ 	.short	0x0010
        /*00c4*/ 	.byte	0x00, 0xf4, 0x21, 0x00


	//----- nvinfo : EIATTR_KPARAM_INFO
	.align		4
.L_31:
        /*00c8*/ 	.byte	0x04, 0x17
        /*00ca*/ 	.short	(.L_33 - .L_32)
.L_32:
        /*00cc*/ 	.word	0x00000000
        /*00d0*/ 	.short	0x0001
        /*00d2*/ 	.short	0x0008
        /*00d4*/ 	.byte	0x00, 0xf4, 0x21, 0x00


	//----- nvinfo : EIATTR_KPARAM_INFO
	.align		4
.L_33:
        /*00d8*/ 	.byte	0x04, 0x17
        /*00da*/ 	.short	(.L_35 - .L_34)
.L_34:
        /*00dc*/ 	.word	0x00000000
        /*00e0*/ 	.short	0x0000
        /*00e2*/ 	.short	0x0000
        /*00e4*/ 	.byte	0x00, 0xf4, 0x21, 0x00


	//----- nvinfo : EIATTR_SPARSE_MMA_MASK
	.align		4
.L_35:
        /*00e8*/ 	.byte	0x03, 0x50
        /*00ea*/ 	.short	0x0000


	//----- nvinfo : EIATTR_MAXREG_COUNT
	.align		4
        /*00ec*/ 	.byte	0x03, 0x1b
        /*00ee*/ 	.short	0x00ff


	//----- nvinfo : EIATTR_NUM_BARRIERS
	.align		4
        /*00f0*/ 	.byte	0x02, 0x4c
        /*00f2*/ 	.byte	0x01
	.zero		1


	//----- nvinfo : EIATTR_ANNOTATIONS
	.align		4
        /*00f4*/ 	.byte	0x04, 0x55
        /*00f6*/ 	.short	(.L_37 - .L_36)


	//   ....[0]....
.L_36:
        /*00f8*/ 	.word	0x00000001
        /*00fc*/ 	.byte	0x10, 0x05, 0x00, 0x00, 0x01, 0x00, 0x00, 0x00, 0x40, 0x05, 0x00, 0x00, 0x01, 0x00, 0x00, 0x00
        /* <DEDUP_REMOVED lines=1074> */
        /*442c*/ 	.byte	0x10, 0x87, 0x01, 0x00, 0x01, 0x00, 0x00, 0x00, 0x40, 0x87, 0x01, 0x00


	//----- nvinfo : EIATTR_MERCURY_ISA_VERSION
	.align		4
.L_37:
        /*4438*/ 	.byte	0x03, 0x5f
        /*443a*/ 	.short	0x0101


	//----- nvinfo : EIATTR_EXIT_INSTR_OFFSETS
	.align		4
        /*443c*/ 	.byte	0x04, 0x1c
        /*443e*/ 	.short	(.L_39 - .L_38)


	//   ....[0]....
.L_38:
        /*4440*/ 	.word	0x00022060


	//   ....[1]....
        /*4444*/ 	.word	0x00022080


	//----- nvinfo : EIATTR_REQNTID
	.align		4
.L_39:
        /*4448*/ 	.byte	0x04, 0x10
        /*444a*/ 	.short	(.L_41 - .L_40)
.L_40:
        /*444c*/ 	.word	0x00000080
        /*4450*/ 	.word	0x00000001
        /*4454*/ 	.word	0x00000001


	//----- nvinfo : EIATTR_CBANK_PARAM_SIZE
	.align		4
.L_41:
        /*4458*/ 	.byte	0x03, 0x19
        /*445a*/ 	.short	0x0050


	//----- nvinfo : EIATTR_PARAM_CBANK
	.align		4
        /*445c*/ 	.byte	0x04, 0x0a
        /*445e*/ 	.short	(.L_43 - .L_42)
	.align		4
.L_42:
        /*4460*/ 	.word	index@(.nv.constant0.matmul_kernel)
        /*4464*/ 	.short	0x0210
        /*4466*/ 	.short	0x0050


	//----- nvinfo : EIATTR_SW_WAR
	.align		4
.L_43:
        /*4468*/ 	.byte	0x04, 0x36
        /*446a*/ 	.short	(.L_45 - .L_44)
.L_44:
        /*446c*/ 	.word	0x00000008
.L_45:


//--------------------- .nv.callgraph             --------------------------
	.section	.nv.callgraph,"",@"SHT_CUDA_CALLGRAPH"
	.align	4
	.sectionentsize	8
	.align		4
        /*0000*/ 	.word	0x00000000
	.align		4
        /*0004*/ 	.word	0xffffffff
	.align		4
        /*0008*/ 	.word	0x00000000
	.align		4
        /*000c*/ 	.word	0xfffffffe
	.align		4
        /*0010*/ 	.word	0x00000000
	.align		4
        /*0014*/ 	.word	0xfffffffd
	.align		4
        /*0018*/ 	.word	0x00000000
	.align		4
        /*001c*/ 	.word	0xfffffffc


//--------------------- .text.matmul_kernel       --------------------------
	.section	.text.matmul_kernel,"ax",@progbits
	.align	128
        .global         matmul_kernel
        .type           matmul_kernel,@function
        .size           matmul_kernel,(.L_x_4 - matmul_kernel)
        .other          matmul_kernel,@"STO_CUDA_ENTRY STV_DEFAULT"
matmul_kernel:
.text.matmul_kernel:
[----:B------:R-:W0:Y:S08]  /*0000*/  LDC R1, c[0x0][0x28] ;  /* 0x00000a00ff017b82 */ /* 0x000e300000000800 */
[----:B------:R-:W1:Y:S01]  /*0010*/  LDC.64 R18, c[0x0][0x228] ;  /* 0x00008a00ff127b82 */ /* 0x000e620000000a00 */
[----:B------:R-:W2:Y:S01]  /*0020*/  S2R R5, SR_CTAID.X ;  /* 0x0000000000057919 */ /* 0x000ea20000002500 */
[----:B0-----:R-:W-:Y:S01]  /*0030*/  VIADD R1, R1, 0xfffff518 ;  /* 0xfffff51801017836 */ /* 0x001fe20000000000 */
[----:B------:R-:W-:Y:S01]  /*0040*/  UMOV UR4, 0x400 ;  /* 0x0000040000047882 */ /* 0x000fe20000000000 */
[----:B------:R-:W-:Y:S01]  /*0050*/  ULDC.64 UR16, c[0x0][0x208] ;  /* 0x0000820000107ab9 */ /* 0x000fe20000000a00 */
[----:B------:R-:W0:Y:S03]  /*0060*/  S2R R153, SR_TID.X ;  /* 0x0000000000997919 */ /* 0x000e260000002100 */
[----:B------:R-:W3:Y:S08]  /*0070*/  LDC R21, c[0x0][0x230] ;  /* 0x00008c00ff157b82 */ /* 0x000ef00000000800 */
[----:B------:R-:W4:Y:S01]  /*0080*/  S2UR UR12, SR_CgaCtaId ;  /* 0x00000000000c79c3 */ /* 0x000f220000008800 */
[----:B-1----:R-:W-:-:S05]  /*0090*/  VIADD R0, R19, 0xff ;  /* 0x000000ff13007836 */ /* 0x002fca0000000000 */
[----:B------:R-:W-:Y:S01]  /*00a0*/  SHF.R.S32.HI R3, RZ, 0x1f, R0 ;  /* 0x0000001fff037819 */ /* 0x000fe20000011400 */
[----:B---3--:R-:W-:-:S03]  /*00b0*/  VIADD R21, R21, 0x3f ;  /* 0x0000003f15157836 */ /* 0x008fc60000000000 */
[----:B------:R-:W-:Y:S02]  /*00c0*/  LEA.HI R3, R3, R0, RZ, 0x8 ;  /* 0x0000000003037211 */ /* 0x000fe400078f40ff */
[----:B--2---:R-:W-:Y:S02]  /*00d0*/  IABS R8, R5 ;  /* 0x0000000500087213 */ /* 0x004fe40000000000 */
[----:B------:R-:W-:Y:S02]  /*00e0*/  SHF.R.S32.HI R4, RZ, 0x8, R3 ;  /* 0x00000008ff047819 */ /* 0x000fe40000011403 */
[----:B0-----:R-:W-:Y:S01]  /*00f0*/  LOP3.LUT R163, R153, 0x7f, RZ, 0xc0, !PT ;  /* 0x0000007f99a37812 */ /* 0x001fe200078ec0ff */
[----:B----4-:R-:W-:Y:S01]  /*0100*/  ULEA UR12, UR12, UR4, 0x18 ;  /* 0x000000040c0c7291 */ /* 0x010fe2000f8ec03f */
[-C--:B------:R-:W-:Y:S02]  /*0110*/  IABS R7, R4.reuse ;  /* 0x0000000400077213 */ /* 0x080fe40000000000 */
[----:B------:R-:W-:-:S02]  /*0120*/  IABS R10, R4 ;  /* 0x00000004000a7213 */ /* 0x000fc40000000000 */
[----:B------:R-:W0:Y:S08]  /*0130*/  I2F.RP R0, R7 ;  /* 0x0000000700007306 */ /* 0x000e300000209400 */
[----:B0-----:R-:W0:Y:S02]  /*0140*/  MUFU.RCP R0, R0 ;  /* 0x0000000000007308 */ /* 0x001e240000001000 */
[----:B0-----:R-:W-:-:S02]  /*0150*/  VIADD R2, R0, 0xffffffe ;  /* 0x0ffffffe00027836 */ /* 0x001fc40000000000 */
[----:B------:R-:W-:-:S04]  /*0160*/  IMAD.MOV R0, RZ, RZ, -R10 ;  /* 0x000000ffff007224 */ /* 0x000fc800078e0a0a */
[----:B------:R0:W1:Y:S02]  /*0170*/  F2I.FTZ.U32.TRUNC.NTZ R3, R2 ;  /* 0x0000000200037305 */ /* 0x000064000021f000 */
[----:B0-----:R-:W-:Y:S02]  /*0180*/  IMAD.MOV.U32 R2, RZ, RZ, RZ ;  /* 0x000000ffff027224 */ /* 0x001fe400078e00ff */
[----:B-1----:R-:W-:-:S04]  /*0190*/  IMAD.MOV R6, RZ, RZ, -R3 ;  /* 0x000000ffff067224 */ /* 0x002fc800078e0a03 */
[----:B------:R-:W-:Y:S02]  /*01a0*/  IMAD R9, R6, R7, RZ ;  /* 0x0000000706097224 */ /* 0x000fe400078e02ff */
[----:B------:R-:W-:Y:S02]  /*01b0*/  IMAD.MOV.U32 R6, RZ, RZ, R8 ;  /* 0x000000ffff067224 */ /* 0x000fe400078e0008 */
[----:B------:R-:W-:-:S06]  /*01c0*/  IMAD.HI.U32 R3, R3, R9, R2 ;  /* 0x0000000903037227 */ /* 0x000fcc00078e0002 */
[----:B------:R-:W-:-:S04]  /*01d0*/  IMAD.HI.U32 R3, R3, R6, RZ ;  /* 0x0000000603037227 */ /* 0x000fc800078e00ff */
[----:B------:R-:W-:-:S05]  /*01e0*/  IMAD R0, R3, R0, R6 ;  /* 0x0000000003007224 */ /* 0x000fca00078e0206 */
[----:B------:R-:W-:-:S13]  /*01f0*/  ISETP.GT.U32.AND P1, PT, R7, R0, PT ;  /* 0x000000000700720c */ /* 0x000fda0003f24070 */
[----:B------:R-:W-:Y:S02]  /*0200*/  @!P1 IMAD.IADD R0, R0, 0x1, -R7 ;  /* 0x0000000100009824 */ /* 0x000fe400078e0a07 */
[----:B------:R-:W-:Y:S01]  /*0210*/  @!P1 VIADD R3, R3, 0x1 ;  /* 0x0000000103039836 */ /* 0x000fe20000000000 */
[----:B------:R-:W-:Y:S02]  /*0220*/  ISETP.NE.AND P1, PT, R4, RZ, PT ;  /* 0x000000ff0400720c */ /* 0x000fe40003f25270 */
[----:B------:R-:W-:Y:S02]  /*0230*/  ISETP.GE.U32.AND P0, PT, R0, R7, PT ;  /* 0x000000070000720c */ /* 0x000fe40003f06070 */
[----:B------:R-:W-:-:S04]  /*0240*/  LOP3.LUT R0, R5, R4, RZ, 0x3c, !PT ;  /* 0x0000000405007212 */ /* 0x000fc800078e3cff */
[----:B------:R-:W-:Y:S01]  /*0250*/  ISETP.GE.AND P2, PT, R0, RZ, PT ;  /* 0x000000ff0000720c */ /* 0x000fe20003f46270 */
[----:B------:R-:W-:-:S06]  /*0260*/  VIADD R0, R18, 0x7f ;  /* 0x0000007f12007836 */ /* 0x000fcc0000000000 */
[----:B------:R-:W-:-:S04]  /*0270*/  @P0 VIADD R3, R3, 0x1 ;  /* 0x0000000103030836 */ /* 0x000fc80000000000 */
[----:B------:R-:W-:Y:S01]  /*0280*/  IMAD.MOV.U32 R8, RZ, RZ, R3 ;  /* 0x000000ffff087224 */ /* 0x000fe200078e0003 */
[----:B------:R-:W-:-:S03]  /*0290*/  SHF.R.S32.HI R3, RZ, 0x1f, R0 ;  /* 0x0000001fff037819 */ /* 0x000fc60000011400 */
[----:B------:R-:W-:Y:S01]  /*02a0*/  @!P2 IMAD.MOV R8, RZ, RZ, -R8 ;  /* 0x000000ffff08a224 */ /* 0x000fe200078e0a08 */
[----:B------:R-:W-:Y:S02]  /*02b0*/  LEA.HI R3, R3, R0, RZ, 0x7 ;  /* 0x0000000003037211 */ /* 0x000fe400078f38ff */
[----:B------:R-:W-:-:S04]  /*02c0*/  @!P1 LOP3.LUT R8, RZ, R4, RZ, 0x33, !PT ;  /* 0x00000004ff089212 */ /* 0x000fc800078e33ff */
[----:B------:R-:W-:Y:S01]  /*02d0*/  LEA.HI.SX32 R3, R3, -R8, 0x19 ;  /* 0x8000000803037211 */ /* 0x000fe200078fcaff */
[----:B------:R-:W-:-:S03]  /*02e0*/  IMAD.MOV R6, RZ, RZ, -R8 ;  /* 0x000000ffff067224 */ /* 0x000fc600078e0a08 */
[----:B------:R-:W-:Y:S01]  /*02f0*/  VIMNMX R9, R3, 0x1, PT ;  /* 0x0000000103097848 */ /* 0x000fe20003fe0100 */
[----:B------:R-:W-:-:S03]  /*0300*/  IMAD R6, R4, R6, R5 ;  /* 0x0000000604067224 */ /* 0x000fc600078e0205 */
[-C--:B------:R-:W-:Y:S02]  /*0310*/  IABS R7, R9.reuse ;  /* 0x0000000900077213 */ /* 0x080fe40000000000 */
[----:B------:R-:W-:Y:S02]  /*0320*/  IABS R11, R9 ;  /* 0x00000009000b7213 */ /* 0x000fe40000000000 */
[----:B------:R-:W0:Y:S08]  /*0330*/  I2F.RP R0, R7 ;  /* 0x0000000700007306 */ /* 0x000e300000209400 */
[----:B0-----:R-:W0:Y:S02]  /*0340*/  MUFU.RCP R0, R0 ;  /* 0x0000000000007308 */ /* 0x001e240000001000 */
[----:B0-----:R-:W-:-:S02]  /*0350*/  VIADD R2, R0, 0xffffffe ;  /* 0x0ffffffe00027836 */ /* 0x001fc40000000000 */
[----:B------:R-:W-:-:S04]  /*0360*/  IMAD.MOV R0, RZ, RZ, -R11 ;  /* 0x000000ffff007224 */ /* 0x000fc800078e0a0b */
[----:B------:R0:W1:Y:S02]  /*0370*/  F2I.FTZ.U32.TRUNC.NTZ R3, R2 ;  /* 0x0000000200037305 */ /* 0x000064000021f000 */
[----:B0-----:R-:W-:Y:S02]  /*0380*/  IMAD.MOV.U32 R2, RZ, RZ, RZ ;  /* 0x000000ffff027224 */ /* 0x001fe400078e00ff */
[----:B-1----:R-:W-:-:S04]  /*0390*/  IMAD.MOV R10, RZ, RZ, -R3 ;  /* 0x000000ffff0a7224 */ /* 0x002fc800078e0a03 */
[----:B------:R-:W-:Y:S01]  /*03a0*/  IMAD.MOV.U32 R4, RZ, RZ, R10 ;  /* 0x000000ffff047224 */ /* 0x000fe200078e000a */
[----:B------:R-:W-:-:S03]  /*03b0*/  IABS R10, R6 ;  /* 0x00000006000a7213 */ /* 0x000fc60000000000 */
        /* <DEDUP_REMOVED lines=11> */
[----:B------:R-:W-:-:S07]  /*0470*/  ISETP.GE.AND P2, PT, R0, RZ, PT ;  /* 0x000000ff0000720c */ /* 0x000fce0003f46270 */
[----:B------:R-:W-:Y:S01]  /*0480*/  @P0 VIADD R3, R3, 0x1 ;  /* 0x0000000103030836 */ /* 0x000fe20000000000 */
[----:B------:R-:W-:-:S05]  /*0490*/  ISETP.GT.AND P0, PT, R21, 0x3f, PT ;  /* 0x0000003f1500780c */ /* 0x000fca0003f04270 */
[----:B------:R-:W-:Y:S01]  /*04a0*/  @!P2 IMAD.MOV R3, RZ, RZ, -R3 ;  /* 0x000000ffff03a224 */ /* 0x000fe200078e0a03 */
[----:B------:R-:W-:-:S05]  /*04b0*/  @!P1 LOP3.LUT R3, RZ, R9, RZ, 0x33, !PT ;  /* 0x00000009ff039212 */ /* 0x000fca00078e33ff */
[----:B------:R-:W-:-:S04]  /*04c0*/  IMAD.MOV R0, RZ, RZ, -R3 ;  /* 0x000000ffff007224 */ /* 0x000fc800078e0a03 */
[----:B------:R-:W-:-:S04]  /*04d0*/  IMAD R0, R9, R0, R6 ;  /* 0x0000000009007224 */ /* 0x000fc800078e0206 */
[----:B------:R-:W-:Y:S02]  /*04e0*/  IMAD.IADD R2, R8, 0x1, R0 ;  /* 0x0000000108027824 */ /* 0x000fe400078e0200 */
[----:B------:R-:W-:Y:S02]  /*04f0*/  IMAD.SHL.U32 R0, R3, 0x100, RZ ;  /* 0x0000010003007824 */ /* 0x000fe400078e00ff */
[----:B------:R-:W-:-:S05]  /*0500*/  IMAD R15, R2, 0x80, R163 ;  /* 0x00000080020f7824 */ /* 0x000fca00078e02a3 */
[----:B------:R0:W-:Y:S01]  /*0510*/  STL [R1+0x7b0], R15 ;  /* 0x0007b00f01007387 */ /* 0x0001e20000100800 */
[----:B------:R-:W-:Y:S05]  /*0520*/  @P0 BRA `(.L_x_0) ;  /* 0x0000000c000c0947 */ /* 0x000fea0003800000 */
[----:B------:R-:W-:Y:S01]  /*0530*/  IMAD.SHL.U32 R2, R153, 0x8, RZ ;  /* 0x0000000899027824 */ /* 0x000fe200078e00ff */
[----:B------:R1:W-:Y:S01]  /*0540*/  STL [R1], RZ ;  /* 0x000000ff01007387 */ /* 0x0003e20000100800 */
[----:B------:R-:W-:Y:S02]  /*0550*/  CS2R R24, SRZ ;  /* 0x0000000000187805 */ /* 0x000fe4000001ff00 */
[----:B------:R-:W-:Y:S02]  /*0560*/  CS2R R26, SRZ ;  /* 0x00000000001a7805 */ /* 0x000fe4000001ff00 */
[----:B------:R-:W-:Y:S01]  /*0570*/  CS2R R28, SRZ ;  /* 0x00000000001c7805 */ /* 0x000fe2000001ff00 */
[----:B------:R1:W-:Y:S01]  /*0580*/  STL [R1+0x7b4], R2 ;  /* 0x0007b40201007387 */ /* 0x0003e20000100800 */
[----:B------:R-:W-:Y:S02]  /*0590*/  CS2R R30, SRZ ;  /* 0x00000000001e7805 */ /* 0x000fe4000001ff00 */
[----:B------:R-:W-:-:S02]  /*05a0*/  CS2R R32, SRZ ;  /* 0x0000000000207805 */ /* 0x000fc4000001ff00 */
[----:B------:R-:W-:Y:S01]  /*05b0*/  CS2R R34, SRZ ;  /* 0x0000000000227805 */ /* 0x000fe2000001ff00 */
[----:B------:R1:W-:Y:S01]  /*05c0*/  STL [R1+0x4], RZ ;  /* 0x000004ff01007387 */ /* 0x0003e20000100800 */
[----:B------:R-:W-:Y:S02]  /*05d0*/  CS2R R36, SRZ ;  /* 0x0000000000247805 */ /* 0x000fe4000001ff00 */
[----:B------:R-:W-:Y:S02]  /*05e0*/  CS2R R38, SRZ ;  /* 0x0000000000267805 */ /* 0x000fe4000001ff00 */
[----:B------:R-:W-:Y:S01]  /*05f0*/  CS2R R40, SRZ ;  /* 0x0000000000287805 */ /* 0x000fe2000001ff00 */
[----:B------:R1:W-:Y:S01]  /*0600*/  STL [R1+0x8], RZ ;  /* 0x000008ff01007387 */ /* 0x0003e20000100800 */
        /* <DEDUP_REMOVED lines=72> */
[----:B------:R-:W-:-:S03]  /*0a90*/  CS2R R150, SRZ ;  /* 0x0000000000967805 */ /* 0x000fc6000001ff00 */
[----:B------:R1:W-:Y:S04]  /*0aa0*/  STL [R1+0x54], RZ ;  /* 0x000054ff01007387 */ /* 0x0003e80000100800 */
        /* <DEDUP_REMOVED lines=105> */
[----:B------:R1:W-:Y:S01]  /*1140*/  STL [R1+0x1fc], RZ ;  /* 0x0001fcff01007387 */ /* 0x0003e20000100800 */
[----:B------:R-:W-:Y:S05]  /*1150*/  BRA `(.L_x_1) ;  /* 0x0000016400587947 */ /* 0x000fea0003800000 */
.L_x_0:
[----:B------:R-:W-:Y:S01]  /*1160*/  IABS R10, R18 ;  /* 0x00000012000a7213 */ /* 0x000fe20000000000 */
[----:B------:R-:W-:Y:S01]  /*1170*/  ULDC UR14, c[0x0][0x23c] ;  /* 0x00008f00000e7ab9 */ /* 0x000fe20000000800 */
[----:B------:R-:W-:Y:S01]  /*1180*/  IABS R2, R19 ;  /* 0x0000001300027213 */ /* 0x000fe20000000000 */
[----:B------:R-:W-:Y:S01]  /*1190*/  ULDC.64 UR4, c[0x0][0x218] ;  /* 0x0000860000047ab9 */ /* 0x000fe20000000a00 */
[----:B------:R-:W1:Y:S01]  /*11a0*/  I2F.RP R3, R10 ;  /* 0x0000000a00037306 */ /* 0x000e620000209400 */
[----:B------:R-:W-:Y:S01]  /*11b0*/  SHF.R.U32.HI R11, RZ, 0x6, R153 ;  /* 0x00000006ff0b7819 */ /* 0x000fe20000011699 */
[----:B------:R-:W-:Y:S01]  /*11c0*/  ULDC.64 UR6, c[0x0][0x210] ;  /* 0x0000840000067ab9 */ /* 0x000fe20000000a00 */
[----:B------:R-:W-:Y:S01]  /*11d0*/  IABS R13, R15 ;  /* 0x0000000f000d7213 */ /* 0x000fe20000000000 */
[----:B------:R-:W-:Y:S01]  /*11e0*/  UMOV UR10, 0xfffffffe ;  /* 0xfffffffe000a7882 */ /* 0x000fe20000000000 */
[----:B------:R-:W-:Y:S01]  /*11f0*/  ISETP.GE.AND P3, PT, R15, RZ, PT ;  /* 0x000000ff0f00720c */ /* 0x000fe20003f66270 */
[----:B------:R-:W-:Y:S01]  /*1200*/  UMOV UR11, 0x7fffffdf ;  /* 0x7fffffdf000b7882 */ /* 0x000fe20000000000 */
[----:B------:R-:W-:Y:S01]  /*1210*/  LOP3.LUT R47, R153, 0x3f, RZ, 0xc0, !PT ;  /* 0x0000003f992f7812 */ /* 0x000fe200078ec0ff */
[----:B------:R-:W2:Y:S01]  /*1220*/  I2F.RP R8, R2 ;  /* 0x0000000200087306 */ /* 0x000ea20000209400 */
[----:B------:R-:W-:-:S07]  /*1230*/  LOP3.LUT R227, R163, 0x20, RZ, 0x3c, !PT ;  /* 0x00000020a3e37812 */ /* 0x000fce00078e3cff */
[----:B-1----:R-:W1:Y:S08]  /*1240*/  MUFU.RCP R3, R3 ;  /* 0x0000000300037308 */ /* 0x002e700000001000 */
[----:B--2---:R-:W2:Y:S01]  /*1250*/  MUFU.RCP R8, R8 ;  /* 0x0000000800087308 */ /* 0x004ea20000001000 */
[----:B-1----:R-:W-:Y:S01]  /*1260*/  VIADD R4, R3, 0xffffffe ;  /* 0x0ffffffe03047836 */ /* 0x002fe20000000000 */
[----:B------:R-:W-:-:S06]  /*1270*/  SGXT.U32 R3, R11, 0x1 ;  /* 0x000000010b03781a */ /* 0x000fcc0000000000 */
[----:B------:R1:W3:Y:S01]  /*1280*/  F2I.FTZ.U32.TRUNC.NTZ R5, R4 ;  /* 0x0000000400057305 */ /* 0x0002e2000021f000 */
[----:B--2---:R-:W-:-:S07]  /*1290*/  VIADD R6, R8, 0xffffffe ;  /* 0x0ffffffe08067836 */ /* 0x004fce0000000000 */
[----:B------:R2:W4:Y:S01]  /*12a0*/  F2I.FTZ.U32.TRUNC.NTZ R7, R6 ;  /* 0x0000000600077305 */ /* 0x000522000021f000 */
[----:B-1----:R-:W-:Y:S02]  /*12b0*/  IMAD.MOV.U32 R4, RZ, RZ, RZ ;  /* 0x000000ffff047224 */ /* 0x002fe400078e00ff */
[----:B---3--:R-:W-:Y:S02]  /*12c0*/  IMAD.MOV R9, RZ, RZ, -R5 ;  /* 0x000000ffff097224 */ /* 0x008fe400078e0a05 */
[----:B--2---:R-:W-:Y:S02]  /*12d0*/  IMAD.MOV.U32 R6, RZ, RZ, RZ ;  /* 0x000000ffff067224 */ /* 0x004fe400078e00ff */
[----:B------:R-:W-:-:S04]  /*12e0*/  IMAD R9, R9, R10, RZ ;  /* 0x0000000a09097224 */ /* 0x000fc800078e02ff */
[----:B------:R-:W-:Y:S01]  /*12f0*/  IMAD.HI.U32 R5, R5, R9, R4 ;  /* 0x0000000905057227 */ /* 0x000fe200078e0004 */
[----:B------:R-:W-:-:S03]  /*1300*/  LOP3.LUT R4, R0, R3, RZ, 0xfc, !PT ;  /* 0x0000000300047212 */ /* 0x000fc600078efcff */
[----:B----4-:R-:W-:Y:S01]  /*1310*/  IMAD.MOV R9, RZ, RZ, -R7 ;  /* 0x000000ffff097224 */ /* 0x010fe200078e0a07 */
[----:B------:R-:W-:Y:S01]  /*1320*/  IABS R24, R4 ;  /* 0x0000000400187213 */ /* 0x000fe20000000000 */
[----:B------:R-:W-:Y:S01]  /*1330*/  IMAD.HI.U32 R3, R5, R13, RZ ;  /* 0x0000000d05037227 */ /* 0x000fe200078e00ff */
[----:B------:R-:W-:Y:S02]  /*1340*/  LEA.HI R5, R153, R0, RZ, 0x1a ;  /* 0x0000000099057211 */ /* 0x000fe400078fd0ff */
[C---:B------:R-:W-:Y:S01]  /*1350*/  LOP3.LUT R12, R4.reuse, 0xfa, RZ, 0xfc, !PT ;  /* 0x000000fa040c7812 */ /* 0x040fe200078efcff */
[----:B------:R-:W-:Y:S01]  /*1360*/  IMAD.MOV R8, RZ, RZ, -R3 ;  /* 0x000000ffff087224 */ /* 0x000fe200078e0a03 */
[----:B------:R-:W-:Y:S01]  /*1370*/  LOP3.LUT R14, R4, 0xf8, RZ, 0xfc, !PT ;  /* 0x000000f8040e7812 */ /* 0x000fe200078efcff */
[----:B------:R-:W-:Y:S01]  /*1380*/  IMAD R9, R9, R2, RZ ;  /* 0x0000000209097224 */ /* 0x000fe200078e02ff */
[----:B------:R-:W-:Y:S01]  /*1390*/  IABS R30, R12 ;  /* 0x0000000c001e7213 */ /* 0x000fe20000000000 */
[----:B------:R-:W-:Y:S01]  /*13a0*/  IMAD R13, R10, R8, R13 ;  /* 0x000000080a0d7224 */ /* 0x000fe200078e020d */
[----:B------:R-:W-:Y:S01]  /*13b0*/  SHF.R.S32.HI R8, RZ, 0x1f, R21 ;  /* 0x0000001fff087819 */ /* 0x000fe20000011415 */
[----:B------:R-:W-:Y:S01]  /*13c0*/  IMAD.HI.U32 R3, R7, R9, R6 ;  /* 0x0000000907037227 */ /* 0x000fe200078e0006 */
[----:B------:R-:W-:-:S02]  /*13d0*/  IABS R32, R14 ;  /* 0x0000000e00207213 */ /* 0x000fc40000000000 */
[----:B------:R-:W-:Y:S01]  /*13e0*/  ISETP.GT.U32.AND P0, PT, R10, R13, PT ;  /* 0x0000000d0a00720c */ /* 0x000fe20003f04070 */
[----:B------:R-:W-:Y:S01]  /*13f0*/  VIADD R9, R5, 0xfe ;  /* 0x000000fe05097836 */ /* 0x000fe20000000000 */
[----:B------:R-:W-:Y:S01]  /*1400*/  LEA.HI R21, R8, R21, RZ, 0x6 ;  /* 0x0000001508157211 */ /* 0x000fe200078f30ff */
[----:B------:R-:W-:Y:S01]  /*1410*/  IMAD.HI.U32 R6, R3, R24, RZ ;  /* 0x0000001803067227 */ /* 0x000fe200078e00ff */
[----:B------:R-:W-:Y:S02]  /*1420*/  LOP3.LUT R8, R4, 0xfc, RZ, 0xfc, !PT ;  /* 0x000000fc04087812 */ /* 0x000fe400078efcff */
[----:B------:R-:W-:Y:S01]  /*1430*/  IABS R26, R9 ;  /* 0x00000009001a7213 */ /* 0x000fe20000000000 */
[----:B------:R-:W-:Y:S01]  /*1440*/  IMAD.MOV R7, RZ, RZ, -R6 ;  /* 0x000000ffff077224 */ /* 0x000fe200078e0a06 */
[----:B------:R-:W-:Y:S02]  /*1450*/  IABS R28, R8 ;  /* 0x00000008001c7213 */ /* 0x000fe40000000000 */
[----:B------:R-:W-:Y:S01]  /*1460*/  ISETP.GE.AND P1, PT, R9, RZ, PT ;  /* 0x000000ff0900720c */ /* 0x000fe20003f26270 */
[----:B------:R-:W-:Y:S01]  /*1470*/  IMAD.HI.U32 R6, R3, R26, RZ ;  /* 0x0000001a03067227 */ /* 0x000fe200078e00ff */
[----:B------:R-:W-:-:S02]  /*1480*/  ISETP.GE.AND P5, PT, R8, RZ, PT ;  /* 0x000000ff0800720c */ /* 0x000fc40003fa6270 */
[C---:B0-----:R-:W-:Y:S01]  /*1490*/  LOP3.LUT R15, R4.reuse, 0xca, RZ, 0xfc, !PT ;  /* 0x000000ca040f7812 */ /* 0x041fe200078efcff */
[----:B------:R-:W-:Y:S01]  /*14a0*/  @!P0 IMAD.IADD R13, R13, 0x1, -R10 ;  /* 0x000000010d0d8824 */ /* 0x000fe200078e0a0a */
[----:B------:R-:W-:Y:S01]  /*14b0*/  LOP3.LUT R16, R4, 0xc8, RZ, 0xfc, !PT ;  /* 0x000000c804107812 */ /* 0x000fe200078efcff */
[----:B------:R-:W-:Y:S01]  /*14c0*/  IMAD R24, R2, R7, R24 ;  /* 0x0000000702187224 */ /* 0x000fe200078e0218 */
[----:B------:R-:W-:Y:S01]  /*14d0*/  IABS R106, R15 ;  /* 0x0000000f006a7213 */ /* 0x000fe20000000000 */
[----:B------:R-:W-:Y:S01]  /*14e0*/  IMAD.MOV R7, RZ, RZ, -R6 ;  /* 0x000000ffff077224 */ /* 0x000fe200078e0a06 */
[----:B------:R-:W-:Y:S01]  /*14f0*/  ISETP.GT.U32.AND P0, PT, R10, R13, PT ;  /* 0x0000000d0a00720c */ /* 0x000fe20003f04070 */
[C---:B------:R-:W-:Y:S01]  /*1500*/  IMAD.HI.U32 R6, R3.reuse, R28, RZ ;  /* 0x0000001c03067227 */ /* 0x040fe200078e00ff */
[C---:B------:R-:W-:Y:S02]  /*1510*/  ISETP.GT.U32.AND P4, PT, R2.reuse, R24, PT ;  /* 0x000000180200720c */ /* 0x040fe40003f84070 */
[----:B------:R-:W-:Y:S01]  /*1520*/  IABS R64, R16 ;  /* 0x0000001000407213 */ /* 0x000fe20000000000 */
[----:B------:R-:W-:Y:S01]  /*1530*/  IMAD R26, R2, R7, R26 ;  /* 0x00000007021a7224 */ /* 0x000fe200078e021a */
[C---:B------:R-:W-:Y:S01]  /*1540*/  LOP3.LUT R27, R4.reuse, 0x1c, RZ, 0xfc, !PT ;  /* 0x0000001c041b7812 */ /* 0x040fe200078efcff */
[----:B------:R-:W-:Y:S01]  /*1550*/  IMAD.HI.U32 R7, R3, R30, RZ ;  /* 0x0000001e03077227 */ /* 0x000fe200078e00ff */
[----:B------:R-:W-:-:S02]  /*1560*/  LOP3.LUT R17, R4, 0x20, RZ, 0xfc, !PT ;  /* 0x0000002004117812 */ /* 0x000fc400078efcff */
[----:B------:R-:W-:Y:S01]  /*1570*/  ISETP.GT.U32.AND P2, PT, R2, R26, PT ;  /* 0x0000001a0200720c */ /* 0x000fe20003f44070 */
[----:B------:R-:W-:Y:S01]  /*1580*/  IMAD.MOV R9, RZ, RZ, -R6 ;  /* 0x000000ffff097224 */ /* 0x000fe200078e0a06 */
[----:B------:R-:W-:Y:S01]  /*1590*/  IABS R20, R17 ;  /* 0x0000001100147213 */ /* 0x000fe20000000000 */
[----:B------:R-:W-:Y:S01]  /*15a0*/  IMAD.MOV R7, RZ, RZ, -R7 ;  /* 0x000000ffff077224 */ /* 0x000fe200078e0a07 */
[----:B------:R-:W-:Y:S01]  /*15b0*/  LOP3.LUT R29, R4, 0x18, RZ, 0xfc, !PT ;  /* 0x00000018041d7812 */ /* 0x000fe200078efcff */
[----:B------:R-:W-:Y:S01]  /*15c0*/  IMAD R28, R2, R9, R28 ;  /* 0x00000009021c7224 */ /* 0x000fe200078e021c */
[----:B------:R-:W-:Y:S01]  /*15d0*/  LOP3.LUT R9, R4, 0xf4, RZ, 0xfc, !PT ;  /* 0x000000f404097812 */ /* 0x000fe200078efcff */
[----:B------:R-:W-:Y:S01]  /*15e0*/  @!P0 IMAD.IADD R13, R13, 0x1, -R10 ;  /* 0x000000010d0d8824 */ /* 0x000fe200078e0a0a */
[----:B------:R-:W-:Y:S01]  /*15f0*/  ISETP.NE.AND P0, PT, R18, RZ, PT ;  /* 0x000000ff1200720c */ /* 0x000fe20003f05270 */
[----:B------:R-:W-:Y:S01]  /*1600*/  @!P4 IMAD.IADD R24, R24, 0x1, -R2 ;  /* 0x000000011818c824 */ /* 0x000fe200078e0a02 */
[C---:B------:R-:W-:Y:S01]  /*1610*/  ISETP.GT.U32.AND P4, PT, R2.reuse, R28, PT ;  /* 0x0000001c0200720c */ /* 0x040fe20003f84070 */
[----:B------:R-:W-:Y:S01]  /*1620*/  IMAD R30, R2, R7, R30 ;  /* 0x00000007021e7224 */ /* 0x000fe200078e021e */
[----:B------:R-:W-:Y:S01]  /*1630*/  IABS R36, R9 ;  /* 0x0000000900247213 */ /* 0x000fe20000000000 */
[----:B------:R-:W-:Y:S01]  /*1640*/  @!P2 IMAD.IADD R26, R26, 0x1, -R2 ;  /* 0x000000011a1aa824 */ /* 0x000fe200078e0a02 */
[C---:B------:R-:W-:Y:S01]  /*1650*/  ISETP.GT.U32.AND P2, PT, R2.reuse, R24, PT ;  /* 0x000000180200720c */ /* 0x040fe20003f44070 */
[----:B------:R-:W-:Y:S01]  /*1660*/  @!P3 IMAD.MOV R13, RZ, RZ, -R13 ;  /* 0x000000ffff0db224 */ /* 0x000fe200078e0a0d */
[C---:B------:R-:W-:Y:S01]  /*1670*/  ISETP.GT.U32.AND P3, PT, R2.reuse, R30, PT ;  /* 0x0000001e0200720c */ /* 0x040fe20003f64070 */
[----:B------:R-:W-:Y:S01]  /*1680*/  IMAD.HI.U32 R8, R3, R32, RZ ;  /* 0x0000002003087227 */ /* 0x000fe200078e00ff */
[----:B------:R-:W-:-:S02]  /*1690*/  ISETP.GT.U32.AND P6, PT, R2, R26, PT ;  /* 0x0000001a0200720c */ /* 0x000fc40003fc4070 */
[C---:B------:R-:W-:Y:S01]  /*16a0*/  LOP3.LUT R10, R4.reuse, 0xf2, RZ, 0xfc, !PT ;  /* 0x000000f2040a7812 */ /* 0x040fe200078efcff */
[----:B------:R-:W-:Y:S01]  /*16b0*/  IMAD.MOV R11, RZ, RZ, -R8 ;  /* 0x000000ffff0b7224 */ /* 0x000fe200078e0a08 */
[----:B------:R-:W-:Y:S01]  /*16c0*/  LOP3.LUT R8, R4, 0xf6, RZ, 0xfc, !PT ;  /* 0x000000f604087812 */ /* 0x000fe200078efcff */
[----:B------:R-:W-:Y:S01]  /*16d0*/  @!P4 IMAD.IADD R28, R28, 0x1, -R2 ;  /* 0x000000011c1cc824 */ /* 0x000fe200078e0a02 */
[----:B------:R-:W-:Y:S01]  /*16e0*/  @!P0 LOP3.LUT R13, RZ, R18, RZ, 0x33, !PT ;  /* 0x00000012ff0d8212 */ /* 0x000fe200078e33ff */
[----:B------:R-:W-:Y:S01]  /*16f0*/  IMAD R32, R2, R11, R32 ;  /* 0x0000000b02207224 */ /* 0x000fe200078e0220 */
[----:B------:R-:W-:Y:S01]  /*1700*/  ISETP.GE.AND P0, PT, R4, RZ, PT ;  /* 0x000000ff0400720c */ /* 0x000fe20003f06270 */
[--C-:B------:R-:W-:Y:S01]  /*1710*/  @!P2 IMAD.IADD R24, R24, 0x1, -R2.reuse ;  /* 0x000000011818a824 */ /* 0x100fe200078e0a02 */
[----:B------:R-:W-:Y:S01]  /*1720*/  IABS R34, R8 ;  /* 0x0000000800227213 */ /* 0x000fe20000000000 */
[--C-:B------:R-:W-:Y:S01]  /*1730*/  @!P3 IMAD.IADD R30, R30, 0x1, -R2.reuse ;  /* 0x000000011e1eb824 */ /* 0x100fe200078e0a02 */
[----:B------:R-:W-:Y:S01]  /*1740*/  ISETP.GT.U32.AND P3, PT, R2, R28, PT ;  /* 0x0000001c0200720c */ /* 0x000fe20003f64070 */
[----:B------:R-:W-:Y:S01]  /*1750*/  @!P6 IMAD.IADD R26, R26, 0x1, -R2 ;  /* 0x000000011a1ae824 */ /* 0x000fe200078e0a02 */
[----:B------:R-:W-:Y:S01]  /*1760*/  ISETP.GT.U32.AND P6, PT, R2, R32, PT ;  /* 0x000000200200720c */ /* 0x000fe20003fc4070 */
[----:B------:R-:W-:Y:S01]  /*1770*/  IMAD.HI.U32 R6, R3, R34, RZ ;  /* 0x0000002203067227 */ /* 0x000fe200078e00ff */
[----:B------:R-:W-:-:S02]  /*1780*/  IABS R38, R10 ;  /* 0x0000000a00267213 */ /* 0x000fc40000000000 */
[----:B------:R-:W-:Y:S01]  /*1790*/  ISETP.GE.AND P2, PT, R12, RZ, PT ;  /* 0x000000ff0c00720c */ /* 0x000fe20003f46270 */
[----:B------:R-:W-:Y:S01]  /*17a0*/  IMAD.MOV R7, RZ, RZ, -R6 ;  /* 0x000000ffff077224 */ /* 0x000fe200078e0a06 */
[----:B------:R-:W-:Y:S01]  /*17b0*/  LOP3.LUT R11, R4, 0xec, RZ, 0xfc, !PT ;  /* 0x000000ec040b7812 */ /* 0x000fe200078efcff */
[----:B------:R-:W-:Y:S01]  /*17c0*/  @!P0 IMAD.MOV R24, RZ, RZ, -R24 ;  /* 0x000000ffff188224 */ /* 0x000fe200078e0a18 */
[C---:B------:R-:W-:Y:S01]  /*17d0*/  ISETP.GT.U32.AND P0, PT, R2.reuse, R30, PT ;  /* 0x0000001e0200720c */ /* 0x040fe20003f04070 */
[----:B------:R-:W-:Y:S01]  /*17e0*/  IMAD R34, R2, R7, R34 ;  /* 0x0000000702227224 */ /* 0x000fe200078e0222 */
[----:B------:R-:W-:Y:S01]  /*17f0*/  IABS R44, R11 ;  /* 0x0000000b002c7213 */ /* 0x000fe20000000000 */
[----:B------:R-:W-:Y:S01]  /*1800*/  @!P3 IMAD.IADD R28, R28, 0x1, -R2 ;  /* 0x000000011c1cb824 */ /* 0x000fe200078e0a02 */
[----:B------:R-:W-:Y:S01]  /*1810*/  ISETP.GE.AND P4, PT, R14, RZ, PT ;  /* 0x000000ff0e00720c */ /* 0x000fe20003f86270 */
[----:B------:R-:W-:Y:S01]  /*1820*/  IMAD.HI.U32 R6, R3, R36, RZ ;  /* 0x0000002403067227 */ /* 0x000fe200078e00ff */
[----:B------:R-:W-:-:S02]  /*1830*/  ISETP.GT.U32.AND P3, PT, R2, R34, PT ;  /* 0x000000220200720c */ /* 0x000fc40003f64070 */
[----:B------:R-:W-:Y:S01]  /*1840*/  LOP3.LUT R12, R4, 0xe4, RZ, 0xfc, !PT ;  /* 0x000000e4040c7812 */ /* 0x000fe200078efcff */
[----:B------:R-:W-:Y:S01]  /*1850*/  @!P6 IMAD.IADD R32, R32, 0x1, -R2 ;  /* 0x000000012020e824 */ /* 0x000fe200078e0a02 */
[----:B------:R-:W-:Y:S01]  /*1860*/  LOP3.LUT R14, R4, 0xe2, RZ, 0xfc, !PT ;  /* 0x000000e2040e7812 */ /* 0x000fe200078efcff */
[----:B------:R-:W-:Y:S01]  /*1870*/  IMAD.MOV R7, RZ, RZ, -R6 ;  /* 0x000000ffff077224 */ /* 0x000fe200078e0a06 */
[----:B------:R-:W-:Y:S01]  /*1880*/  IABS R50, R12 ;  /* 0x0000000c00327213 */ /* 0x000fe20000000000 */
[----:B------:R-:W-:Y:S01]  /*1890*/  IMAD.HI.U32 R6, R3, R38, RZ ;  /* 0x0000002603067227 */ /* 0x000fe200078e00ff */
[----:B------:R-:W-:Y:S02]  /*18a0*/  ISETP.GT.U32.AND P6, PT, R2, R32, PT ;  /* 0x000000200200720c */ /* 0x000fe40003fc4070 */
[----:B------:R-:W-:Y:S01]  /*18b0*/  IABS R118, R14 ;  /* 0x0000000e00767213 */ /* 0x000fe20000000000 */
[----:B------:R-:W-:Y:S01]  /*18c0*/  @!P0 IMAD.IADD R30, R30, 0x1, -R2 ;  /* 0x000000011e1e8824 */ /* 0x000fe200078e0a02 */
[----:B------:R-:W-:Y:S01]  /*18d0*/  ISETP.GE.AND P0, PT, R9, RZ, PT ;  /* 0x000000ff0900720c */ /* 0x000fe20003f06270 */
[----:B------:R-:W-:Y:S01]  /*18e0*/  IMAD.MOV R9, RZ, RZ, -R6 ;  /* 0x000000ffff097224 */ /* 0x000fe200078e0a06 */
[----:B------:R-:W-:Y:S01]  /*18f0*/  IABS R132, R29 ;  /* 0x0000001d00847213 */ /* 0x000fe20000000000 */
[----:B------:R-:W-:Y:S01]  /*1900*/  @!P3 IMAD.IADD R34, R34, 0x1, -R2 ;  /* 0x000000012222b824 */ /* 0x000fe200078e0a02 */
[----:B------:R-:W-:Y:S01]  /*1910*/  LOP3.LUT R31, R4, 0x16, RZ, 0xfc, !PT ;  /* 0x00000016041f7812 */ /* 0x000fe200078efcff */
[----:B------:R-:W-:Y:S01]  /*1920*/  IMAD R38, R2, R9, R38 ;  /* 0x0000000902267224 */ /* 0x000fe200078e0226 */
[----:B------:R-:W-:Y:S01]  /*1930*/  LOP3.LUT R33, R4, 0x14, RZ, 0xfc, !PT ;  /* 0x0000001404217812 */ /* 0x000fe200078efcff */
[----:B------:R-:W-:Y:S01]  /*1940*/  @!P1 IMAD.MOV R26, RZ, RZ, -R26 ;  /* 0x000000ffff1a9224 */ /* 0x000fe200078e0a1a */
[----:B------:R-:W-:Y:S01]  /*1950*/  ISETP.GE.AND P1, PT, R8, RZ, PT ;  /* 0x000000ff0800720c */ /* 0x000fe20003f26270 */
[----:B------:R-:W-:Y:S01]  /*1960*/  IMAD R36, R2, R7, R36 ;  /* 0x0000000702247224 */ /* 0x000fe200078e0224 */
[----:B------:R-:W-:Y:S01]  /*1970*/  LOP3.LUT R8, R4, 0xf0, RZ, 0xfc, !PT ;  /* 0x000000f004087812 */ /* 0x000fe200078efcff */
[----:B------:R-:W-:Y:S01]  /*1980*/  @!P5 IMAD.MOV R28, RZ, RZ, -R28 ;  /* 0x000000ffff1cd224 */ /* 0x000fe200078e0a1c */
[C---:B------:R-:W-:Y:S01]  /*1990*/  ISETP.GT.U32.AND P5, PT, R2.reuse, R34, PT ;  /* 0x000000220200720c */ /* 0x040fe20003fa4070 */
[----:B------:R-:W-:Y:S01]  /*19a0*/  @!P2 IMAD.MOV R30, RZ, RZ, -R30 ;  /* 0x000000ffff1ea224 */ /* 0x000fe200078e0a1e */
[----:B------:R-:W-:Y:S01]  /*19b0*/  ISETP.GT.U32.AND P2, PT, R2, R38, PT ;  /* 0x000000260200720c */ /* 0x000fe20003f44070 */
[----:B------:R-:W-:Y:S01]  /*19c0*/  @!P6 IMAD.IADD R32, R32, 0x1, -R2 ;  /* 0x000000012020e824 */ /* 0x000fe200078e0a02 */
[----:B------:R-:W-:Y:S01]  /*19d0*/  ISETP.GT.U32.AND P6, PT, R2, R36, PT ;  /* 0x000000240200720c */ /* 0x000fe20003fc4070 */
[----:B------:R-:W-:Y:S01]  /*19e0*/  VIADD R7, R5, 0xee ;  /* 0x000000ee05077836 */ /* 0x000fe20000000000 */
[----:B------:R-:W-:Y:S01]  /*19f0*/  IABS R40, R8 ;  /* 0x0000000800287213 */ /* 0x000fe20000000000 */
[----:B------:R-:W-:Y:S01]  /*1a00*/  @!P4 IMAD.MOV R32, RZ, RZ, -R32 ;  /* 0x000000ffff20c224 */ /* 0x000fe200078e0a20 */
[----:B------:R-:W-:-:S02]  /*1a10*/  ISETP.GE.AND P4, PT, R10, RZ, PT ;  /* 0x000000ff0a00720c */ /* 0x000fc40003f86270 */
[----:B------:R-:W-:Y:S01]  /*1a20*/  ISETP.GE.AND P3, PT, R7, RZ, PT ;  /* 0x000000ff0700720c */ /* 0x000fe20003f66270 */
[----:B------:R-:W-:Y:S01]  /*1a30*/  IMAD.HI.U32 R6, R3, R40, RZ ;  /* 0x0000002803067227 */ /* 0x000fe200078e00ff */
[----:B------:R-:W-:Y:S02]  /*1a40*/  IABS R42, R7 ;  /* 0x00000007002a7213 */ /* 0x000fe40000000000 */
[----:B------:R-:W-:Y:S01]  /*1a50*/  LOP3.LUT R10, R4, 0xea, RZ, 0xfc, !PT ;  /* 0x000000ea040a7812 */ /* 0x000fe200078efcff */
[--C-:B------:R-:W-:Y:S01]  /*1a60*/  @!P5 IMAD.IADD R34, R34, 0x1, -R2.reuse ;  /* 0x000000012222d824 */ /* 0x100fe200078e0a02 */
[----:B------:R-:W-:Y:S01]  /*1a70*/  IABS R134, R31 ;  /* 0x0000001f00867213 */ /* 0x000fe20000000000 */
[----:B------:R-:W-:Y:S01]  /*1a80*/  @!P2 IMAD.IADD R38, R38, 0x1, -R2 ;  /* 0x000000012626a824 */ /* 0x000fe200078e0a02 */
[----:B------:R-:W-:Y:S01]  /*1a90*/  IABS R46, R10 ;  /* 0x0000000a002e7213 */ /* 0x000fe20000000000 */
[----:B------:R-:W-:Y:S01]  /*1aa0*/  IMAD.MOV R7, RZ, RZ, -R6 ;  /* 0x000000ffff077224 */ /* 0x000fe200078e0a06 */
[----:B------:R-:W-:Y:S01]  /*1ab0*/  ISETP.GE.AND P2, PT, R11, RZ, PT ;  /* 0x000000ff0b00720c */ /* 0x000fe20003f46270 */
[----:B------:R-:W-:Y:S01]  /*1ac0*/  @!P6 IMAD.IADD R36, R36, 0x1, -R2 ;  /* 0x000000012424e824 */ /* 0x000fe200078e0a02 */
[----:B------:R-:W-:Y:S01]  /*1ad0*/  LOP3.LUT R11, R4, 0xe6, RZ, 0xfc, !PT ;  /* 0x000000e6040b7812 */ /* 0x000fe200078efcff */
[----:B------:R-:W-:Y:S01]  /*1ae0*/  @!P1 IMAD.MOV R34, RZ, RZ, -R34 ;  /* 0x000000ffff229224 */ /* 0x000fe200078e0a22 */
[C---:B------:R-:W-:Y:S01]  /*1af0*/  ISETP.GT.U32.AND P1, PT, R2.reuse, R38, PT ;  /* 0x000000260200720c */ /* 0x040fe20003f24070 */
[C---:B------:R-:W-:Y:S01]  /*1b00*/  IMAD R40, R2.reuse, R7, R40 ;  /* 0x0000000702287224 */ /* 0x040fe200078e0228 */
[----:B------:R-:W-:Y:S01]  /*1b10*/  ISETP.GT.U32.AND P6, PT, R2, R36, PT ;  /* 0x000000240200720c */ /* 0x000fe20003fc4070 */
[----:B------:R-:W-:Y:S01]  /*1b20*/  IMAD.HI.U32 R7, R3, R44, RZ ;  /* 0x0000002c03077227 */ /* 0x000fe200078e00ff */
[----:B------:R-:W-:-:S02]  /*1b30*/  IABS R120, R11 ;  /* 0x0000000b00787213 */ /* 0x000fc40000000000 */
[----:B------:R-:W-:Y:S01]  /*1b40*/  ISETP.GT.U32.AND P5, PT, R2, R40, PT ;  /* 0x000000280200720c */ /* 0x000fe20003fa4070 */
[----:B------:R-:W-:Y:S01]  /*1b50*/  IMAD.MOV R7, RZ, RZ, -R7 ;  /* 0x000000ffff077224 */ /* 0x000fe200078e0a07 */
[----:B------:R-:W-:Y:S01]  /*1b60*/  IABS R130, R33 ;  /* 0x0000002100827213 */ /* 0x000fe20000000000 */
[C---:B------:R-:W-:Y:S01]  /*1b70*/  IMAD.HI.U32 R6, R3.reuse, R42, RZ ;  /* 0x0000002a03067227 */ /* 0x040fe200078e00ff */
[C---:B------:R-:W-:Y:S02]  /*1b80*/  LOP3.LUT R35, R4.reuse, 0x12, RZ, 0xfc, !PT ;  /* 0x0000001204237812 */ /* 0x040fe400078efcff */
[----:B------:R-:W-:Y:S01]  /*1b90*/  LOP3.LUT R37, R4, 0x10, RZ, 0xfc, !PT ;  /* 0x0000001004257812 */ /* 0x000fe200078efcff */
[----:B------:R-:W-:Y:S01]  /*1ba0*/  IMAD R44, R2, R7, R44 ;  /* 0x00000007022c7224 */ /* 0x000fe200078e022c */
[----:B------:R-:W-:Y:S01]  /*1bb0*/  IABS R128, R35 ;  /* 0x0000002300807213 */ /* 0x000fe20000000000 */
[----:B------:R-:W-:Y:S01]  /*1bc0*/  @!P1 IMAD.IADD R38, R38, 0x1, -R2 ;  /* 0x0000000126269824 */ /* 0x000fe200078e0a02 */
[----:B------:R-:W-:Y:S01]  /*1bd0*/  LOP3.LUT R39, R4, 0xc, RZ, 0xfc, !PT ;  /* 0x0000000c04277812 */ /* 0x000fe200078efcff */
[----:B------:R-:W-:Y:S01]  /*1be0*/  IMAD.MOV R9, RZ, RZ, -R6 ;  /* 0x000000ffff097224 */ /* 0x000fe200078e0a06 */
[----:B------:R-:W-:Y:S01]  /*1bf0*/  ISETP.GT.U32.AND P1, PT, R2, R44, PT ;  /* 0x0000002c0200720c */ /* 0x000fe20003f24070 */
[----:B------:R-:W-:Y:S01]  /*1c00*/  @!P6 IMAD.IADD R36, R36, 0x1, -R2 ;  /* 0x000000012424e824 */ /* 0x000fe200078e0a02 */
[----:B------:R-:W-:Y:S01]  /*1c10*/  ISETP.GE.AND P6, PT, R8, RZ, PT ;  /* 0x000000ff0800720c */ /* 0x000fe20003fc6270 */
[----:B------:R-:W-:Y:S01]  /*1c20*/  IMAD R42, R2, R9, R42 ;  /* 0x00000009022a7224 */ /* 0x000fe200078e022a */
[C---:B------:R-:W-:Y:S01]  /*1c30*/  LOP3.LUT R8, R4.reuse, 0xe8, RZ, 0xfc, !PT ;  /* 0x000000e804087812 */ /* 0x040fe200078efcff */
[----:B------:R-:W-:Y:S01]  /*1c40*/  @!P0 IMAD.MOV R36, RZ, RZ, -R36 ;  /* 0x000000ffff248224 */ /* 0x000fe200078e0a24 */
[----:B------:R-:W-:Y:S01]  /*1c50*/  LOP3.LUT R43, R4, 0x6, RZ, 0xfc, !PT ;  /* 0x00000006042b7812 */ /* 0x000fe200078efcff */
[----:B------:R-:W-:Y:S01]  /*1c60*/  IMAD.HI.U32 R6, R3, R46, RZ ;  /* 0x0000002e03067227 */ /* 0x000fe200078e00ff */
[----:B------:R-:W-:-:S02]  /*1c70*/  IABS R48, R8 ;  /* 0x0000000800307213 */ /* 0x000fc40000000000 */
[----:B------:R-:W-:Y:S01]  /*1c80*/  ISETP.GT.U32.AND P0, PT, R2, R42, PT ;  /* 0x0000002a0200720c */ /* 0x000fe20003f04070 */
[----:B------:R-:W-:Y:S01]  /*1c90*/  @!P5 IMAD.IADD R40, R40, 0x1, -R2 ;  /* 0x000000012828d824 */ /* 0x000fe200078e0a02 */
[----:B------:R-:W-:Y:S01]  /*1ca0*/  LOP3.LUT R41, R4, 0x8, RZ, 0xfc, !PT ;  /* 0x0000000804297812 */ /* 0x000fe200078efcff */
[----:B------:R-:W-:Y:S01]  /*1cb0*/  IMAD.MOV R7, RZ, RZ, -R6 ;  /* 0x000000ffff077224 */ /* 0x000fe200078e0a06 */
[----:B------:R-:W-:Y:S01]  /*1cc0*/  IABS R126, R43 ;  /* 0x0000002b007e7213 */ /* 0x000fe20000000000 */
[----:B------:R-:W-:Y:S01]  /*1cd0*/  @!P1 IMAD.IADD R44, R44, 0x1, -R2 ;  /* 0x000000012c2c9824 */ /* 0x000fe200078e0a02 */
[----:B------:R-:W-:Y:S01]  /*1ce0*/  ISETP.GT.U32.AND P5, PT, R2, R40, PT ;  /* 0x000000280200720c */ /* 0x000fe20003fa4070 */
[----:B------:R-:W-:Y:S01]  /*1cf0*/  IMAD.HI.U32 R6, R3, R48, RZ ;  /* 0x0000003003067227 */ /* 0x000fe200078e00ff */
[----:B------:R-:W-:Y:S02]  /*1d00*/  LOP3.LUT R45, R4, 0x4, RZ, 0xfc, !PT ;  /* 0x00000004042d7812 */ /* 0x000fe400078efcff */
[----:B------:R-:W-:Y:S01]  /*1d10*/  SHF.R.S32.HI R21, RZ, 0x6, R21 ;  /* 0x00000006ff157819 */ /* 0x000fe20000011415 */
[C---:B------:R-:W-:Y:S01]  /*1d20*/  IMAD R46, R2.reuse, R7, R46 ;  /* 0x00000007022e7224 */ /* 0x040fe200078e022e */
[----:B------:R-:W-:Y:S01]  /*1d30*/  IABS R124, R45 ;  /* 0x0000002d007c7213 */ /* 0x000fe20000000000 */
[----:B------:R-:W-:Y:S01]  /*1d40*/  @!P4 IMAD.MOV R38, RZ, RZ, -R38 ;  /* 0x000000ffff26c224 */ /* 0x000fe200078e0a26 */
[----:B------:R-:W-:Y:S01]  /*1d50*/  ISETP.GT.U32.AND P4, PT, R2, R44, PT ;  /* 0x0000002c0200720c */ /* 0x000fe20003f84070 */
[----:B------:R-:W-:-:S02]  /*1d60*/  IMAD.MOV R7, RZ, RZ, -R6 ;  /* 0x000000ffff077224 */ /* 0x000fc400078e0a06 */
[----:B------:R-:W-:-:S04]  /*1d70*/  IMAD.HI.U32 R6, R3, R120, RZ ;  /* 0x0000007803067227 */ /* 0x000fc800078e00ff */
[----:B------:R-:W-:Y:S01]  /*1d80*/  @!P0 IMAD.IADD R42, R42, 0x1, -R2 ;  /* 0x000000012a2a8824 */ /* 0x000fe200078e0a02 */
[----:B------:R-:W-:Y:S01]  /*1d90*/  ISETP.GE.AND P0, PT, R10, RZ, PT ;  /* 0x000000ff0a00720c */ /* 0x000fe20003f06270 */
[----:B------:R-:W-:Y:S01]  /*1da0*/  IMAD R48, R2, R7, R48 ;  /* 0x0000000702307224 */ /* 0x000fe200078e0230 */
[----:B------:R-:W-:Y:S01]  /*1db0*/  LOP3.LUT R10, R4, 0xdc, RZ, 0xfc, !PT ;  /* 0x000000dc040a7812 */ /* 0x000fe200078efcff */
[----:B------:R-:W-:Y:S01]  /*1dc0*/  IMAD.MOV R7, RZ, RZ, -R6 ;  /* 0x000000ffff077224 */ /* 0x000fe200078e0a06 */
[----:B------:R-:W-:Y:S01]  /*1dd0*/  ISETP.GT.U32.AND P1, PT, R2, R42, PT ;  /* 0x0000002a0200720c */ /* 0x000fe20003f24070 */
[----:B------:R-:W-:Y:S01]  /*1de0*/  @!P5 IMAD.IADD R40, R40, 0x1, -R2 ;  /* 0x000000012828d824 */ /* 0x000fe200078e0a02 */
[C---:B------:R-:W-:Y:S01]  /*1df0*/  ISETP.GT.U32.AND P5, PT, R2.reuse, R46, PT ;  /* 0x0000002e0200720c */ /* 0x040fe20003fa4070 */
[----:B------:R-:W-:Y:S01]  /*1e00*/  IMAD R120, R2, R7, R120 ;  /* 0x0000000702787224 */ /* 0x000fe200078e0278 */
[----:B------:R-:W-:Y:S01]  /*1e10*/  IABS R54, R10 ;  /* 0x0000000a00367213 */ /* 0x000fe20000000000 */
[----:B------:R-:W-:-:S02]  /*1e20*/  @!P4 IMAD.IADD R44, R44, 0x1, -R2 ;  /* 0x000000012c2cc824 */ /* 0x000fc400078e0a02 */
[----:B------:R-:W-:Y:S01]  /*1e30*/  @!P6 IMAD.MOV R40, RZ, RZ, -R40 ;  /* 0x000000ffff28e224 */ /* 0x000fe200078e0a28 */
[C---:B------:R-:W-:Y:S01]  /*1e40*/  ISETP.GT.U32.AND P4, PT, R2.reuse, R120, PT ;  /* 0x000000780200720c */ /* 0x040fe20003f84070 */
[----:B------:R-:W-:Y:S01]  /*1e50*/  IMAD.HI.U32 R6, R3, R50, RZ ;  /* 0x0000003203067227 */ /* 0x000fe200078e00ff */
[----:B------:R-:W-:-:S03]  /*1e60*/  ISETP.GT.U32.AND P6, PT, R2, R48, PT ;  /* 0x000000300200720c */ /* 0x000fc60003fc4070 */
[----:B------:R-:W-:Y:S01]  /*1e70*/  @!P1 IMAD.IADD R42, R42, 0x1, -R2 ;  /* 0x000000012a2a9824 */ /* 0x000fe200078e0a02 */
[----:B------:R-:W-:Y:S01]  /*1e80*/  ISETP.GE.AND P1, PT, R8, RZ, PT ;  /* 0x000000ff0800720c */ /* 0x000fe20003f26270 */
[----:B------:R-:W-:Y:S01]  /*1e90*/  IMAD.MOV R9, RZ, RZ, -R6 ;  /* 0x000000ffff097224 */ /* 0x000fe200078e0a06 */
[----:B------:R-:W-:Y:S01]  /*1ea0*/  LOP3.LUT R8, R4, 0xe0, RZ, 0xfc, !PT ;  /* 0x000000e004087812 */ /* 0x000fe200078efcff */
[--C-:B------:R-:W-:Y:S02]  /*1eb0*/  @!P5 IMAD.IADD R46, R46, 0x1, -R2.reuse ;  /* 0x000000012e2ed824 */ /* 0x100fe400078e0a02 */
[----:B------:R-:W-:Y:S01]  /*1ec0*/  VIADD R6, R5, 0xde ;  /* 0x000000de05067836 */ /* 0x000fe20000000000 */
[----:B------:R-:W-:Y:S01]  /*1ed0*/  IABS R52, R8 ;  /* 0x0000000800347213 */ /* 0x000fe20000000000 */
[----:B------:R-:W-:Y:S01]  /*1ee0*/  @!P4 IMAD.IADD R120, R120, 0x1, -R2 ;  /* 0x000000017878c824 */ /* 0x000fe200078e0a02 */
[----:B------:R-:W-:Y:S01]  /*1ef0*/  ISETP.GT.U32.AND P5, PT, R2, R46, PT ;  /* 0x0000002e0200720c */ /* 0x000fe20003fa4070 */
[----:B------:R-:W-:Y:S01]  /*1f00*/  IMAD.HI.U32 R7, R3, R118, RZ ;  /* 0x0000007603077227 */ /* 0x000fe200078e00ff */
[----:B------:R-:W-:-:S02]  /*1f10*/  IABS R116, R6 ;  /* 0x0000000600747213 */ /* 0x000fc40000000000 */
[C---:B------:R-:W-:Y:S01]  /*1f20*/  ISETP.GT.U32.AND P4, PT, R2.reuse, R120, PT ;  /* 0x000000780200720c */ /* 0x040fe20003f84070 */
[----:B------:R-:W-:Y:S02]  /*1f30*/  IMAD R50, R2, R9, R50 ;  /* 0x0000000902327224 */ /* 0x000fe400078e0232 */
[----:B------:R-:W-:Y:S01]  /*1f40*/  @!P6 IMAD.IADD R48, R48, 0x1, -R2 ;  /* 0x000000013030e824 */ /* 0x000fe200078e0a02 */
[----:B------:R-:W-:Y:S01]  /*1f50*/  ISETP.GE.AND P6, PT, R6, RZ, PT ;  /* 0x000000ff0600720c */ /* 0x000fe20003fc6270 */
[----:B------:R-:W-:Y:S02]  /*1f60*/  IMAD.MOV R7, RZ, RZ, -R7 ;  /* 0x000000ffff077224 */ /* 0x000fe400078e0a07 */
[----:B------:R-:W-:-:S04]  /*1f70*/  IMAD.HI.U32 R6, R3, R52, RZ ;  /* 0x0000003403067227 */ /* 0x000fc800078e00ff */
[----:B------:R-:W-:Y:S01]  /*1f80*/  @!P2 IMAD.MOV R44, RZ, RZ, -R44 ;  /* 0x000000ffff2ca224 */ /* 0x000fe200078e0a2c */
[C---:B------:R-:W-:Y:S01]  /*1f90*/  ISETP.GT.U32.AND P2, PT, R2.reuse, R50, PT ;  /* 0x000000320200720c */ /* 0x040fe20003f44070 */
[----:B------:R-:W-:Y:S02]  /*1fa0*/  IMAD R118, R2, R7, R118 ;  /* 0x0000000702767224 */ /* 0x000fe400078e0276 */
[----:B------:R-:W-:Y:S02]  /*1fb0*/  IMAD.MOV R7, RZ, RZ, -R6 ;  /* 0x000000ffff077224 */ /* 0x000fe400078e0a06 */
[----:B------:R-:W-:Y:S01]  /*1fc0*/  @!P5 IMAD.IADD R46, R46, 0x1, -R2 ;  /* 0x000000012e2ed824 */ /* 0x000fe200078e0a02 */
[----:B------:R-:W-:Y:S01]  /*1fd0*/  ISETP.GE.AND P5, PT, R11, RZ, PT ;  /* 0x000000ff0b00720c */ /* 0x000fe20003fa6270 */
[----:B------:R-:W-:Y:S01]  /*1fe0*/  IMAD R52, R2, R7, R52 ;  /* 0x0000000702347224 */ /* 0x000fe200078e0234 */
[----:B------:R-:W-:Y:S01]  /*1ff0*/  LOP3.LUT R11, R4, 0xda, RZ, 0xfc, !PT ;  /* 0x000000da040b7812 */ /* 0x000fe200078efcff */
[----:B------:R-:W-:Y:S01]  /*2000*/  @!P3 IMAD.MOV R42, RZ, RZ, -R42 ;  /* 0x000000ffff2ab224 */ /* 0x000fe200078e0a2a */
[----:B------:R-:W-:Y:S01]  /*2010*/  ISETP.GT.U32.AND P3, PT, R2, R48, PT ;  /* 0x000000300200720c */ /* 0x000fe20003f64070 */
[----:B------:R-:W-:Y:S01]  /*2020*/  @!P4 IMAD.IADD R120, R120, 0x1, -R2 ;  /* 0x000000017878c824 */ /* 0x000fe200078e0a02 */
[C---:B------:R-:W-:Y:S01]  /*2030*/  ISETP.GT.U32.AND P4, PT, R2.reuse, R52, PT ;  /* 0x000000340200720c */ /* 0x040fe20003f84070 */
[----:B------:R-:W-:Y:S01]  /*2040*/  @!P0 IMAD.MOV R46, RZ, RZ, -R46 ;  /* 0x000000ffff2e8224 */ /* 0x000fe200078e0a2e */
[----:B------:R-:W-:Y:S01]  /*2050*/  ISETP.GT.U32.AND P0, PT, R2, R118, PT ;  /* 0x000000760200720c */ /* 0x000fe20003f04070 */
[----:B------:R-:W-:Y:S01]  /*2060*/  @!P2 IMAD.IADD R50, R50, 0x1, -R2 ;  /* 0x000000013232a824 */ /* 0x000fe200078e0a02 */
[----:B------:R-:W-:Y:S01]  /*2070*/  IABS R114, R11 ;  /* 0x0000000b00727213 */ /* 0x000fe20000000000 */
[----:B------:R-:W-:-:S03]  /*2080*/  IMAD.HI.U32 R6, R3, R116, RZ ;  /* 0x0000007403067227 */ /* 0x000fc600078e00ff */
[----:B------:R-:W-:Y:S01]  /*2090*/  ISETP.GT.U32.AND P2, PT, R2, R50, PT ;  /* 0x000000320200720c */ /* 0x000fe20003f44070 */
[----:B------:R-:W-:Y:S02]  /*20a0*/  IMAD.MOV R9, RZ, RZ, -R6 ;  /* 0x000000ffff097224 */ /* 0x000fe400078e0a06 */
[--C-:B------:R-:W-:Y:S01]  /*20b0*/  @!P3 IMAD.IADD R48, R48, 0x1, -R2.reuse ;  /* 0x000000013030b824 */ /* 0x100fe200078e0a02 */
[----:B------:R-:W-:Y:S01]  /*20c0*/  ISETP.GE.AND P3, PT, R12, RZ, PT ;  /* 0x000000ff0c00720c */ /* 0x000fe20003f66270 */
[--C-:B------:R-:W-:Y:S01]  /*20d0*/  @!P4 IMAD.IADD R52, R52, 0x1, -R2.reuse ;  /* 0x000000013434c824 */ /* 0x100fe200078e0a02 */
[----:B------:R-:W-:Y:S01]  /*20e0*/  LOP3.LUT R12, R4, 0xd0, RZ, 0xfc, !PT ;  /* 0x000000d0040c7812 */ /* 0x000fe200078efcff */
[----:B------:R-:W-:Y:S01]  /*20f0*/  @!P0 IMAD.IADD R118, R118, 0x1, -R2 ;  /* 0x0000000176768824 */ /* 0x000fe200078e0a02 */
[----:B------:R-:W-:Y:S01]  /*2100*/  ISETP.GE.AND P0, PT, R14, RZ, PT ;  /* 0x000000ff0e00720c */ /* 0x000fe20003f06270 */
[C---:B------:R-:W-:Y:S01]  /*2110*/  IMAD R116, R2.reuse, R9, R116 ;  /* 0x0000000902747224 */ /* 0x040fe200078e0274 */
[----:B------:R-:W-:Y:S01]  /*2120*/  IABS R60, R12 ;  /* 0x0000000c003c7213 */ /* 0x000fe20000000000 */
[----:B------:R-:W-:Y:S01]  /*2130*/  @!P1 IMAD.MOV R48, RZ, RZ, -R48 ;  /* 0x000000ffff309224 */ /* 0x000fe200078e0a30 */
[C---:B------:R-:W-:Y:S01]  /*2140*/  ISETP.GT.U32.AND P1, PT, R2.reuse, R52, PT ;  /* 0x000000340200720c */ /* 0x040fe20003f24070 */
[----:B------:R-:W-:Y:S01]  /*2150*/  IMAD.HI.U32 R7, R3, R54, RZ ;  /* 0x0000003603077227 */ /* 0x000fe200078e00ff */
[----:B------:R-:W-:-:S02]  /*2160*/  ISETP.GT.U32.AND P4, PT, R2, R118, PT ;  /* 0x000000760200720c */ /* 0x000fc40003f84070 */
[----:B------:R-:W-:Y:S01]  /*2170*/  LOP3.LUT R14, R4, 0xcc, RZ, 0xfc, !PT ;  /* 0x000000cc040e7812 */ /* 0x000fe200078efcff */
[----:B------:R-:W-:Y:S01]  /*2180*/  @!P2 IMAD.IADD R50, R50, 0x1, -R2 ;  /* 0x000000013232a824 */ /* 0x000fe200078e0a02 */
[----:B------:R-:W-:Y:S01]  /*2190*/  ISETP.GT.U32.AND P2, PT, R2, R116, PT ;  /* 0x000000740200720c */ /* 0x000fe20003f44070 */
[----:B------:R-:W-:Y:S01]  /*21a0*/  @!P5 IMAD.MOV R120, RZ, RZ, -R120 ;  /* 0x000000ffff78d224 */ /* 0x000fe200078e0a78 */
[----:B------:R-:W-:Y:S01]  /*21b0*/  ISETP.GE.AND P5, PT, R8, RZ, PT ;  /* 0x000000ff0800720c */ /* 0x000fe20003fa6270 */
[----:B------:R-:W-:Y:S01]  /*21c0*/  IMAD.MOV R7, RZ, RZ, -R7 ;  /* 0x000000ffff077224 */ /* 0x000fe200078e0a07 */
[----:B------:R-:W-:Y:S01]  /*21d0*/  LOP3.LUT R8, R4, 0xd4, RZ, 0xfc, !PT ;  /* 0x000000d404087812 */ /* 0x000fe200078efcff */
[----:B------:R-:W-:Y:S01]  /*21e0*/  IMAD.HI.U32 R6, R3, R114, RZ ;  /* 0x0000007203067227 */ /* 0x000fe200078e00ff */
[----:B------:R-:W-:Y:S02]  /*21f0*/  IABS R62, R14 ;  /* 0x0000000e003e7213 */ /* 0x000fe40000000000 */
[----:B------:R-:W-:Y:S01]  /*2200*/  IABS R58, R8 ;  /* 0x00000008003a7213 */ /* 0x000fe20000000000 */
[----:B------:R-:W-:-:S02]  /*2210*/  IMAD R54, R2, R7, R54 ;  /* 0x0000000702367224 */ /* 0x000fc400078e0236 */
[----:B------:R-:W-:Y:S01]  /*2220*/  IMAD.MOV R7, RZ, RZ, -R6 ;  /* 0x000000ffff077224 */ /* 0x000fe200078e0a06 */
[----:B------:R-:W-:Y:S01]  /*2230*/  LOP3.LUT R6, R4, 0xd8, RZ, 0xfc, !PT ;  /* 0x000000d804067812 */ /* 0x000fe200078efcff */
[----:B------:R-:W-:Y:S01]  /*2240*/  @!P1 IMAD.IADD R52, R52, 0x1, -R2 ;  /* 0x0000000134349824 */ /* 0x000fe200078e0a02 */
[----:B------:R-:W-:Y:S01]  /*2250*/  ISETP.GE.AND P1, PT, R11, RZ, PT ;  /* 0x000000ff0b00720c */ /* 0x000fe20003f26270 */
[----:B------:R-:W-:Y:S01]  /*2260*/  IMAD R114, R2, R7, R114 ;  /* 0x0000000702727224 */ /* 0x000fe200078e0272 */
[----:B------:R-:W-:Y:S01]  /*2270*/  IABS R56, R6 ;  /* 0x0000000600387213 */ /* 0x000fe20000000000 */
[--C-:B------:R-:W-:Y:S01]  /*2280*/  @!P4 IMAD.IADD R118, R118, 0x1, -R2.reuse ;  /* 0x000000017676c824 */ /* 0x100fe200078e0a02 */
[----:B------:R-:W-:Y:S01]  /*2290*/  LOP3.LUT R7, R4, 0xd6, RZ, 0xfc, !PT ;  /* 0x000000d604077812 */ /* 0x000fe200078efcff */
[----:B------:R-:W-:Y:S01]  /*22a0*/  @!P2 IMAD.IADD R116, R116, 0x1, -R2 ;  /* 0x000000017474a824 */ /* 0x000fe200078e0a02 */
[----:B------:R-:W-:Y:S01]  /*22b0*/  ISETP.GE.AND P2, PT, R6, RZ, PT ;  /* 0x000000ff0600720c */ /* 0x000fe20003f46270 */
[----:B------:R-:W-:Y:S01]  /*22c0*/  @!P5 IMAD.MOV R52, RZ, RZ, -R52 ;  /* 0x000000ffff34d224 */ /* 0x000fe200078e0a34 */
[C---:B------:R-:W-:Y:S01]  /*22d0*/  ISETP.GT.U32.AND P5, PT, R2.reuse, R114, PT ;  /* 0x000000720200720c */ /* 0x040fe20003fa4070 */
[----:B------:R-:W-:Y:S01]  /*22e0*/  @!P0 IMAD.MOV R118, RZ, RZ, -R118 ;  /* 0x000000ffff768224 */ /* 0x000fe200078e0a76 */
[----:B------:R-:W-:Y:S01]  /*22f0*/  ISETP.GT.U32.AND P0, PT, R2, R116, PT ;  /* 0x000000740200720c */ /* 0x000fe20003f04070 */
[----:B------:R-:W-:Y:S01]  /*2300*/  IMAD.HI.U32 R6, R3, R56, RZ ;  /* 0x0000003803067227 */ /* 0x000fe200078e00ff */
[----:B------:R-:W-:-:S02]  /*2310*/  IABS R112, R7 ;  /* 0x0000000700707213 */ /* 0x000fc40000000000 */
[----:B------:R-:W-:Y:S01]  /*2320*/  ISETP.GE.AND P4, PT, R10, RZ, PT ;  /* 0x000000ff0a00720c */ /* 0x000fe20003f86270 */
[----:B------:R-:W-:Y:S01]  /*2330*/  @!P3 IMAD.MOV R50, RZ, RZ, -R50 ;  /* 0x000000ffff32b224 */ /* 0x000fe200078e0a32 */
[----:B------:R-:W-:Y:S01]  /*2340*/  ISETP.GT.U32.AND P3, PT, R2, R54, PT ;  /* 0x000000360200720c */ /* 0x000fe20003f64070 */
[----:B------:R-:W-:Y:S01]  /*2350*/  IMAD.MOV R9, RZ, RZ, -R6 ;  /* 0x000000ffff097224 */ /* 0x000fe200078e0a06 */
[----:B------:R-:W-:Y:S01]  /*2360*/  LOP3.LUT R10, R4, 0xd2, RZ, 0xfc, !PT ;  /* 0x000000d2040a7812 */ /* 0x000fe200078efcff */
[----:B------:R-:W-:-:S03]  /*2370*/  IMAD.HI.U32 R6, R3, R58, RZ ;  /* 0x0000003a03067227 */ /* 0x000fc600078e00ff */
[----:B------:R-:W-:Y:S01]  /*2380*/  IABS R110, R10 ;  /* 0x0000000a006e7213 */ /* 0x000fe20000000000 */
[--C-:B------:R-:W-:Y:S02]  /*2390*/  @!P5 IMAD.IADD R114, R114, 0x1, -R2.reuse ;  /* 0x000000017272d824 */ /* 0x100fe400078e0a02 */
[----:B------:R-:W-:Y:S01]  /*23a0*/  @!P0 IMAD.IADD R116, R116, 0x1, -R2 ;  /* 0x0000000174748824 */ /* 0x000fe200078e0a02 */
[----:B------:R-:W-:Y:S01]  /*23b0*/  ISETP.GE.AND P0, PT, R7, RZ, PT ;  /* 0x000000ff0700720c */ /* 0x000fe20003f06270 */
[C---:B------:R-:W-:Y:S01]  /*23c0*/  IMAD R56, R2.reuse, R9, R56 ;  /* 0x0000000902387224 */ /* 0x040fe200078e0238 */
[----:B------:R-:W-:Y:S01]  /*23d0*/  ISETP.GT.U32.AND P5, PT, R2, R114, PT ;  /* 0x000000720200720c */ /* 0x000fe20003fa4070 */
[----:B------:R-:W-:-:S04]  /*23e0*/  IMAD.HI.U32 R7, R3, R112, RZ ;  /* 0x0000007003077227 */ /* 0x000fc800078e00ff */
[----:B------:R-:W-:Y:S01]  /*23f0*/  @!P6 IMAD.MOV R116, RZ, RZ, -R116 ;  /* 0x000000ffff74e224 */ /* 0x000fe200078e0a74 */
[----:B------:R-:W-:Y:S01]  /*2400*/  ISETP.GT.U32.AND P6, PT, R2, R56, PT ;  /* 0x000000380200720c */ /* 0x000fe20003fc4070 */
[----:B------:R-:W-:Y:S02]  /*2410*/  IMAD.MOV R7, RZ, RZ, -R7 ;  /* 0x000000ffff077224 */ /* 0x000fe400078e0a07 */
[----:B------:R-:W-:Y:S02]  /*2420*/  @!P3 IMAD.IADD R54, R54, 0x1, -R2 ;  /* 0x000000013636b824 */ /* 0x000fe400078e0a02 */
[C---:B------:R-:W-:Y:S02]  /*2430*/  IMAD R112, R2.reuse, R7, R112 ;  /* 0x0000000702707224 */ /* 0x040fe400078e0270 */
[----:B------:R-:W-:Y:S01]  /*2440*/  IMAD.MOV R9, RZ, RZ, -R6 ;  /* 0x000000ffff097224 */ /* 0x000fe200078e0a06 */
[----:B------:R-:W-:Y:S01]  /*2450*/  ISETP.GT.U32.AND P3, PT, R2, R54, PT ;  /* 0x000000360200720c */ /* 0x000fe20003f64070 */
[----:B------:R-:W-:Y:S01]  /*2460*/  @!P5 IMAD.IADD R114, R114, 0x1, -R2 ;  /* 0x000000017272d824 */ /* 0x000fe200078e0a02 */
[C---:B------:R-:W-:Y:S01]  /*2470*/  ISETP.GT.U32.AND P5, PT, R2.reuse, R112, PT ;  /* 0x000000700200720c */ /* 0x040fe20003fa4070 */
[----:B------:R-:W-:-:S02]  /*2480*/  IMAD R58, R2, R9, R58 ;  /* 0x00000009023a7224 */ /* 0x000fc400078e023a */
[----:B------:R-:W-:Y:S02]  /*2490*/  @!P6 IMAD.IADD R56, R56, 0x1, -R2 ;  /* 0x000000013838e824 */ /* 0x000fe400078e0a02 */
[----:B------:R-:W-:Y:S01]  /*24a0*/  IMAD.HI.U32 R7, R3, R110, RZ ;  /* 0x0000006e03077227 */ /* 0x000fe200078e00ff */
[----:B------:R-:W-:-:S03]  /*24b0*/  ISETP.GT.U32.AND P6, PT, R2, R58, PT ;  /* 0x0000003a0200720c */ /* 0x000fc60003fc4070 */
[----:B------:R-:W-:Y:S02]  /*24c0*/  @!P1 IMAD.MOV R114, RZ, RZ, -R114 ;  /* 0x000000ffff729224 */ /* 0x000fe400078e0a72 */
[--C-:B------:R-:W-:Y:S01]  /*24d0*/  @!P3 IMAD.IADD R54, R54, 0x1, -R2.reuse ;  /* 0x000000013636b824 */ /* 0x100fe200078e0a02 */
[----:B------:R-:W-:Y:S01]  /*24e0*/  ISETP.GE.AND P3, PT, R8, RZ, PT ;  /* 0x000000ff0800720c */ /* 0x000fe20003f66270 */
[----:B------:R-:W-:Y:S02]  /*24f0*/  VIADD R8, R5, 0xce ;  /* 0x000000ce05087836 */ /* 0x000fe40000000000 */
[--C-:B------:R-:W-:Y:S01]  /*2500*/  @!P5 IMAD.IADD R112, R112, 0x1, -R2.reuse ;  /* 0x000000017070d824 */ /* 0x100fe200078e0a02 */
[----:B------:R-:W-:Y:S01]  /*2510*/  ISETP.GT.U32.AND P5, PT, R2, R56, PT ;  /* 0x000000380200720c */ /* 0x000fe20003fa4070 */
[----:B------:R-:W-:Y:S01]  /*2520*/  IMAD.MOV R7, RZ, RZ, -R7 ;  /* 0x000000ffff077224 */ /* 0x000fe200078e0a07 */
[----:B------:R-:W-:Y:S01]  /*2530*/  IABS R108, R8 ;  /* 0x00000008006c7213 */ /* 0x000fe20000000000 */
[----:B------:R-:W-:Y:S01]  /*2540*/  @!P6 IMAD.IADD R58, R58, 0x1, -R2 ;  /* 0x000000013a3ae824 */ /* 0x000fe200078e0a02 */
[----:B------:R-:W-:Y:S01]  /*2550*/  ISETP.GT.U32.AND P1, PT, R2, R112, PT ;  /* 0x000000700200720c */ /* 0x000fe20003f24070 */
[----:B------:R-:W-:-:S03]  /*2560*/  IMAD.HI.U32 R6, R3, R60, RZ ;  /* 0x0000003c03067227 */ /* 0x000fc600078e00ff */
[C---:B------:R-:W-:Y:S01]  /*2570*/  ISETP.GT.U32.AND P6, PT, R2.reuse, R58, PT ;  /* 0x0000003a0200720c */ /* 0x040fe20003fc4070 */
[----:B------:R-:W-:Y:S02]  /*2580*/  IMAD R110, R2, R7, R110 ;  /* 0x00000007026e7224 */ /* 0x000fe400078e026e */
[----:B------:R-:W-:-:S04]  /*2590*/  IMAD.HI.U32 R7, R3, R108, RZ ;  /* 0x0000006c03077227 */ /* 0x000fc800078e00ff */
[----:B------:R-:W-:Y:S02]  /*25a0*/  IMAD.MOV R9, RZ, RZ, -R6 ;  /* 0x000000ffff097224 */ /* 0x000fe400078e0a06 */
[----:B------:R-:W-:Y:S02]  /*25b0*/  IMAD.MOV R7, RZ, RZ, -R7 ;  /* 0x000000ffff077224 */ /* 0x000fe400078e0a07 */
[C---:B------:R-:W-:Y:S02]  /*25c0*/  IMAD R60, R2.reuse, R9, R60 ;  /* 0x00000009023c7224 */ /* 0x040fe400078e023c */
[----:B------:R-:W-:Y:S02]  /*25d0*/  IMAD R108, R2, R7, R108 ;  /* 0x00000007026c7224 */ /* 0x000fe400078e026c */
[--C-:B------:R-:W-:Y:S01]  /*25e0*/  @!P1 IMAD.IADD R112, R112, 0x1, -R2.reuse ;  /* 0x0000000170709824 */ /* 0x100fe200078e0a02 */
[----:B------:R-:W-:Y:S01]  /*25f0*/  ISETP.GT.U32.AND P1, PT, R2, R60, PT ;  /* 0x0000003c0200720c */ /* 0x000fe20003f24070 */
[----:B------:R-:W-:Y:S01]  /*2600*/  @!P6 IMAD.IADD R58, R58, 0x1, -R2 ;  /* 0x000000013a3ae824 */ /* 0x000fe200078e0a02 */
[----:B------:R-:W-:Y:S01]  /*2610*/  ISETP.GT.U32.AND P6, PT, R2, R108, PT ;  /* 0x0000006c0200720c */ /* 0x000fe20003fc4070 */
[----:B------:R-:W-:-:S04]  /*2620*/  IMAD.HI.U32 R7, R3, R106, RZ ;  /* 0x0000006a03077227 */ /* 0x000fc800078e00ff */
[----:B------:R-:W-:Y:S01]  /*2630*/  @!P4 IMAD.MOV R54, RZ, RZ, -R54 ;  /* 0x000000ffff36c224 */ /* 0x000fe200078e0a36 */
[----:B------:R-:W-:Y:S01]  /*2640*/  ISETP.GE.AND P4, PT, R8, RZ, PT ;  /* 0x000000ff0800720c */ /* 0x000fe20003f86270 */
[----:B------:R-:W-:-:S04]  /*2650*/  IMAD.HI.U32 R8, R3, R64, RZ ;  /* 0x0000004003087227 */ /* 0x000fc800078e00ff */
[--C-:B------:R-:W-:Y:S02]  /*2660*/  @!P1 IMAD.IADD R60, R60, 0x1, -R2.reuse ;  /* 0x000000013c3c9824 */ /* 0x100fe400078e0a02 */
[--C-:B------:R-:W-:Y:S02]  /*2670*/  @!P6 IMAD.IADD R108, R108, 0x1, -R2.reuse ;  /* 0x000000016c6ce824 */ /* 0x100fe400078e0a02 */
[----:B------:R-:W-:Y:S01]  /*2680*/  IMAD.MOV R7, RZ, RZ, -R7 ;  /* 0x000000ffff077224 */ /* 0x000fe200078e0a07 */
[----:B------:R-:W-:Y:S01]  /*2690*/  ISETP.GT.U32.AND P6, PT, R2, R60, PT ;  /* 0x0000003c0200720c */ /* 0x000fe20003fc4070 */
[----:B------:R-:W-:Y:S01]  /*26a0*/  @!P5 IMAD.IADD R56, R56, 0x1, -R2 ;  /* 0x000000013838d824 */ /* 0x000fe200078e0a02 */
[----:B------:R-:W-:Y:S01]  /*26b0*/  ISETP.GT.U32.AND P5, PT, R2, R110, PT ;  /* 0x0000006e0200720c */ /* 0x000fe20003fa4070 */
[----:B------:R-:W-:Y:S01]  /*26c0*/  IMAD.MOV R11, RZ, RZ, -R8 ;  /* 0x000000ffff0b7224 */ /* 0x000fe200078e0a08 */
[----:B------:R-:W-:Y:S01]  /*26d0*/  LOP3.LUT R8, R4, 0xc6, RZ, 0xfc, !PT ;  /* 0x000000c604087812 */ /* 0x000fe200078efcff */
[----:B------:R-:W-:-:S02]  /*26e0*/  IMAD R106, R2, R7, R106 ;  /* 0x00000007026a7224 */ /* 0x000fc400078e026a */
[C---:B------:R-:W-:Y:S01]  /*26f0*/  IMAD R64, R2.reuse, R11, R64 ;  /* 0x0000000b02407224 */ /* 0x040fe200078e0240 */
[----:B------:R-:W-:Y:S01]  /*2700*/  IABS R104, R8 ;  /* 0x0000000800687213 */ /* 0x000fe20000000000 */
[----:B------:R-:W-:Y:S01]  /*2710*/  @!P3 IMAD.MOV R58, RZ, RZ, -R58 ;  /* 0x000000ffff3ab224 */ /* 0x000fe200078e0a3a */
[C---:B------:R-:W-:Y:S01]  /*2720*/  ISETP.GT.U32.AND P3, PT, R2.reuse, R106, PT ;  /* 0x0000006a0200720c */ /* 0x040fe20003f64070 */
[----:B------:R-:W-:Y:S01]  /*2730*/  @!P2 IMAD.MOV R56, RZ, RZ, -R56 ;  /* 0x000000ffff38a224 */ /* 0x000fe200078e0a38 */
[----:B------:R-:W-:Y:S01]  /*2740*/  ISETP.GT.U32.AND P2, PT, R2, R108, PT ;  /* 0x0000006c0200720c */ /* 0x000fe20003f44070 */
[--C-:B------:R-:W-:Y:S01]  /*2750*/  @!P6 IMAD.IADD R60, R60, 0x1, -R2.reuse ;  /* 0x000000013c3ce824 */ /* 0x100fe200078e0a02 */
[----:B------:R-:W-:Y:S01]  /*2760*/  ISETP.GT.U32.AND P6, PT, R2, R64, PT ;  /* 0x000000400200720c */ /* 0x000fe20003fc4070 */
[----:B------:R-:W-:Y:S01]  /*2770*/  @!P5 IMAD.IADD R110, R110, 0x1, -R2 ;  /* 0x000000016e6ed824 */ /* 0x000fe200078e0a02 */
[----:B------:R-:W-:Y:S01]  /*2780*/  ISETP.GE.AND P5, PT, R10, RZ, PT ;  /* 0x000000ff0a00720c */ /* 0x000fe20003fa6270 */
[----:B------:R-:W-:Y:S01]  /*2790*/  IMAD.HI.U32 R6, R3, R62, RZ ;  /* 0x0000003e03067227 */ /* 0x000fe200078e00ff */
[----:B------:R-:W-:-:S02]  /*27a0*/  LOP3.LUT R10, R4, 0xc4, RZ, 0xfc, !PT ;  /* 0x000000c4040a7812 */ /* 0x000fc400078efcff */
[----:B------:R-:W-:Y:S01]  /*27b0*/  ISETP.GT.U32.AND P1, PT, R2, R110, PT ;  /* 0x0000006e0200720c */ /* 0x000fe20003f24070 */
[----:B------:R-:W-:Y:S01]  /*27c0*/  IMAD.MOV R9, RZ, RZ, -R6 ;  /* 0x000000ffff097224 */ /* 0x000fe200078e0a06 */
[----:B------:R-:W-:Y:S01]  /*27d0*/  IABS R66, R10 ;  /* 0x0000000a00427213 */ /* 0x000fe20000000000 */
[--C-:B------:R-:W-:Y:S01]  /*27e0*/  @!P3 IMAD.IADD R106, R106, 0x1, -R2.reuse ;  /* 0x000000016a6ab824 */ /* 0x100fe200078e0a02 */
[----:B------:R-:W-:Y:S01]  /*27f0*/  LOP3.LUT R11, R4, 0xc0, RZ, 0xfc, !PT ;  /* 0x000000c0040b7812 */ /* 0x000fe200078efcff */
[C---:B------:R-:W-:Y:S01]  /*2800*/  IMAD.HI.U32 R6, R3.reuse, R104, RZ ;  /* 0x0000006803067227 */ /* 0x040fe200078e00ff */
[----:B------:R-:W-:Y:S02]  /*2810*/  ISETP.GE.AND P3, PT, R16, RZ, PT ;  /* 0x000000ff1000720c */ /* 0x000fe40003f66270 */
[----:B------:R-:W-:Y:S01]  /*2820*/  IABS R68, R11 ;  /* 0x0000000b00447213 */ /* 0x000fe20000000000 */
[----:B------:R-:W-:Y:S01]  /*2830*/  @!P6 IMAD.IADD R64, R64, 0x1, -R2 ;  /* 0x000000014040e824 */ /* 0x000fe200078e0a02 */
[----:B------:R-:W-:Y:S01]  /*2840*/  ISETP.GT.U32.AND P6, PT, R2, R106, PT ;  /* 0x0000006a0200720c */ /* 0x000fe20003fc4070 */
[----:B------:R-:W-:Y:S01]  /*2850*/  IMAD.HI.U32 R7, R3, R66, RZ ;  /* 0x0000004203077227 */ /* 0x000fe200078e00ff */
[----:B------:R-:W-:-:S03]  /*2860*/  IABS R16, R27 ;  /* 0x0000001b00107213 */ /* 0x000fc60000000000 */
[----:B------:R-:W-:Y:S02]  /*2870*/  IMAD.MOV R7, RZ, RZ, -R7 ;  /* 0x000000ffff077224 */ /* 0x000fe400078e0a07 */
[C---:B------:R-:W-:Y:S02]  /*2880*/  IMAD R62, R2.reuse, R9, R62 ;  /* 0x00000009023e7224 */ /* 0x040fe400078e023e */
[----:B------:R-:W-:Y:S02]  /*2890*/  IMAD R66, R2, R7, R66 ;  /* 0x0000000702427224 */ /* 0x000fe400078e0242 */
[----:B------:R-:W-:Y:S02]  /*28a0*/  IMAD.MOV R9, RZ, RZ, -R6 ;  /* 0x000000ffff097224 */ /* 0x000fe400078e0a06 */
[----:B------:R-:W-:Y:S01]  /*28b0*/  @!P6 IMAD.IADD R106, R106, 0x1, -R2 ;  /* 0x000000016a6ae824 */ /* 0x000fe200078e0a02 */
[C---:B------:R-:W-:Y:S01]  /*28c0*/  ISETP.GT.U32.AND P6, PT, R2.reuse, R66, PT ;  /* 0x000000420200720c */ /* 0x040fe20003fc4070 */
[----:B------:R-:W-:Y:S01]  /*28d0*/  @!P0 IMAD.MOV R112, RZ, RZ, -R112 ;  /* 0x000000ffff708224 */ /* 0x000fe200078e0a70 */
[----:B------:R-:W-:Y:S01]  /*28e0*/  ISETP.GT.U32.AND P0, PT, R2, R62, PT ;  /* 0x0000003e0200720c */ /* 0x000fe20003f04070 */
[----:B------:R-:W-:Y:S01]  /*28f0*/  @!P2 IMAD.IADD R108, R108, 0x1, -R2 ;  /* 0x000000016c6ca824 */ /* 0x000fe200078e0a02 */
[----:B------:R-:W-:Y:S01]  /*2900*/  ISETP.GE.AND P2, PT, R14, RZ, PT ;  /* 0x000000ff0e00720c */ /* 0x000fe20003f46270 */
[----:B------:R-:W-:Y:S01]  /*2910*/  IMAD R104, R2, R9, R104 ;  /* 0x0000000902687224 */ /* 0x000fe200078e0268 */
[C---:B------:R-:W-:Y:S01]  /*2920*/  LOP3.LUT R9, R4.reuse, 0xc2, RZ, 0xfc, !PT ;  /* 0x000000c204097812 */ /* 0x040fe200078efcff */
[----:B------:R-:W-:Y:S01]  /*2930*/  @!P4 IMAD.MOV R108, RZ, RZ, -R108 ;  /* 0x000000ffff6cc224 */ /* 0x000fe200078e0a6c */
[----:B------:R-:W-:Y:S01]  /*2940*/  LOP3.LUT R14, R4, 0xb0, RZ, 0xfc, !PT ;  /* 0x000000b0040e7812 */ /* 0x000fe200078efcff */
[----:B------:R-:W-:Y:S01]  /*2950*/  @!P1 IMAD.IADD R110, R110, 0x1, -R2 ;  /* 0x000000016e6e9824 */ /* 0x000fe200078e0a02 */
[----:B------:R-:W-:-:S02]  /*2960*/  IABS R102, R9 ;  /* 0x0000000900667213 */ /* 0x000fc40000000000 */
[----:B------:R-:W-:Y:S01]  /*2970*/  ISETP.GT.U32.AND P4, PT, R2, R104, PT ;  /* 0x000000680200720c */ /* 0x000fe20003f84070 */
[--C-:B------:R-:W-:Y:S01]  /*2980*/  @!P6 IMAD.IADD R66, R66, 0x1, -R2.reuse ;  /* 0x000000014242e824 */ /* 0x100fe200078e0a02 */
[----:B------:R-:W-:Y:S01]  /*2990*/  ISETP.GE.AND P1, PT, R12, RZ, PT ;  /* 0x000000ff0c00720c */ /* 0x000fe20003f26270 */
[----:B------:R-:W-:Y:S01]  /*29a0*/  IMAD.HI.U32 R6, R3, R102, RZ ;  /* 0x0000006603067227 */ /* 0x000fe200078e00ff */
[----:B------:R-:W-:Y:S02]  /*29b0*/  LOP3.LUT R12, R4, 0xb2, RZ, 0xfc, !PT ;  /* 0x000000b2040c7812 */ /* 0x000fe400078efcff */
[----:B------:R-:W-:Y:S01]  /*29c0*/  ISETP.GT.U32.AND P6, PT, R2, R66, PT ;  /* 0x000000420200720c */ /* 0x000fe20003fc4070 */
[----:B------:R-:W-:Y:S01]  /*29d0*/  @!P0 IMAD.IADD R62, R62, 0x1, -R2 ;  /* 0x000000013e3e8824 */ /* 0x000fe200078e0a02 */
[----:B------:R-:W-:Y:S01]  /*29e0*/  ISETP.GE.AND P0, PT, R15, RZ, PT ;  /* 0x000000ff0f00720c */ /* 0x000fe20003f06270 */
[----:B------:R-:W-:Y:S01]  /*29f0*/  IMAD.MOV R7, RZ, RZ, -R6 ;  /* 0x000000ffff077224 */ /* 0x000fe200078e0a06 */
[----:B------:R-:W-:Y:S01]  /*2a00*/  IABS R94, R12 ;  /* 0x0000000c005e7213 */ /* 0x000fe20000000000 */
[----:B------:R-:W-:Y:S01]  /*2a10*/  IMAD.HI.U32 R6, R3, R68, RZ ;  /* 0x0000004403067227 */ /* 0x000fe200078e00ff */
[----:B------:R-:W-:-:S03]  /*2a20*/  IABS R76, R14 ;  /* 0x0000000e004c7213 */ /* 0x000fc60000000000 */
[----:B------:R-:W-:Y:S01]  /*2a30*/  @!P5 IMAD.MOV R110, RZ, RZ, -R110 ;  /* 0x000000ffff6ed224 */ /* 0x000fe200078e0a6e */
[----:B------:R-:W-:Y:S01]  /*2a40*/  ISETP.GT.U32.AND P5, PT, R2, R62, PT ;  /* 0x0000003e0200720c */ /* 0x000fe20003fa4070 */
[----:B------:R-:W-:Y:S02]  /*2a50*/  @!P4 IMAD.IADD R104, R104, 0x1, -R2 ;  /* 0x000000016868c824 */ /* 0x000fe400078e0a02 */
[C---:B------:R-:W-:Y:S02]  /*2a60*/  IMAD R102, R2.reuse, R7, R102 ;  /* 0x0000000702667224 */ /* 0x040fe400078e0266 */
[----:B------:R-:W-:Y:S01]  /*2a70*/  IMAD.MOV R7, RZ, RZ, -R6 ;  /* 0x000000ffff077224 */ /* 0x000fe200078e0a06 */
[----:B------:R-:W-:Y:S01]  /*2a80*/  ISETP.GT.U32.AND P4, PT, R2, R104, PT ;  /* 0x000000680200720c */ /* 0x000fe20003f84070 */
[----:B------:R-:W-:Y:S02]  /*2a90*/  @!P6 IMAD.IADD R66, R66, 0x1, -R2 ;  /* 0x000000014242e824 */ /* 0x000fe400078e0a02 */
[----:B------:R-:W-:-:S02]  /*2aa0*/  IMAD R68, R2, R7, R68 ;  /* 0x0000000702447224 */ /* 0x000fc400078e0244 */
[----:B------:R-:W-:Y:S01]  /*2ab0*/  @!P1 IMAD.MOV R60, RZ, RZ, -R60 ;  /* 0x000000ffff3c9224 */ /* 0x000fe200078e0a3c */
[----:B------:R-:W-:Y:S01]  /*2ac0*/  ISETP.GT.U32.AND P1, PT, R2, R64, PT ;  /* 0x000000400200720c */ /* 0x000fe20003f24070 */
[----:B------:R-:W-:Y:S01]  /*2ad0*/  @!P5 IMAD.IADD R62, R62, 0x1, -R2 ;  /* 0x000000013e3ed824 */ /* 0x000fe200078e0a02 */
[----:B------:R-:W-:Y:S01]  /*2ae0*/  ISETP.GT.U32.AND P6, PT, R2, R68, PT ;  /* 0x000000440200720c */ /* 0x000fe20003fc4070 */
[----:B------:R-:W-:Y:S01]  /*2af0*/  VIADD R6, R5, 0xbe ;  /* 0x000000be05067836 */ /* 0x000fe20000000000 */
[----:B------:R-:W-:Y:S01]  /*2b00*/  ISETP.GE.AND P5, PT, R8, RZ, PT ;  /* 0x000000ff0800720c */ /* 0x000fe20003fa6270 */
[----:B------:R-:W-:Y:S01]  /*2b10*/  @!P0 IMAD.MOV R106, RZ, RZ, -R106 ;  /* 0x000000ffff6a8224 */ /* 0x000fe200078e0a6a */
[----:B------:R-:W-:Y:S01]  /*2b20*/  ISETP.GT.U32.AND P0, PT, R2, R102, PT ;  /* 0x000000660200720c */ /* 0x000fe20003f04070 */
[----:B------:R-:W-:Y:S01]  /*2b30*/  @!P4 IMAD.IADD R104, R104, 0x1, -R2 ;  /* 0x000000016868c824 */ /* 0x000fe200078e0a02 */
[----:B------:R-:W-:Y:S01]  /*2b40*/  ISETP.GE.AND P4, PT, R6, RZ, PT ;  /* 0x000000ff0600720c */ /* 0x000fe20003f86270 */
[----:B------:R-:W-:Y:S01]  /*2b50*/  @!P2 IMAD.MOV R62, RZ, RZ, -R62 ;  /* 0x000000ffff3ea224 */ /* 0x000fe200078e0a3e */
[----:B------:R-:W-:-:S02]  /*2b60*/  IABS R100, R6 ;  /* 0x0000000600647213 */ /* 0x000fc40000000000 */
[----:B------:R-:W-:Y:S01]  /*2b70*/  LOP3.LUT R6, R4, 0xbc, RZ, 0xfc, !PT ;  /* 0x000000bc04067812 */ /* 0x000fe200078efcff */
[--C-:B------:R-:W-:Y:S01]  /*2b80*/  @!P1 IMAD.IADD R64, R64, 0x1, -R2.reuse ;  /* 0x0000000140409824 */ /* 0x100fe200078e0a02 */
[----:B------:R-:W-:Y:S01]  /*2b90*/  LOP3.LUT R8, R4, 0xba, RZ, 0xfc, !PT ;  /* 0x000000ba04087812 */ /* 0x000fe200078efcff */
[----:B------:R-:W-:Y:S01]  /*2ba0*/  @!P6 IMAD.IADD R68, R68, 0x1, -R2 ;  /* 0x000000014444e824 */ /* 0x000fe200078e0a02 */
[----:B------:R-:W-:Y:S01]  /*2bb0*/  IABS R70, R6 ;  /* 0x0000000600467213 */ /* 0x000fe20000000000 */
[----:B------:R-:W-:Y:S01]  /*2bc0*/  @!P5 IMAD.MOV R104, RZ, RZ, -R104 ;  /* 0x000000ffff68d224 */ /* 0x000fe200078e0a68 */
[----:B------:R-:W-:Y:S01]  /*2bd0*/  ISETP.GE.AND P1, PT, R10, RZ, PT ;  /* 0x000000ff0a00720c */ /* 0x000fe20003f26270 */
[----:B------:R-:W-:Y:S01]  /*2be0*/  @!P3 IMAD.MOV R64, RZ, RZ, -R64 ;  /* 0x000000ffff40b224 */ /* 0x000fe200078e0a40 */
[----:B------:R-:W-:Y:S01]  /*2bf0*/  ISETP.GT.U32.AND P5, PT, R2, R68, PT ;  /* 0x000000440200720c */ /* 0x000fe20003fa4070 */
[----:B------:R-:W-:Y:S01]  /*2c00*/  IMAD.HI.U32 R7, R3, R70, RZ ;  /* 0x0000004603077227 */ /* 0x000fe200078e00ff */
[----:B------:R-:W-:-:S02]  /*2c10*/  ISETP.GE.AND P3, PT, R11, RZ, PT ;  /* 0x000000ff0b00720c */ /* 0x000fc40003f66270 */
[----:B------:R-:W-:Y:S01]  /*2c20*/  LOP3.LUT R10, R4, 0xb8, RZ, 0xfc, !PT ;  /* 0x000000b8040a7812 */ /* 0x000fe200078efcff */
[----:B------:R-:W-:Y:S01]  /*2c30*/  @!P0 IMAD.IADD R102, R102, 0x1, -R2 ;  /* 0x0000000166668824 */ /* 0x000fe200078e0a02 */
[----:B------:R-:W-:Y:S01]  /*2c40*/  ISETP.GE.AND P0, PT, R6, RZ, PT ;  /* 0x000000ff0600720c */ /* 0x000fe20003f06270 */
[----:B------:R-:W-:Y:S01]  /*2c50*/  IMAD.MOV R11, RZ, RZ, -R7 ;  /* 0x000000ffff0b7224 */ /* 0x000fe200078e0a07 */
[----:B------:R-:W-:Y:S01]  /*2c60*/  IABS R98, R8 ;  /* 0x0000000800627213 */ /* 0x000fe20000000000 */
[----:B------:R-:W-:Y:S01]  /*2c70*/  IMAD.HI.U32 R6, R3, R100, RZ ;  /* 0x0000006403067227 */ /* 0x000fe200078e00ff */
[C---:B------:R-:W-:Y:S02]  /*2c80*/  ISETP.GT.U32.AND P6, PT, R2.reuse, R102, PT ;  /* 0x000000660200720c */ /* 0x040fe40003fc4070 */
[----:B------:R-:W-:Y:S01]  /*2c90*/  ISETP.GE.AND P2, PT, R9, RZ, PT ;  /* 0x000000ff0900720c */ /* 0x000fe20003f46270 */
[----:B------:R-:W-:Y:S01]  /*2ca0*/  IMAD R70, R2, R11, R70 ;  /* 0x0000000b02467224 */ /* 0x000fe200078e0246 */
[----:B------:R-:W-:Y:S01]  /*2cb0*/  IABS R72, R10 ;  /* 0x0000000a00487213 */ /* 0x000fe20000000000 */
[----:B------:R-:W-:Y:S01]  /*2cc0*/  @!P5 IMAD.IADD R68, R68, 0x1, -R2 ;  /* 0x000000014444d824 */ /* 0x000fe200078e0a02 */
[----:B------:R-:W-:Y:S01]  /*2cd0*/  LOP3.LUT R11, R4, 0xb4, RZ, 0xfc, !PT ;  /* 0x000000b4040b7812 */ /* 0x000fe200078efcff */
[----:B------:R-:W-:Y:S01]  /*2ce0*/  IMAD.MOV R9, RZ, RZ, -R6 ;  /* 0x000000ffff097224 */ /* 0x000fe200078e0a06 */
[----:B------:R-:W-:Y:S01]  /*2cf0*/  ISETP.GT.U32.AND P5, PT, R2, R70, PT ;  /* 0x000000460200720c */ /* 0x000fe20003fa4070 */
[----:B------:R-:W-:Y:S01]  /*2d00*/  IMAD.HI.U32 R6, R3, R98, RZ ;  /* 0x0000006203067227 */ /* 0x000fe200078e00ff */
[----:B------:R-:W-:-:S03]  /*2d10*/  IABS R74, R11 ;  /* 0x0000000b004a7213 */ /* 0x000fc60000000000 */
[----:B------:R-:W-:Y:S01]  /*2d20*/  @!P6 IMAD.IADD R102, R102, 0x1, -R2 ;  /* 0x000000016666e824 */ /* 0x000fe200078e0a02 */
[----:B------:R-:W-:Y:S01]  /*2d30*/  ISETP.GE.AND P6, PT, R8, RZ, PT ;  /* 0x000000ff0800720c */ /* 0x000fe20003fc6270 */
[----:B------:R-:W-:Y:S01]  /*2d40*/  IMAD R100, R2, R9, R100 ;  /* 0x0000000902647224 */ /* 0x000fe200078e0264 */
[----:B------:R-:W-:Y:S01]  /*2d50*/  LOP3.LUT R8, R4, 0xb6, RZ, 0xfc, !PT ;  /* 0x000000b604087812 */ /* 0x000fe200078efcff */
[----:B------:R-:W-:-:S03]  /*2d60*/  IMAD.HI.U32 R7, R3, R72, RZ ;  /* 0x0000004803077227 */ /* 0x000fc600078e00ff */
[----:B------:R-:W-:Y:S01]  /*2d70*/  IABS R96, R8 ;  /* 0x0000000800607213 */ /* 0x000fe20000000000 */
[----:B------:R-:W-:Y:S02]  /*2d80*/  @!P5 IMAD.IADD R70, R70, 0x1, -R2 ;  /* 0x000000014646d824 */ /* 0x000fe400078e0a02 */
[----:B------:R-:W-:Y:S02]  /*2d90*/  IMAD.MOV R9, RZ, RZ, -R6 ;  /* 0x000000ffff097224 */ /* 0x000fe400078e0a06 */
[----:B------:R-:W-:Y:S01]  /*2da0*/  IMAD.MOV R7, RZ, RZ, -R7 ;  /* 0x000000ffff077224 */ /* 0x000fe200078e0a07 */
[C---:B------:R-:W-:Y:S01]  /*2db0*/  ISETP.GT.U32.AND P5, PT, R2.reuse, R70, PT ;  /* 0x000000460200720c */ /* 0x040fe20003fa4070 */
[----:B------:R-:W-:Y:S02]  /*2dc0*/  IMAD R98, R2, R9, R98 ;  /* 0x0000000902627224 */ /* 0x000fe400078e0262 */
[----:B------:R-:W-:-:S04]  /*2dd0*/  IMAD.HI.U32 R6, R3, R96, RZ ;  /* 0x0000006003067227 */ /* 0x000fc800078e00ff */
[----:B------:R-:W-:Y:S01]  /*2de0*/  @!P1 IMAD.MOV R66, RZ, RZ, -R66 ;  /* 0x000000ffff429224 */ /* 0x000fe200078e0a42 */
[C---:B------:R-:W-:Y:S01]  /*2df0*/  ISETP.GT.U32.AND P1, PT, R2.reuse, R100, PT ;  /* 0x000000640200720c */ /* 0x040fe20003f24070 */
[C---:B------:R-:W-:Y:S02]  /*2e00*/  IMAD R72, R2.reuse, R7, R72 ;  /* 0x0000000702487224 */ /* 0x040fe400078e0248 */
[----:B------:R-:W-:Y:S01]  /*2e10*/  @!P2 IMAD.MOV R102, RZ, RZ, -R102 ;  /* 0x000000ffff66a224 */ /* 0x000fe200078e0a66 */
[C---:B------:R-:W-:Y:S01]  /*2e20*/  ISETP.GT.U32.AND P2, PT, R2.reuse, R98, PT ;  /* 0x000000620200720c */ /* 0x040fe20003f44070 */
[----:B------:R-:W-:Y:S02]  /*2e30*/  IMAD.MOV R9, RZ, RZ, -R6 ;  /* 0x000000ffff097224 */ /* 0x000fe400078e0a06 */
[----:B------:R-:W-:Y:S01]  /*2e40*/  @!P3 IMAD.MOV R68, RZ, RZ, -R68 ;  /* 0x000000ffff44b224 */ /* 0x000fe200078e0a44 */
[C---:B------:R-:W-:Y:S01]  /*2e50*/  ISETP.GT.U32.AND P3, PT, R2.reuse, R72, PT ;  /* 0x000000480200720c */ /* 0x040fe20003f64070 */
[----:B------:R-:W-:-:S02]  /*2e60*/  IMAD R96, R2, R9, R96 ;  /* 0x0000000902607224 */ /* 0x000fc400078e0260 */
[----:B------:R-:W-:Y:S02]  /*2e70*/  @!P5 IMAD.IADD R70, R70, 0x1, -R2 ;  /* 0x000000014646d824 */ /* 0x000fe400078e0a02 */
[----:B------:R-:W-:Y:S01]  /*2e80*/  IMAD.HI.U32 R7, R3, R74, RZ ;  /* 0x0000004a03077227 */ /* 0x000fe200078e00ff */
[----:B------:R-:W-:-:S03]  /*2e90*/  ISETP.GT.U32.AND P5, PT, R2, R96, PT ;  /* 0x000000600200720c */ /* 0x000fc60003fa4070 */
[--C-:B------:R-:W-:Y:S02]  /*2ea0*/  @!P1 IMAD.IADD R100, R100, 0x1, -R2.reuse ;  /* 0x0000000164649824 */ /* 0x100fe400078e0a02 */
[--C-:B------:R-:W-:Y:S02]  /*2eb0*/  @!P2 IMAD.IADD R98, R98, 0x1, -R2.reuse ;  /* 0x000000016262a824 */ /* 0x100fe400078e0a02 */
[----:B------:R-:W-:Y:S01]  /*2ec0*/  IMAD.HI.U32 R6, R3, R94, RZ ;  /* 0x0000005e03067227 */ /* 0x000fe200078e00ff */
[C---:B------:R-:W-:Y:S02]  /*2ed0*/  ISETP.GT.U32.AND P1, PT, R2.reuse, R100, PT ;  /* 0x000000640200720c */ /* 0x040fe40003f24070 */
[----:B------:R-:W-:Y:S01]  /*2ee0*/  ISETP.GT.U32.AND P2, PT, R2, R98, PT ;  /* 0x000000620200720c */ /* 0x000fe20003f44070 */
[----:B------:R-:W-:Y:S02]  /*2ef0*/  IMAD.MOV R7, RZ, RZ, -R7 ;  /* 0x000000ffff077224 */ /* 0x000fe400078e0a07 */
[----:B------:R-:W-:-:S02]  /*2f00*/  @!P3 IMAD.IADD R72, R72, 0x1, -R2 ;  /* 0x000000014848b824 */ /* 0x000fc400078e0a02 */
[----:B------:R-:W-:Y:S02]  /*2f10*/  IMAD.MOV R9, RZ, RZ, -R6 ;  /* 0x000000ffff097224 */ /* 0x000fe400078e0a06 */
[----:B------:R-:W-:Y:S02]  /*2f20*/  IMAD R74, R2, R7, R74 ;  /* 0x00000007024a7224 */ /* 0x000fe400078e024a */
[----:B------:R-:W-:Y:S02]  /*2f30*/  VIADD R7, R5, 0xae ;  /* 0x000000ae05077836 */ /* 0x000fe40000000000 */
[----:B------:R-:W-:Y:S01]  /*2f40*/  @!P5 IMAD.IADD R96, R96, 0x1, -R2 ;  /* 0x000000016060d824 */ /* 0x000fe200078e0a02 */
[C---:B------:R-:W-:Y:S01]  /*2f50*/  ISETP.GT.U32.AND P5, PT, R2.reuse, R72, PT ;  /* 0x000000480200720c */ /* 0x040fe20003fa4070 */
[----:B------:R-:W-:Y:S01]  /*2f60*/  IMAD.HI.U32 R6, R3, R76, RZ ;  /* 0x0000004c03067227 */ /* 0x000fe200078e00ff */
[----:B------:R-:W-:Y:S02]  /*2f70*/  ISETP.GE.AND P3, PT, R7, RZ, PT ;  /* 0x000000ff0700720c */ /* 0x000fe40003f66270 */
[----:B------:R-:W-:Y:S01]  /*2f80*/  IABS R92, R7 ;  /* 0x00000007005c7213 */ /* 0x000fe20000000000 */
[----:B------:R-:W-:Y:S01]  /*2f90*/  IMAD R94, R2, R9, R94 ;  /* 0x00000009025e7224 */ /* 0x000fe200078e025e */
[----:B------:R-:W-:Y:S01]  /*2fa0*/  LOP3.LUT R9, R4, 0xaa, RZ, 0xfc, !PT ;  /* 0x000000aa04097812 */ /* 0x000fe200078efcff */
[----:B------:R-:W-:-:S02]  /*2fb0*/  IMAD.MOV R7, RZ, RZ, -R6 ;  /* 0x000000ffff077224 */ /* 0x000fc400078e0a06 */
[----:B------:R-:W-:Y:S01]  /*2fc0*/  @!P0 IMAD.MOV R70, RZ, RZ, -R70 ;  /* 0x000000ffff468224 */ /* 0x000fe200078e0a46 */
[----:B------:R-:W-:Y:S01]  /*2fd0*/  ISETP.GT.U32.AND P0, PT, R2, R94, PT ;  /* 0x0000005e0200720c */ /* 0x000fe20003f04070 */
[--C-:B------:R-:W-:Y:S01]  /*2fe0*/  @!P1 IMAD.IADD R100, R100, 0x1, -R2.reuse ;  /* 0x0000000164649824 */ /* 0x100fe200078e0a02 */
[----:B------:R-:W-:Y:S01]  /*2ff0*/  ISETP.GE.AND P1, PT, R10, RZ, PT ;  /* 0x000000ff0a00720c */ /* 0x000fe20003f26270 */
[----:B------:R-:W-:Y:S01]  /*3000*/  @!P2 IMAD.IADD R98, R98, 0x1, -R2 ;  /* 0x000000016262a824 */ /* 0x000fe200078e0a02 */
[C---:B------:R-:W-:Y:S01]  /*3010*/  ISETP.GT.U32.AND P2, PT, R2.reuse, R74, PT ;  /* 0x0000004a0200720c */ /* 0x040fe20003f44070 */
[C---:B------:R-:W-:Y:S01]  /*3020*/  IMAD R76, R2.reuse, R7, R76 ;  /* 0x00000007024c7224 */ /* 0x040fe200078e024c */
[----:B------:R-:W-:Y:S01]  /*3030*/  IABS R90, R9 ;  /* 0x00000009005a7213 */ /* 0x000fe20000000000 */
[----:B------:R-:W-:Y:S01]  /*3040*/  @!P4 IMAD.MOV R100, RZ, RZ, -R100 ;  /* 0x000000ffff64c224 */ /* 0x000fe200078e0a64 */
[----:B------:R-:W-:Y:S01]  /*3050*/  ISETP.GT.U32.AND P4, PT, R2, R96, PT ;  /* 0x000000600200720c */ /* 0x000fe20003f84070 */
[----:B------:R-:W-:Y:S01]  /*3060*/  @!P6 IMAD.MOV R98, RZ, RZ, -R98 ;  /* 0x000000ffff62e224 */ /* 0x000fe200078e0a62 */
[----:B------:R-:W-:Y:S01]  /*3070*/  ISETP.GE.AND P6, PT, R8, RZ, PT ;  /* 0x000000ff0800720c */ /* 0x000fe20003fc6270 */
[----:B------:R-:W-:Y:S01]  /*3080*/  @!P5 IMAD.IADD R72, R72, 0x1, -R2 ;  /* 0x000000014848d824 */ /* 0x000fe200078e0a02 */
[----:B------:R-:W-:Y:S01]  /*3090*/  ISETP.GT.U32.AND P5, PT, R2, R76, PT ;  /* 0x0000004c0200720c */ /* 0x000fe20003fa4070 */
[----:B------:R-:W-:Y:S01]  /*30a0*/  IMAD.HI.U32 R6, R3, R92, RZ ;  /* 0x0000005c03067227 */ /* 0x000fe200078e00ff */
[----:B------:R-:W-:-:S02]  /*30b0*/  LOP3.LUT R8, R4, 0xac, RZ, 0xfc, !PT ;  /* 0x000000ac04087812 */ /* 0x000fc400078efcff */
[----:B------:R-:W-:Y:S01]  /*30c0*/  LOP3.LUT R10, R4, 0xa8, RZ, 0xfc, !PT ;  /* 0x000000a8040a7812 */ /* 0x000fe200078efcff */
[----:B------:R-:W-:Y:S01]  /*30d0*/  @!P0 IMAD.IADD R94, R94, 0x1, -R2 ;  /* 0x000000015e5e8824 */ /* 0x000fe200078e0a02 */
[----:B------:R-:W-:Y:S01]  /*30e0*/  IABS R78, R8 ;  /* 0x00000008004e7213 */ /* 0x000fe20000000000 */
[----:B------:R-:W-:Y:S01]  /*30f0*/  IMAD.MOV R7, RZ, RZ, -R6 ;  /* 0x000000ffff077224 */ /* 0x000fe200078e0a06 */
[----:B------:R-:W-:Y:S01]  /*3100*/  IABS R80, R10 ;  /* 0x0000000a00507213 */ /* 0x000fe20000000000 */
[----:B------:R-:W-:Y:S01]  /*3110*/  @!P1 IMAD.MOV R72, RZ, RZ, -R72 ;  /* 0x000000ffff489224 */ /* 0x000fe200078e0a48 */
[----:B------:R-:W-:Y:S01]  /*3120*/  ISETP.GT.U32.AND P1, PT, R2, R94, PT ;  /* 0x0000005e0200720c */ /* 0x000fe20003f24070 */
[----:B------:R-:W-:-:S04]  /*3130*/  IMAD.HI.U32 R6, R3, R78, RZ ;  /* 0x0000004e03067227 */ /* 0x000fc800078e00ff */
[--C-:B------:R-:W-:Y:S01]  /*3140*/  @!P4 IMAD.IADD R96, R96, 0x1, -R2.reuse ;  /* 0x000000016060c824 */ /* 0x100fe200078e0a02 */
[----:B------:R-:W-:Y:S01]  /*3150*/  ISETP.GE.AND P4, PT, R11, RZ, PT ;  /* 0x000000ff0b00720c */ /* 0x000fe20003f86270 */
[----:B------:R-:W-:Y:S01]  /*3160*/  @!P2 IMAD.IADD R74, R74, 0x1, -R2 ;  /* 0x000000014a4aa824 */ /* 0x000fe200078e0a02 */
[----:B------:R-:W-:Y:S01]  /*3170*/  ISETP.GE.AND P2, PT, R12, RZ, PT ;  /* 0x000000ff0c00720c */ /* 0x000fe20003f46270 */
[----:B------:R-:W-:Y:S01]  /*3180*/  IMAD R92, R2, R7, R92 ;  /* 0x00000007025c7224 */ /* 0x000fe200078e025c */
[----:B------:R-:W-:Y:S01]  /*3190*/  LOP3.LUT R11, R4, 0xa4, RZ, 0xfc, !PT ;  /* 0x000000a4040b7812 */ /* 0x000fe200078efcff */
[----:B------:R-:W-:Y:S01]  /*31a0*/  @!P5 IMAD.IADD R76, R76, 0x1, -R2 ;  /* 0x000000014c4cd824 */ /* 0x000fe200078e0a02 */
[----:B------:R-:W-:Y:S01]  /*31b0*/  ISETP.GT.U32.AND P0, PT, R2, R74, PT ;  /* 0x0000004a0200720c */ /* 0x000fe20003f04070 */
[----:B------:R-:W-:Y:S01]  /*31c0*/  IMAD.MOV R7, RZ, RZ, -R6 ;  /* 0x000000ffff077224 */ /* 0x000fe200078e0a06 */
[----:B------:R-:W-:Y:S01]  /*31d0*/  LOP3.LUT R12, R4, 0xa2, RZ, 0xfc, !PT ;  /* 0x000000a2040c7812 */ /* 0x000fe200078efcff */
[----:B------:R-:W-:Y:S01]  /*31e0*/  IMAD.HI.U32 R6, R3, R90, RZ ;  /* 0x0000005a03067227 */ /* 0x000fe200078e00ff */
[----:B------:R-:W-:-:S02]  /*31f0*/  ISETP.GT.U32.AND P5, PT, R2, R76, PT ;  /* 0x0000004c0200720c */ /* 0x000fc40003fa4070 */
[----:B------:R-:W-:Y:S01]  /*3200*/  IABS R82, R11 ;  /* 0x0000000b00527213 */ /* 0x000fe20000000000 */
[----:B------:R-:W-:Y:S01]  /*3210*/  @!P6 IMAD.MOV R96, RZ, RZ, -R96 ;  /* 0x000000ffff60e224 */ /* 0x000fe200078e0a60 */
[C---:B------:R-:W-:Y:S01]  /*3220*/  ISETP.GT.U32.AND P6, PT, R2.reuse, R92, PT ;  /* 0x0000005c0200720c */ /* 0x040fe20003fc4070 */
[----:B------:R-:W-:Y:S01]  /*3230*/  IMAD R78, R2, R7, R78 ;  /* 0x00000007024e7224 */ /* 0x000fe200078e024e */
[----:B------:R-:W-:Y:S01]  /*3240*/  IABS R86, R12 ;  /* 0x0000000c00567213 */ /* 0x000fe20000000000 */
[----:B------:R-:W-:Y:S02]  /*3250*/  IMAD.MOV R7, RZ, RZ, -R6 ;  /* 0x000000ffff077224 */ /* 0x000fe400078e0a06 */
[----:B------:R-:W-:Y:S01]  /*3260*/  @!P1 IMAD.IADD R94, R94, 0x1, -R2 ;  /* 0x000000015e5e9824 */ /* 0x000fe200078e0a02 */
[----:B------:R-:W-:Y:S01]  /*3270*/  ISETP.GE.AND P1, PT, R8, RZ, PT ;  /* 0x000000ff0800720c */ /* 0x000fe20003f26270 */
[----:B------:R-:W-:Y:S01]  /*3280*/  IMAD R90, R2, R7, R90 ;  /* 0x00000007025a7224 */ /* 0x000fe200078e025a */
[----:B------:R-:W-:Y:S01]  /*3290*/  LOP3.LUT R8, R4, 0xa6, RZ, 0xfc, !PT ;  /* 0x000000a604087812 */ /* 0x000fe200078efcff */
[----:B------:R-:W-:-:S02]  /*32a0*/  @!P2 IMAD.MOV R94, RZ, RZ, -R94 ;  /* 0x000000ffff5ea224 */ /* 0x000fc400078e0a5e */
[--C-:B------:R-:W-:Y:S01]  /*32b0*/  @!P0 IMAD.IADD R74, R74, 0x1, -R2.reuse ;  /* 0x000000014a4a8824 */ /* 0x100fe200078e0a02 */
[----:B------:R-:W-:Y:S01]  /*32c0*/  ISETP.GT.U32.AND P2, PT, R2, R90, PT ;  /* 0x0000005a0200720c */ /* 0x000fe20003f44070 */
[--C-:B------:R-:W-:Y:S01]  /*32d0*/  @!P5 IMAD.IADD R76, R76, 0x1, -R2.reuse ;  /* 0x000000014c4cd824 */ /* 0x100fe200078e0a02 */
[----:B------:R-:W-:Y:S01]  /*32e0*/  ISETP.GT.U32.AND P5, PT, R2, R78, PT ;  /* 0x0000004e0200720c */ /* 0x000fe20003fa4070 */
[----:B------:R-:W-:Y:S01]  /*32f0*/  @!P6 IMAD.IADD R92, R92, 0x1, -R2 ;  /* 0x000000015c5ce824 */ /* 0x000fe200078e0a02 */
[----:B------:R-:W-:Y:S01]  /*3300*/  IABS R88, R8 ;  /* 0x0000000800587213 */ /* 0x000fe20000000000 */
[----:B------:R-:W-:Y:S01]  /*3310*/  @!P4 IMAD.MOV R74, RZ, RZ, -R74 ;  /* 0x000000ffff4ac224 */ /* 0x000fe200078e0a4a */
[----:B------:R-:W-:Y:S01]  /*3320*/  ISETP.GE.AND P6, PT, R9, RZ, PT ;  /* 0x000000ff0900720c */ /* 0x000fe20003fc6270 */
[----:B------:R-:W-:Y:S01]  /*3330*/  IMAD.HI.U32 R6, R3, R80, RZ ;  /* 0x0000005003067227 */ /* 0x000fe200078e00ff */
[----:B------:R-:W-:Y:S02]  /*3340*/  ISETP.GT.U32.AND P4, PT, R2, R92, PT ;  /* 0x0000005c0200720c */ /* 0x000fe40003f84070 */
[----:B------:R-:W-:Y:S01]  /*3350*/  ISETP.GE.AND P0, PT, R14, RZ, PT ;  /* 0x000000ff0e00720c */ /* 0x000fe20003f06270 */
[----:B------:R-:W-:Y:S01]  /*3360*/  IMAD.MOV R7, RZ, RZ, -R6 ;  /* 0x000000ffff077224 */ /* 0x000fe200078e0a06 */
[----:B------:R-:W-:Y:S01]  /*3370*/  LOP3.LUT R14, R4, 0x82, RZ, 0xfc, !PT ;  /* 0x00000082040e7812 */ /* 0x000fe200078efcff */
[----:B------:R-:W-:-:S02]  /*3380*/  @!P2 IMAD.IADD R90, R90, 0x1, -R2 ;  /* 0x000000015a5aa824 */ /* 0x000fc400078e0a02 */
[----:B------:R-:W-:Y:S01]  /*3390*/  @!P5 IMAD.IADD R78, R78, 0x1, -R2 ;  /* 0x000000014e4ed824 */ /* 0x000fe200078e0a02 */
[----:B------:R-:W-:Y:S01]  /*33a0*/  IABS R164, R14 ;  /* 0x0000000e00a47213 */ /* 0x000fe20000000000 */
[C---:B------:R-:W-:Y:S01]  /*33b0*/  IMAD R80, R2.reuse, R7, R80 ;  /* 0x0000000702507224 */ /* 0x040fe200078e0250 */
[C---:B------:R-:W-:Y:S01]  /*33c0*/  ISETP.GT.U32.AND P2, PT, R2.reuse, R90, PT ;  /* 0x0000005a0200720c */ /* 0x040fe20003f44070 */
[----:B------:R-:W-:Y:S01]  /*33d0*/  IMAD.HI.U32 R6, R3, R88, RZ ;  /* 0x0000005803067227 */ /* 0x000fe200078e00ff */
[----:B------:R-:W-:-:S03]  /*33e0*/  ISETP.GT.U32.AND P5, PT, R2, R78, PT ;  /* 0x0000004e0200720c */ /* 0x000fc60003fa4070 */
[----:B------:R-:W-:-:S04]  /*33f0*/  IMAD.HI.U32 R7, R3, R82, RZ ;  /* 0x0000005203077227 */ /* 0x000fc800078e00ff */
[----:B------:R-:W-:Y:S01]  /*3400*/  @!P4 IMAD.IADD R92, R92, 0x1, -R2 ;  /* 0x000000015c5cc824 */ /* 0x000fe200078e0a02 */
[----:B------:R-:W-:Y:S01]  /*3410*/  ISETP.GT.U32.AND P4, PT, R2, R80, PT ;  /* 0x000000500200720c */ /* 0x000fe20003f84070 */
[----:B------:R-:W-:Y:S02]  /*3420*/  IMAD.MOV R9, RZ, RZ, -R6 ;  /* 0x000000ffff097224 */ /* 0x000fe400078e0a06 */
[----:B------:R-:W-:-:S04]  /*3430*/  IMAD.HI.U32 R6, R3, R86, RZ ;  /* 0x0000005603067227 */ /* 0x000fc800078e00ff */
[----:B------:R-:W-:Y:S02]  /*3440*/  IMAD.MOV R7, RZ, RZ, -R7 ;  /* 0x000000ffff077224 */ /* 0x000fe400078e0a07 */
[C---:B------:R-:W-:Y:S02]  /*3450*/  IMAD R88, R2.reuse, R9, R88 ;  /* 0x0000000902587224 */ /* 0x040fe400078e0258 */
[----:B------:R-:W-:Y:S02]  /*3460*/  IMAD.MOV R9, RZ, RZ, -R6 ;  /* 0x000000ffff097224 */ /* 0x000fe400078e0a06 */
[C---:B------:R-:W-:Y:S02]  /*3470*/  IMAD R82, R2.reuse, R7, R82 ;  /* 0x0000000702527224 */ /* 0x040fe400078e0252 */
[----:B------:R-:W-:Y:S02]  /*3480*/  IMAD R86, R2, R9, R86 ;  /* 0x0000000902567224 */ /* 0x000fe400078e0256 */
[--C-:B------:R-:W-:Y:S01]  /*3490*/  @!P2 IMAD.IADD R90, R90, 0x1, -R2.reuse ;  /* 0x000000015a5aa824 */ /* 0x100fe200078e0a02 */
[----:B------:R-:W-:Y:S01]  /*34a0*/  ISETP.GT.U32.AND P2, PT, R2, R82, PT ;  /* 0x000000520200720c */ /* 0x000fe20003f44070 */
[--C-:B------:R-:W-:Y:S01]  /*34b0*/  @!P5 IMAD.IADD R78, R78, 0x1, -R2.reuse ;  /* 0x000000014e4ed824 */ /* 0x100fe200078e0a02 */
[----:B------:R-:W-:Y:S01]  /*34c0*/  ISETP.GE.AND P5, PT, R8, RZ, PT ;  /* 0x000000ff0800720c */ /* 0x000fe20003fa6270 */
[----:B------:R-:W-:Y:S01]  /*34d0*/  @!P4 IMAD.IADD R80, R80, 0x1, -R2 ;  /* 0x000000015050c824 */ /* 0x000fe200078e0a02 */
[----:B------:R-:W-:Y:S01]  /*34e0*/  LOP3.LUT R8, R4, 0xa0, RZ, 0xfc, !PT ;  /* 0x000000a004087812 */ /* 0x000fe200078efcff */
[----:B------:R-:W-:Y:S01]  /*34f0*/  @!P6 IMAD.MOV R90, RZ, RZ, -R90 ;  /* 0x000000ffff5ae224 */ /* 0x000fe200078e0a5a */
[C---:B------:R-:W-:Y:S01]  /*3500*/  ISETP.GT.U32.AND P6, PT, R2.reuse, R86, PT ;  /* 0x000000560200720c */ /* 0x040fe20003fc4070 */
[----:B------:R-:W-:Y:S01]  /*3510*/  @!P3 IMAD.MOV R92, RZ, RZ, -R92 ;  /* 0x000000ffff5cb224 */ /* 0x000fe200078e0a5c */
[C---:B------:R-:W-:Y:S01]  /*3520*/  ISETP.GT.U32.AND P3, PT, R2.reuse, R80, PT ;  /* 0x000000500200720c */ /* 0x040fe20003f64070 */
[----:B------:R-:W-:Y:S01]  /*3530*/  VIADD R7, R5, 0x9e ;  /* 0x0000009e05077836 */ /* 0x000fe20000000000 */
[----:B------:R-:W-:Y:S01]  /*3540*/  IABS R84, R8 ;  /* 0x0000000800547213 */ /* 0x000fe20000000000 */
[----:B------:R-:W-:Y:S01]  /*3550*/  @!P0 IMAD.MOV R76, RZ, RZ, -R76 ;  /* 0x000000ffff4c8224 */ /* 0x000fe200078e0a4c */
[----:B------:R-:W-:Y:S01]  /*3560*/  ISETP.GT.U32.AND P4, PT, R2, R88, PT ;  /* 0x000000580200720c */ /* 0x000fe20003f84070 */
[----:B------:R-:W-:Y:S01]  /*3570*/  @!P2 IMAD.IADD R82, R82, 0x1, -R2 ;  /* 0x000000015252a824 */ /* 0x000fe200078e0a02 */
[----:B------:R-:W-:Y:S01]  /*3580*/  IABS R136, R7 ;  /* 0x0000000700887213 */ /* 0x000fe20000000000 */
[----:B------:R-:W-:Y:S01]  /*3590*/  IMAD.HI.U32 R6, R3, R84, RZ ;  /* 0x0000005403067227 */ /* 0x000fe200078e00ff */
[----:B------:R-:W-:-:S02]  /*35a0*/  ISETP.GE.AND P0, PT, R10, RZ, PT ;  /* 0x000000ff0a00720c */ /* 0x000fc40003f06270 */
[----:B------:R-:W-:Y:S01]  /*35b0*/  LOP3.LUT R10, R4, 0x9a, RZ, 0xfc, !PT ;  /* 0x0000009a040a7812 */ /* 0x000fe200078efcff */
[----:B------:R-:W-:Y:S01]  /*35c0*/  @!P6 IMAD.IADD R86, R86, 0x1, -R2 ;  /* 0x000000015656e824 */ /* 0x000fe200078e0a02 */
[----:B------:R-:W-:Y:S01]  /*35d0*/  ISETP.GT.U32.AND P6, PT, R2, R82, PT ;  /* 0x000000520200720c */ /* 0x000fe20003fc4070 */
[----:B------:R-:W-:Y:S01]  /*35e0*/  IMAD.MOV R9, RZ, RZ, -R6 ;  /* 0x000000ffff097224 */ /* 0x000fe200078e0a06 */
[----:B------:R-:W-:Y:S01]  /*35f0*/  IABS R140, R10 ;  /* 0x0000000a008c7213 */ /* 0x000fe20000000000 */
[----:B------:R-:W-:-:S04]  /*3600*/  IMAD.HI.U32 R6, R3, R136, RZ ;  /* 0x0000008803067227 */ /* 0x000fc800078e00ff */
[--C-:B------:R-:W-:Y:S01]  /*3610*/  @!P3 IMAD.IADD R80, R80, 0x1, -R2.reuse ;  /* 0x000000015050b824 */ /* 0x100fe200078e0a02 */
[----:B------:R-:W-:Y:S01]  /*3620*/  ISETP.GE.AND P3, PT, R7, RZ, PT ;  /* 0x000000ff0700720c */ /* 0x000fe20003f66270 */
[----:B------:R-:W-:Y:S01]  /*3630*/  @!P4 IMAD.IADD R88, R88, 0x1, -R2 ;  /* 0x000000015858c824 */ /* 0x000fe200078e0a02 */
[----:B------:R-:W-:Y:S01]  /*3640*/  ISETP.GE.AND P4, PT, R12, RZ, PT ;  /* 0x000000ff0c00720c */ /* 0x000fe20003f86270 */
[----:B------:R-:W-:Y:S01]  /*3650*/  IMAD.MOV R7, RZ, RZ, -R6 ;  /* 0x000000ffff077224 */ /* 0x000fe200078e0a06 */
[----:B------:R-:W-:Y:S01]  /*3660*/  LOP3.LUT R12, R4, 0x84, RZ, 0xfc, !PT ;  /* 0x00000084040c7812 */ /* 0x000fe200078efcff */
[----:B------:R-:W-:Y:S01]  /*3670*/  @!P6 IMAD.IADD R82, R82, 0x1, -R2 ;  /* 0x000000015252e824 */ /* 0x000fe200078e0a02 */
[C---:B------:R-:W-:Y:S01]  /*3680*/  ISETP.GT.U32.AND P2, PT, R2.reuse, R88, PT ;  /* 0x000000580200720c */ /* 0x040fe20003f44070 */
[C---:B------:R-:W-:Y:S01]  /*3690*/  IMAD R136, R2.reuse, R7, R136 ;  /* 0x0000000702887224 */ /* 0x040fe200078e0288 */
[----:B------:R-:W-:Y:S01]  /*36a0*/  IABS R162, R12 ;  /* 0x0000000c00a27213 */ /* 0x000fe20000000000 */
[----:B------:R-:W-:Y:S01]  /*36b0*/  IMAD R84, R2, R9, R84 ;  /* 0x0000000902547224 */ /* 0x000fe200078e0254 */
[----:B------:R-:W-:Y:S01]  /*36c0*/  LOP3.LUT R9, R4, 0x9c, RZ, 0xfc, !PT ;  /* 0x0000009c04097812 */ /* 0x000fe200078efcff */
[----:B------:R-:W-:Y:S01]  /*36d0*/  @!P1 IMAD.MOV R78, RZ, RZ, -R78 ;  /* 0x000000ffff4e9224 */ /* 0x000fe200078e0a4e */
[----:B------:R-:W-:Y:S01]  /*36e0*/  ISETP.GT.U32.AND P6, PT, R2, R136, PT ;  /* 0x000000880200720c */ /* 0x000fe20003fc4070 */
[----:B------:R-:W-:Y:S01]  /*36f0*/  @!P0 IMAD.MOV R80, RZ, RZ, -R80 ;  /* 0x000000ffff508224 */ /* 0x000fe200078e0a50 */
[----:B------:R-:W-:-:S02]  /*3700*/  IABS R142, R9 ;  /* 0x00000009008e7213 */ /* 0x000fc40000000000 */
[----:B------:R-:W-:Y:S02]  /*3710*/  ISETP.GE.AND P1, PT, R11, RZ, PT ;  /* 0x000000ff0b00720c */ /* 0x000fe40003f26270 */
[----:B------:R-:W-:Y:S01]  /*3720*/  LOP3.LUT R11, R4, 0x98, RZ, 0xfc, !PT ;  /* 0x00000098040b7812 */ /* 0x000fe200078efcff */
[--C-:B------:R-:W-:Y:S01]  /*3730*/  @!P2 IMAD.IADD R88, R88, 0x1, -R2.reuse ;  /* 0x000000015858a824 */ /* 0x100fe200078e0a02 */
[C---:B------:R-:W-:Y:S01]  /*3740*/  ISETP.GT.U32.AND P2, PT, R2.reuse, R84, PT ;  /* 0x000000540200720c */ /* 0x040fe20003f44070 */
[----:B------:R-:W-:Y:S01]  /*3750*/  IMAD.HI.U32 R6, R3, R142, RZ ;  /* 0x0000008e03067227 */ /* 0x000fe200078e00ff */
[----:B------:R-:W-:Y:S02]  /*3760*/  IABS R138, R11 ;  /* 0x0000000b008a7213 */ /* 0x000fe40000000000 */
[----:B------:R-:W-:Y:S01]  /*3770*/  ISETP.GT.U32.AND P0, PT, R2, R86, PT ;  /* 0x000000560200720c */ /* 0x000fe20003f04070 */
[----:B------:R-:W-:Y:S02]  /*3780*/  @!P6 IMAD.IADD R136, R136, 0x1, -R2 ;  /* 0x000000018888e824 */ /* 0x000fe400078e0a02 */
[----:B------:R-:W-:-:S02]  /*3790*/  IMAD.MOV R7, RZ, RZ, -R6 ;  /* 0x000000ffff077224 */ /* 0x000fc400078e0a06 */
[----:B------:R-:W-:Y:S01]  /*37a0*/  @!P5 IMAD.MOV R88, RZ, RZ, -R88 ;  /* 0x000000ffff58d224 */ /* 0x000fe200078e0a58 */
[C---:B------:R-:W-:Y:S01]  /*37b0*/  ISETP.GT.U32.AND P6, PT, R2.reuse, R136, PT ;  /* 0x000000880200720c */ /* 0x040fe20003fc4070 */
[----:B------:R-:W-:Y:S02]  /*37c0*/  IMAD R142, R2, R7, R142 ;  /* 0x00000007028e7224 */ /* 0x000fe400078e028e */
[----:B------:R-:W-:-:S04]  /*37d0*/  IMAD.HI.U32 R7, R3, R138, RZ ;  /* 0x0000008a03077227 */ /* 0x000fc800078e00ff */
[----:B------:R-:W-:Y:S01]  /*37e0*/  @!P2 IMAD.IADD R84, R84, 0x1, -R2 ;  /* 0x000000015454a824 */ /* 0x000fe200078e0a02 */
[----:B------:R-:W-:Y:S01]  /*37f0*/  ISETP.GE.AND P2, PT, R9, RZ, PT ;  /* 0x000000ff0900720c */ /* 0x000fe20003f46270 */
[----:B------:R-:W-:Y:S02]  /*3800*/  IMAD.MOV R7, RZ, RZ, -R7 ;  /* 0x000000ffff077224 */ /* 0x000fe400078e0a07 */
[----:B------:R-:W-:Y:S01]  /*3810*/  @!P1 IMAD.MOV R82, RZ, RZ, -R82 ;  /* 0x000000ffff529224 */ /* 0x000fe200078e0a52 */
[C---:B------:R-:W-:Y:S01]  /*3820*/  ISETP.GT.U32.AND P5, PT, R2.reuse, R84, PT ;  /* 0x000000540200720c */ /* 0x040fe20003fa4070 */
[C---:B------:R-:W-:Y:S01]  /*3830*/  IMAD R138, R2.reuse, R7, R138 ;  /* 0x00000007028a7224 */ /* 0x040fe200078e028a */
[----:B------:R-:W-:Y:S01]  /*3840*/  ISETP.GT.U32.AND P1, PT, R2, R142, PT ;  /* 0x0000008e0200720c */ /* 0x000fe20003f24070 */
[--C-:B------:R-:W-:Y:S01]  /*3850*/  @!P0 IMAD.IADD R86, R86, 0x1, -R2.reuse ;  /* 0x0000000156568824 */ /* 0x100fe200078e0a02 */
[----:B------:R-:W-:Y:S01]  /*3860*/  ISETP.GE.AND P0, PT, R8, RZ, PT ;  /* 0x000000ff0800720c */ /* 0x000fe20003f06270 */
[----:B------:R-:W-:Y:S01]  /*3870*/  @!P6 IMAD.IADD R136, R136, 0x1, -R2 ;  /* 0x000000018888e824 */ /* 0x000fe200078e0a02 */
[----:B------:R-:W-:Y:S01]  /*3880*/  ISETP.GT.U32.AND P6, PT, R2, R138, PT ;  /* 0x0000008a0200720c */ /* 0x000fe20003fc4070 */
[----:B------:R-:W-:Y:S01]  /*3890*/  IMAD.HI.U32 R6, R3, R140, RZ ;  /* 0x0000008c03067227 */ /* 0x000fe200078e00ff */
[----:B------:R-:W-:-:S03]  /*38a0*/  LOP3.LUT R8, R4, 0x96, RZ, 0xfc, !PT ;  /* 0x0000009604087812 */ /* 0x000fc600078efcff */
[----:B------:R-:W-:Y:S01]  /*38b0*/  IMAD.MOV R9, RZ, RZ, -R6 ;  /* 0x000000ffff097224 */ /* 0x000fe200078e0a06 */
[----:B------:R-:W-:Y:S01]  /*38c0*/  IABS R144, R8 ;  /* 0x0000000800907213 */ /* 0x000fe20000000000 */
[----:B------:R-:W-:Y:S01]  /*38d0*/  @!P5 IMAD.IADD R84, R84, 0x1, -R2 ;  /* 0x000000015454d824 */ /* 0x000fe200078e0a02 */
[----:B------:R-:W-:Y:S01]  /*38e0*/  ISETP.GE.AND P5, PT, R10, RZ, PT ;  /* 0x000000ff0a00720c */ /* 0x000fe20003fa6270 */
[----:B------:R-:W-:Y:S01]  /*38f0*/  IMAD R140, R2, R9, R140 ;  /* 0x00000009028c7224 */ /* 0x000fe200078e028c */
[----:B------:R-:W-:Y:S01]  /*3900*/  LOP3.LUT R9, R4, 0x94, RZ, 0xfc, !PT ;  /* 0x0000009404097812 */ /* 0x000fe200078efcff */
[----:B------:R-:W-:Y:S01]  /*3910*/  @!P1 IMAD.IADD R142, R142, 0x1, -R2 ;  /* 0x000000018e8e9824 */ /* 0x000fe200078e0a02 */
[----:B------:R-:W-:Y:S01]  /*3920*/  LOP3.LUT R10, R4, 0x92, RZ, 0xfc, !PT ;  /* 0x00000092040a7812 */ /* 0x000fe200078efcff */
[----:B------:R-:W-:Y:S01]  /*3930*/  @!P4 IMAD.MOV R86, RZ, RZ, -R86 ;  /* 0x000000ffff56c224 */ /* 0x000fe200078e0a56 */
[----:B------:R-:W-:Y:S01]  /*3940*/  ISETP.GT.U32.AND P4, PT, R2, R140, PT ;  /* 0x0000008c0200720c */ /* 0x000fe20003f84070 */
[----:B------:R-:W-:Y:S01]  /*3950*/  @!P0 IMAD.MOV R84, RZ, RZ, -R84 ;  /* 0x000000ffff548224 */ /* 0x000fe200078e0a54 */
[----:B------:R-:W-:Y:S01]  /*3960*/  IABS R146, R9 ;  /* 0x0000000900927213 */ /* 0x000fe20000000000 */
[----:B------:R-:W-:Y:S01]  /*3970*/  @!P6 IMAD.IADD R138, R138, 0x1, -R2 ;  /* 0x000000018a8ae824 */ /* 0x000fe200078e0a02 */
[----:B------:R-:W-:Y:S01]  /*3980*/  ISETP.GT.U32.AND P0, PT, R2, R142, PT ;  /* 0x0000008e0200720c */ /* 0x000fe20003f04070 */
[----:B------:R-:W-:Y:S01]  /*3990*/  IMAD.HI.U32 R6, R3, R144, RZ ;  /* 0x0000009003067227 */ /* 0x000fe200078e00ff */
[----:B------:R-:W-:-:S02]  /*39a0*/  IABS R148, R10 ;  /* 0x0000000a00947213 */ /* 0x000fc40000000000 */
[----:B------:R-:W-:Y:S01]  /*39b0*/  ISETP.GT.U32.AND P6, PT, R2, R138, PT ;  /* 0x0000008a0200720c */ /* 0x000fe20003fc4070 */
[----:B------:R-:W-:Y:S01]  /*39c0*/  IMAD.MOV R7, RZ, RZ, -R6 ;  /* 0x000000ffff077224 */ /* 0x000fe200078e0a06 */
[----:B------:R-:W-:Y:S01]  /*39d0*/  ISETP.GE.AND P1, PT, R11, RZ, PT ;  /* 0x000000ff0b00720c */ /* 0x000fe20003f26270 */
[----:B------:R-:W-:Y:S01]  /*39e0*/  IMAD.HI.U32 R6, R3, R146, RZ ;  /* 0x0000009203067227 */ /* 0x000fe200078e00ff */
[----:B------:R-:W-:-:S03]  /*39f0*/  LOP3.LUT R11, R4, 0x8c, RZ, 0xfc, !PT ;  /* 0x0000008c040b7812 */ /* 0x000fc600078efcff */
[----:B------:R-:W-:Y:S01]  /*3a00*/  IMAD R144, R2, R7, R144 ;  /* 0x0000000702907224 */ /* 0x000fe200078e0290 */
[----:B------:R-:W-:Y:S01]  /*3a10*/  IABS R154, R11 ;  /* 0x0000000b009a7213 */ /* 0x000fe20000000000 */
[----:B------:R-:W-:Y:S02]  /*3a20*/  IMAD.MOV R7, RZ, RZ, -R6 ;  /* 0x000000ffff077224 */ /* 0x000fe400078e0a06 */
[--C-:B------:R-:W-:Y:S02]  /*3a30*/  @!P4 IMAD.IADD R140, R140, 0x1, -R2.reuse ;  /* 0x000000018c8cc824 */ /* 0x100fe400078e0a02 */
[----:B------:R-:W-:Y:S01]  /*3a40*/  @!P0 IMAD.IADD R142, R142, 0x1, -R2 ;  /* 0x000000018e8e8824 */ /* 0x000fe200078e0a02 */
[C---:B------:R-:W-:Y:S01]  /*3a50*/  ISETP.GT.U32.AND P0, PT, R2.reuse, R144, PT ;  /* 0x000000900200720c */ /* 0x040fe20003f04070 */
[C---:B------:R-:W-:Y:S01]  /*3a60*/  IMAD R146, R2.reuse, R7, R146 ;  /* 0x0000000702927224 */ /* 0x040fe200078e0292 */
[----:B------:R-:W-:Y:S01]  /*3a70*/  ISETP.GT.U32.AND P4, PT, R2, R140, PT ;  /* 0x0000008c0200720c */ /* 0x000fe20003f84070 */
[----:B------:R-:W-:-:S02]  /*3a80*/  @!P6 IMAD.IADD R138, R138, 0x1, -R2 ;  /* 0x000000018a8ae824 */ /* 0x000fc400078e0a02 */
[----:B------:R-:W-:Y:S01]  /*3a90*/  @!P3 IMAD.MOV R136, RZ, RZ, -R136 ;  /* 0x000000ffff88b224 */ /* 0x000fe200078e0a88 */
[----:B------:R-:W-:Y:S01]  /*3aa0*/  ISETP.GT.U32.AND P6, PT, R2, R146, PT ;  /* 0x000000920200720c */ /* 0x000fe20003fc4070 */
[----:B------:R-:W-:Y:S01]  /*3ab0*/  IMAD.HI.U32 R6, R3, R148, RZ ;  /* 0x0000009403067227 */ /* 0x000fe200078e00ff */
[----:B------:R-:W-:Y:S02]  /*3ac0*/  ISETP.GE.AND P3, PT, R8, RZ, PT ;  /* 0x000000ff0800720c */ /* 0x000fe40003f66270 */
[----:B------:R-:W-:Y:S01]  /*3ad0*/  LOP3.LUT R8, R4, 0x90, RZ, 0xfc, !PT ;  /* 0x0000009004087812 */ /* 0x000fe200078efcff */
[----:B------:R-:W-:Y:S02]  /*3ae0*/  VIADD R7, R5, 0x8e ;  /* 0x0000008e05077836 */ /* 0x000fe40000000000 */
[--C-:B------:R-:W-:Y:S01]  /*3af0*/  @!P0 IMAD.IADD R144, R144, 0x1, -R2.reuse ;  /* 0x0000000190908824 */ /* 0x100fe200078e0a02 */
[----:B------:R-:W-:Y:S01]  /*3b00*/  IABS R150, R8 ;  /* 0x0000000800967213 */ /* 0x000fe20000000000 */
[----:B------:R-:W-:Y:S01]  /*3b10*/  @!P4 IMAD.IADD R140, R140, 0x1, -R2 ;  /* 0x000000018c8cc824 */ /* 0x000fe200078e0a02 */
[----:B------:R-:W-:Y:S01]  /*3b20*/  ISETP.GE.AND P4, PT, R9, RZ, PT ;  /* 0x000000ff0900720c */ /* 0x000fe20003f86270 */
[----:B------:R-:W-:Y:S01]  /*3b30*/  IMAD.MOV R9, RZ, RZ, -R6 ;  /* 0x000000ffff097224 */ /* 0x000fe200078e0a06 */
[----:B------:R-:W-:Y:S01]  /*3b40*/  ISETP.GE.AND P0, PT, R7, RZ, PT ;  /* 0x000000ff0700720c */ /* 0x000fe20003f06270 */
[----:B------:R-:W-:Y:S01]  /*3b50*/  @!P6 IMAD.IADD R146, R146, 0x1, -R2 ;  /* 0x000000019292e824 */ /* 0x000fe200078e0a02 */
[----:B------:R-:W-:Y:S01]  /*3b60*/  ISETP.GT.U32.AND P6, PT, R2, R144, PT ;  /* 0x000000900200720c */ /* 0x000fe20003fc4070 */
[----:B------:R-:W-:Y:S01]  /*3b70*/  IMAD.HI.U32 R6, R3, R150, RZ ;  /* 0x0000009603067227 */ /* 0x000fe200078e00ff */
[----:B------:R-:W-:-:S03]  /*3b80*/  IABS R152, R7 ;  /* 0x0000000700987213 */ /* 0x000fc60000000000 */
[----:B------:R-:W-:Y:S02]  /*3b90*/  IMAD.MOV R7, RZ, RZ, -R6 ;  /* 0x000000ffff077224 */ /* 0x000fe400078e0a06 */
[----:B------:R-:W-:Y:S01]  /*3ba0*/  @!P2 IMAD.MOV R142, RZ, RZ, -R142 ;  /* 0x000000ffff8ea224 */ /* 0x000fe200078e0a8e */
[C---:B------:R-:W-:Y:S01]  /*3bb0*/  ISETP.GT.U32.AND P2, PT, R2.reuse, R146, PT ;  /* 0x000000920200720c */ /* 0x040fe20003f44070 */
[C---:B------:R-:W-:Y:S02]  /*3bc0*/  IMAD R150, R2.reuse, R7, R150 ;  /* 0x0000000702967224 */ /* 0x040fe400078e0296 */
[----:B------:R-:W-:Y:S02]  /*3bd0*/  IMAD R148, R2, R9, R148 ;  /* 0x0000000902947224 */ /* 0x000fe400078e0294 */
[----:B------:R-:W-:Y:S01]  /*3be0*/  @!P6 IMAD.IADD R144, R144, 0x1, -R2 ;  /* 0x000000019090e824 */ /* 0x000fe200078e0a02 */
[C---:B------:R-:W-:Y:S01]  /*3bf0*/  ISETP.GT.U32.AND P6, PT, R2.reuse, R150, PT ;  /* 0x000000960200720c */ /* 0x040fe20003fc4070 */
[----:B------:R-:W-:Y:S01]  /*3c00*/  @!P5 IMAD.MOV R140, RZ, RZ, -R140 ;  /* 0x000000ffff8cd224 */ /* 0x000fe200078e0a8c */
[----:B------:R-:W-:Y:S01]  /*3c10*/  ISETP.GT.U32.AND P5, PT, R2, R148, PT ;  /* 0x000000940200720c */ /* 0x000fe20003fa4070 */
[----:B------:R-:W-:Y:S01]  /*3c20*/  @!P1 IMAD.MOV R138, RZ, RZ, -R138 ;  /* 0x000000ffff8a9224 */ /* 0x000fe200078e0a8a */
[----:B------:R-:W-:Y:S01]  /*3c30*/  ISETP.GE.AND P1, PT, R10, RZ, PT ;  /* 0x000000ff0a00720c */ /* 0x000fe20003f26270 */
[----:B------:R-:W-:Y:S01]  /*3c40*/  IMAD.HI.U32 R6, R3, R152, RZ ;  /* 0x0000009803067227 */ /* 0x000fe200078e00ff */
[----:B------:R-:W-:-:S03]  /*3c50*/  LOP3.LUT R10, R4, 0x8a, RZ, 0xfc, !PT ;  /* 0x0000008a040a7812 */ /* 0x000fc600078efcff */
[--C-:B------:R-:W-:Y:S01]  /*3c60*/  @!P2 IMAD.IADD R146, R146, 0x1, -R2.reuse ;  /* 0x000000019292a824 */ /* 0x100fe200078e0a02 */
[----:B------:R-:W-:Y:S01]  /*3c70*/  ISETP.GE.AND P2, PT, R8, RZ, PT ;  /* 0x000000ff0800720c */ /* 0x000fe20003f46270 */
[C---:B------:R-:W-:Y:S01]  /*3c80*/  IMAD.HI.U32 R7, R3.reuse, R154, RZ ;  /* 0x0000009a03077227 */ /* 0x040fe200078e00ff */
[----:B------:R-:W-:Y:S02]  /*3c90*/  IABS R156, R10 ;  /* 0x0000000a009c7213 */ /* 0x000fe40000000000 */
[----:B------:R-:W-:Y:S01]  /*3ca0*/  LOP3.LUT R8, R4, 0x88, RZ, 0xfc, !PT ;  /* 0x0000008804087812 */ /* 0x000fe200078efcff */
[----:B------:R-:W-:Y:S02]  /*3cb0*/  @!P6 IMAD.IADD R150, R150, 0x1, -R2 ;  /* 0x000000019696e824 */ /* 0x000fe400078e0a02 */
[----:B------:R-:W-:Y:S01]  /*3cc0*/  IMAD.MOV R9, RZ, RZ, -R6 ;  /* 0x000000ffff097224 */ /* 0x000fe200078e0a06 */
[----:B------:R-:W-:Y:S01]  /*3cd0*/  IABS R158, R8 ;  /* 0x00000008009e7213 */ /* 0x000fe20000000000 */
[----:B------:R-:W-:Y:S01]  /*3ce0*/  IMAD.MOV R7, RZ, RZ, -R7 ;  /* 0x000000ffff077224 */ /* 0x000fe200078e0a07 */
[----:B------:R-:W-:Y:S01]  /*3cf0*/  ISETP.GT.U32.AND P6, PT, R2, R150, PT ;  /* 0x000000960200720c */ /* 0x000fe20003fc4070 */
[----:B------:R-:W-:-:S04]  /*3d00*/  IMAD.HI.U32 R6, R3, R156, RZ ;  /* 0x0000009c03067227 */ /* 0x000fc800078e00ff */
[----:B------:R-:W-:Y:S01]  /*3d10*/  @!P5 IMAD.IADD R148, R148, 0x1, -R2 ;  /* 0x000000019494d824 */ /* 0x000fe200078e0a02 */
[----:B------:R-:W-:Y:S01]  /*3d20*/  ISETP.GE.AND P5, PT, R11, RZ, PT ;  /* 0x000000ff0b00720c */ /* 0x000fe20003fa6270 */
[----:B------:R-:W-:Y:S01]  /*3d30*/  IMAD R154, R2, R7, R154 ;  /* 0x00000007029a7224 */ /* 0x000fe200078e029a */
[----:B------:R-:W-:Y:S01]  /*3d40*/  LOP3.LUT R11, R4, 0x86, RZ, 0xfc, !PT ;  /* 0x00000086040b7812 */ /* 0x000fe200078efcff */
[----:B------:R-:W-:Y:S02]  /*3d50*/  IMAD.MOV R7, RZ, RZ, -R6 ;  /* 0x000000ffff077224 */ /* 0x000fe400078e0a06 */
[----:B------:R-:W-:Y:S01]  /*3d60*/  IMAD.HI.U32 R6, R3, R158, RZ ;  /* 0x0000009e03067227 */ /* 0x000fe200078e00ff */
[----:B------:R-:W-:-:S03]  /*3d70*/  IABS R160, R11 ;  /* 0x0000000b00a07213 */ /* 0x000fc60000000000 */
[----:B------:R-:W-:Y:S01]  /*3d80*/  @!P3 IMAD.MOV R144, RZ, RZ, -R144 ;  /* 0x000000ffff90b224 */ /* 0x000fe200078e0a90 */
[C---:B------:R-:W-:Y:S01]  /*3d90*/  ISETP.GT.U32.AND P3, PT, R2.reuse, R148, PT ;  /* 0x000000940200720c */ /* 0x040fe20003f64070 */
[----:B------:R-:W-:Y:S02]  /*3da0*/  IMAD R156, R2, R7, R156 ;  /* 0x00000007029c7224 */ /* 0x000fe400078e029c */
[----:B------:R-:W-:Y:S02]  /*3db0*/  IMAD.MOV R7, RZ, RZ, -R6 ;  /* 0x000000ffff077224 */ /* 0x000fe400078e0a06 */
[----:B------:R-:W-:Y:S01]  /*3dc0*/  @!P6 IMAD.IADD R150, R150, 0x1, -R2 ;  /* 0x000000019696e824 */ /* 0x000fe200078e0a02 */
[C---:B------:R-:W-:Y:S01]  /*3dd0*/  ISETP.GT.U32.AND P6, PT, R2.reuse, R156, PT ;  /* 0x0000009c0200720c */ /* 0x040fe20003fc4070 */
[C---:B------:R-:W-:Y:S02]  /*3de0*/  IMAD R158, R2.reuse, R7, R158 ;  /* 0x00000007029e7224 */ /* 0x040fe400078e029e */
[----:B------:R-:W-:-:S02]  /*3df0*/  IMAD R152, R2, R9, R152 ;  /* 0x0000000902987224 */ /* 0x000fc400078e0298 */
[----:B------:R-:W-:Y:S01]  /*3e00*/  @!P2 IMAD.MOV R150, RZ, RZ, -R150 ;  /* 0x000000ffff96a224 */ /* 0x000fe200078e0a96 */
[C---:B------:R-:W-:Y:S01]  /*3e10*/  ISETP.GT.U32.AND P2, PT, R2.reuse, R158, PT ;  /* 0x0000009e0200720c */ /* 0x040fe20003f44070 */
[----:B------:R-:W-:Y:S01]  /*3e20*/  @!P4 IMAD.MOV R146, RZ, RZ, -R146 ;  /* 0x000000ffff92c224 */ /* 0x000fe200078e0a92 */
[----:B------:R-:W-:Y:S01]  /*3e30*/  ISETP.GT.U32.AND P4, PT, R2, R152, PT ;  /* 0x000000980200720c */ /* 0x000fe20003f84070 */
[----:B------:R-:W-:Y:S01]  /*3e40*/  @!P3 IMAD.IADD R148, R148, 0x1, -R2 ;  /* 0x000000019494b824 */ /* 0x000fe200078e0a02 */
[----:B------:R-:W-:Y:S01]  /*3e50*/  ISETP.GT.U32.AND P3, PT, R2, R154, PT ;  /* 0x0000009a0200720c */ /* 0x000fe20003f64070 */
[----:B------:R-:W-:-:S04]  /*3e60*/  IMAD.HI.U32 R6, R3, R160, RZ ;  /* 0x000000a003067227 */ /* 0x000fc800078e00ff */
[----:B------:R-:W-:Y:S02]  /*3e70*/  IMAD.MOV R7, RZ, RZ, -R6 ;  /* 0x000000ffff077224 */ /* 0x000fe400078e0a06 */
[----:B------:R-:W-:Y:S02]  /*3e80*/  @!P1 IMAD.MOV R148, RZ, RZ, -R148 ;  /* 0x000000ffff949224 */ /* 0x000fe400078e0a94 */
[--C-:B------:R-:W-:Y:S02]  /*3e90*/  @!P2 IMAD.IADD R158, R158, 0x1, -R2.reuse ;  /* 0x000000019e9ea824 */ /* 0x100fe400078e0a02 */
[--C-:B------:R-:W-:Y:S01]  /*3ea0*/  @!P4 IMAD.IADD R152, R152, 0x1, -R2.reuse ;  /* 0x000000019898c824 */ /* 0x100fe200078e0a02 */
[----:B------:R-:W-:Y:S01]  /*3eb0*/  ISETP.GE.AND P4, PT, R10, RZ, PT ;  /* 0x000000ff0a00720c */ /* 0x000fe20003f86270 */
[----:B------:R-:W-:Y:S01]  /*3ec0*/  @!P3 IMAD.IADD R154, R154, 0x1, -R2 ;  /* 0x000000019a9ab824 */ /* 0x000fe200078e0a02 */
[C---:B------:R-:W-:Y:S01]  /*3ed0*/  ISETP.GT.U32.AND P2, PT, R2.reuse, R158, PT ;  /* 0x0000009e0200720c */ /* 0x040fe20003f44070 */
[C---:B------:R-:W-:Y:S01]  /*3ee0*/  IMAD R160, R2.reuse, R7, R160 ;  /* 0x0000000702a07224 */ /* 0x040fe200078e02a0 */
[C---:B------:R-:W-:Y:S01]  /*3ef0*/  ISETP.GT.U32.AND P3, PT, R2.reuse, R152, PT ;  /* 0x000000980200720c */ /* 0x040fe20003f64070 */
[----:B------:R-:W-:Y:S01]  /*3f00*/  IMAD.HI.U32 R7, R3, R164, RZ ;  /* 0x000000a403077227 */ /* 0x000fe200078e00ff */
[----:B------:R-:W-:-:S02]  /*3f10*/  ISETP.GT.U32.AND P1, PT, R2, R154, PT ;  /* 0x0000009a0200720c */ /* 0x000fc40003f24070 */
[----:B------:R-:W-:Y:S01]  /*3f20*/  LOP3.LUT R10, R4, 0x7c, RZ, 0xfc, !PT ;  /* 0x0000007c040a7812 */ /* 0x000fe200078efcff */
[----:B------:R-:W-:Y:S02]  /*3f30*/  IMAD.MOV R7, RZ, RZ, -R7 ;  /* 0x000000ffff077224 */ /* 0x000fe400078e0a07 */
[----:B------:R-:W-:Y:S01]  /*3f40*/  IMAD.HI.U32 R6, R3, R162, RZ ;  /* 0x000000a203067227 */ /* 0x000fe200078e00ff */
[----:B------:R-:W-:-:S03]  /*3f50*/  IABS R170, R10 ;  /* 0x0000000a00aa7213 */ /* 0x000fc60000000000 */
[----:B------:R-:W-:Y:S02]  /*3f60*/  IMAD R164, R2, R7, R164 ;  /* 0x0000000702a47224 */ /* 0x000fe400078e02a4 */
[----:B------:R-:W-:Y:S02]  /*3f70*/  IMAD.MOV R9, RZ, RZ, -R6 ;  /* 0x000000ffff097224 */ /* 0x000fe400078e0a06 */
[--C-:B------:R-:W-:Y:S01]  /*3f80*/  @!P2 IMAD.IADD R158, R158, 0x1, -R2.reuse ;  /* 0x000000019e9ea824 */ /* 0x100fe200078e0a02 */
[----:B------:R-:W-:Y:S01]  /*3f90*/  ISETP.GT.U32.AND P2, PT, R2, R164, PT ;  /* 0x000000a40200720c */ /* 0x000fe20003f44070 */
[--C-:B------:R-:W-:Y:S01]  /*3fa0*/  @!P3 IMAD.IADD R152, R152, 0x1, -R2.reuse ;  /* 0x000000019898b824 */ /* 0x100fe200078e0a02 */
[----:B------:R-:W-:Y:S01]  /*3fb0*/  ISETP.GE.AND P3, PT, R8, RZ, PT ;  /* 0x000000ff0800720c */ /* 0x000fe20003f66270 */
[----:B------:R-:W-:Y:S01]  /*3fc0*/  @!P1 IMAD.IADD R154, R154, 0x1, -R2 ;  /* 0x000000019a9a9824 */ /* 0x000fe200078e0a02 */
[C---:B------:R-:W-:Y:S01]  /*3fd0*/  ISETP.GT.U32.AND P1, PT, R2.reuse, R160, PT ;  /* 0x000000a00200720c */ /* 0x040fe20003f24070 */
[----:B------:R-:W-:Y:S01]  /*3fe0*/  IMAD R162, R2, R9, R162 ;  /* 0x0000000902a27224 */ /* 0x000fe200078e02a2 */
[----:B------:R-:W-:Y:S01]  /*3ff0*/  LOP3.LUT R8, R4, 0x80, RZ, 0xfc, !PT ;  /* 0x0000008004087812 */ /* 0x000fe200078efcff */
[----:B------:R-:W-:-:S02]  /*4000*/  VIADD R6, R5, 0x7e ;  /* 0x0000007e05067836 */ /* 0x000fc40000000000 */
[----:B------:R-:W-:Y:S01]  /*4010*/  @!P5 IMAD.MOV R154, RZ, RZ, -R154 ;  /* 0x000000ffff9ad224 */ /* 0x000fe200078e0a9a */
[----:B------:R-:W-:Y:S01]  /*4020*/  ISETP.GT.U32.AND P5, PT, R2, R162, PT ;  /* 0x000000a20200720c */ /* 0x000fe20003fa4070 */
[----:B------:R-:W-:Y:S01]  /*4030*/  @!P6 IMAD.IADD R156, R156, 0x1, -R2 ;  /* 0x000000019c9ce824 */ /* 0x000fe200078e0a02 */
[----:B------:R-:W-:Y:S01]  /*4040*/  IABS R166, R8 ;  /* 0x0000000800a67213 */ /* 0x000fe20000000000 */
[----:B------:R-:W-:Y:S01]  /*4050*/  @!P0 IMAD.MOV R152, RZ, RZ, -R152 ;  /* 0x000000ffff988224 */ /* 0x000fe200078e0a98 */
[----:B------:R-:W-:Y:S01]  /*4060*/  IABS R168, R6 ;  /* 0x0000000600a87213 */ /* 0x000fe20000000000 */
[--C-:B------:R-:W-:Y:S01]  /*4070*/  @!P2 IMAD.IADD R164, R164, 0x1, -R2.reuse ;  /* 0x00000001a4a4a824 */ /* 0x100fe200078e0a02 */
[----:B------:R-:W-:Y:S01]  /*4080*/  ISETP.GT.U32.AND P6, PT, R2, R156, PT ;  /* 0x0000009c0200720c */ /* 0x000fe20003fc4070 */
[----:B------:R-:W-:Y:S01]  /*4090*/  @!P1 IMAD.IADD R160, R160, 0x1, -R2 ;  /* 0x00000001a0a09824 */ /* 0x000fe200078e0a02 */
[----:B------:R-:W-:Y:S01]  /*40a0*/  ISETP.GE.AND P0, PT, R6, RZ, PT ;  /* 0x000000ff0600720c */ /* 0x000fe20003f06270 */
[----:B------:R-:W-:Y:S01]  /*40b0*/  IMAD.HI.U32 R6, R3, R166, RZ ;  /* 0x000000a603067227 */ /* 0x000fe200078e00ff */
[----:B------:R-:W-:-:S02]  /*40c0*/  ISETP.GT.U32.AND P2, PT, R2, R164, PT ;  /* 0x000000a40200720c */ /* 0x000fc40003f44070 */
[----:B------:R-:W-:Y:S01]  /*40d0*/  ISETP.GT.U32.AND P1, PT, R2, R160, PT ;  /* 0x000000a00200720c */ /* 0x000fe20003f24070 */
[----:B------:R-:W-:-:S04]  /*40e0*/  IMAD.HI.U32 R7, R3, R168, RZ ;  /* 0x000000a803077227 */ /* 0x000fc800078e00ff */
[----:B------:R-:W-:Y:S02]  /*40f0*/  IMAD.MOV R9, RZ, RZ, -R6 ;  /* 0x000000ffff097224 */ /* 0x000fe400078e0a06 */
[----:B------:R-:W-:Y:S02]  /*4100*/  IMAD.MOV R7, RZ, RZ, -R7 ;  /* 0x000000ffff077224 */ /* 0x000fe400078e0a07 */
[----:B------:R-:W-:-:S04]  /*4110*/  IMAD.HI.U32 R6, R3, R170, RZ ;  /* 0x000000aa03067227 */ /* 0x000fc800078e00ff */
[----:B------:R-:W-:Y:S02]  /*4120*/  @!P5 IMAD.IADD R162, R162, 0x1, -R2 ;  /* 0x00000001a2a2d824 */ /* 0x000fe400078e0a02 */
[C---:B------:R-:W-:Y:S02]  /*4130*/  IMAD R168, R2.reuse, R7, R168 ;  /* 0x0000000702a87224 */ /* 0x040fe400078e02a8 */
[----:B------:R-:W-:Y:S01]  /*4140*/  IMAD.MOV R7, RZ, RZ, -R6 ;  /* 0x000000ffff077224 */ /* 0x000fe200078e0a06 */
[----:B------:R-:W-:Y:S01]  /*4150*/  ISETP.GT.U32.AND P5, PT, R2, R162, PT ;  /* 0x000000a20200720c */ /* 0x000fe20003fa4070 */
[----:B------:R-:W-:Y:S01]  /*4160*/  @!P6 IMAD.IADD R156, R156, 0x1, -R2 ;  /* 0x000000019c9ce824 */ /* 0x000fe200078e0a02 */
[----:B------:R-:W-:Y:S01]  /*4170*/  ISETP.GE.AND P6, PT, R11, RZ, PT ;  /* 0x000000ff0b00720c */ /* 0x000fe20003fc6270 */
[----:B------:R-:W-:Y:S01]  /*4180*/  IMAD R170, R2, R7, R170 ;  /* 0x0000000702aa7224 */ /* 0x000fe200078e02aa */
[----:B------:R-:W-:Y:S01]  /*4190*/  LOP3.LUT R11, R4, 0x74, RZ, 0xfc, !PT ;  /* 0x00000074040b7812 */ /* 0x000fe200078efcff */
[----:B------:R-:W-:Y:S01]  /*41a0*/  IMAD R166, R2, R9, R166 ;  /* 0x0000000902a67224 */ /* 0x000fe200078e02a6 */
[----:B------:R-:W-:Y:S01]  /*41b0*/  LOP3.LUT R9, R4, 0x7a, RZ, 0xfc, !PT ;  /* 0x0000007a04097812 */ /* 0x000fe200078efcff */
[----:B------:R-:W-:Y:S01]  /*41c0*/  @!P2 IMAD.IADD R164, R164, 0x1, -R2 ;  /* 0x00000001a4a4a824 */ /* 0x000fe200078e0a02 */
[C---:B------:R-:W-:Y:S01]  /*41d0*/  ISETP.GT.U32.AND P2, PT, R2.reuse, R170, PT ;  /* 0x000000aa0200720c */ /* 0x040fe20003f44070 */
[----:B------:R-:W-:Y:S01]  /*41e0*/  @!P3 IMAD.MOV R158, RZ, RZ, -R158 ;  /* 0x000000ffff9eb224 */ /* 0x000fe200078e0a9e */
[----:B------:R-:W-:Y:S01]  /*41f0*/  ISETP.GT.U32.AND P3, PT, R2, R166, PT ;  /* 0x000000a60200720c */ /* 0x000fe20003f64070 */
[----:B------:R-:W-:Y:S01]  /*4200*/  @!P1 IMAD.IADD R160, R160, 0x1, -R2 ;  /* 0x00000001a0a09824 */ /* 0x000fe200078e0a02 */
[----:B------:R-:W-:Y:S01]  /*4210*/  IABS R172, R9 ;  /* 0x0000000900ac7213 */ /* 0x000fe20000000000 */
[----:B------:R-:W-:Y:S01]  /*4220*/  @!P4 IMAD.MOV R156, RZ, RZ, -R156 ;  /* 0x000000ffff9cc224 */ /* 0x000fe200078e0a9c */
[----:B------:R-:W-:Y:S01]  /*4230*/  ISETP.GE.AND P4, PT, R12, RZ, PT ;  /* 0x000000ff0c00720c */ /* 0x000fe20003f86270 */
[----:B------:R-:W-:Y:S01]  /*4240*/  @!P5 IMAD.IADD R162, R162, 0x1, -R2 ;  /* 0x00000001a2a2d824 */ /* 0x000fe200078e0a02 */
[----:B------:R-:W-:Y:S01]  /*4250*/  ISETP.GT.U32.AND P5, PT, R2, R168, PT ;  /* 0x000000a80200720c */ /* 0x000fe20003fa4070 */
[----:B------:R-:W-:Y:S01]  /*4260*/  @!P6 IMAD.MOV R160, RZ, RZ, -R160 ;  /* 0x000000ffffa0e224 */ /* 0x000fe200078e0aa0 */
[----:B------:R-:W-:Y:S01]  /*4270*/  ISETP.GE.AND P6, PT, R8, RZ, PT ;  /* 0x000000ff0800720c */ /* 0x000fe20003fc6270 */
[----:B------:R-:W-:Y:S01]  /*4280*/  IMAD.HI.U32 R6, R3, R172, RZ ;  /* 0x000000ac03067227 */ /* 0x000fe200078e00ff */
[----:B------:R-:W-:-:S02]  /*4290*/  LOP3.LUT R8, R4, 0x78, RZ, 0xfc, !PT ;  /* 0x0000007804087812 */ /* 0x000fc400078efcff */
[----:B------:R-:W-:Y:S01]  /*42a0*/  IABS R178, R11 ;  /* 0x0000000b00b27213 */ /* 0x000fe20000000000 */
[--C-:B------:R-:W-:Y:S01]  /*42b0*/  @!P2 IMAD.IADD R170, R170, 0x1, -R2.reuse ;  /* 0x00000001aaaaa824 */ /* 0x100fe200078e0a02 */
[----:B------:R-:W-:Y:S01]  /*42c0*/  IABS R174, R8 ;  /* 0x0000000800ae7213 */ /* 0x000fe20000000000 */
[----:B------:R-:W-:Y:S01]  /*42d0*/  @!P3 IMAD.IADD R166, R166, 0x1, -R2 ;  /* 0x00000001a6a6b824 */ /* 0x000fe200078e0a02 */
[----:B------:R-:W-:Y:S01]  /*42e0*/  ISETP.GE.AND P3, PT, R10, RZ, PT ;  /* 0x000000ff0a00720c */ /* 0x000fe20003f66270 */
[----:B------:R-:W-:Y:S01]  /*42f0*/  IMAD.MOV R7, RZ, RZ, -R6 ;  /* 0x000000ffff077224 */ /* 0x000fe200078e0a06 */
[----:B------:R-:W-:Y:S01]  /*4300*/  ISETP.GT.U32.AND P2, PT, R2, R170, PT ;  /* 0x000000aa0200720c */ /* 0x000fe20003f44070 */
[----:B------:R-:W-:Y:S01]  /*4310*/  IMAD.HI.U32 R6, R3, R174, RZ ;  /* 0x000000ae03067227 */ /* 0x000fe200078e00ff */
[----:B------:R-:W-:Y:S02]  /*4320*/  LOP3.LUT R10, R4, 0x76, RZ, 0xfc, !PT ;  /* 0x00000076040a7812 */ /* 0x000fe400078efcff */
[----:B------:R-:W-:Y:S01]  /*4330*/  ISETP.GE.AND P1, PT, R14, RZ, PT ;  /* 0x000000ff0e00720c */ /* 0x000fe20003f26270 */
[----:B------:R-:W-:Y:S01]  /*4340*/  @!P4 IMAD.MOV R162, RZ, RZ, -R162 ;  /* 0x000000ffffa2c224 */ /* 0x000fe200078e0aa2 */
[----:B------:R-:W-:Y:S01]  /*4350*/  ISETP.GT.U32.AND P4, PT, R2, R166, PT ;  /* 0x000000a60200720c */ /* 0x000fe20003f84070 */
[----:B------:R-:W-:Y:S01]  /*4360*/  @!P5 IMAD.IADD R168, R168, 0x1, -R2 ;  /* 0x00000001a8a8d824 */ /* 0x000fe200078e0a02 */
[----:B------:R-:W-:Y:S01]  /*4370*/  IABS R176, R10 ;  /* 0x0000000a00b07213 */ /* 0x000fe20000000000 */
[----:B------:R-:W-:Y:S01]  /*4380*/  IMAD R172, R2, R7, R172 ;  /* 0x0000000702ac7224 */ /* 0x000fe200078e02ac */
[----:B------:R-:W-:Y:S01]  /*4390*/  LOP3.LUT R12, R4, 0x72, RZ, 0xfc, !PT ;  /* 0x00000072040c7812 */ /* 0x000fe200078efcff */
[----:B------:R-:W-:Y:S01]  /*43a0*/  IMAD.MOV R7, RZ, RZ, -R6 ;  /* 0x000000ffff077224 */ /* 0x000fe200078e0a06 */
[----:B------:R-:W-:Y:S01]  /*43b0*/  ISETP.GT.U32.AND P5, PT, R2, R168, PT ;  /* 0x000000a80200720c */ /* 0x000fe20003fa4070 */
[----:B------:R-:W-:Y:S01]  /*43c0*/  @!P2 IMAD.IADD R170, R170, 0x1, -R2 ;  /* 0x00000001aaaaa824 */ /* 0x000fe200078e0a02 */
[----:B------:R-:W-:Y:S01]  /*43d0*/  IABS R180, R12 ;  /* 0x0000000c00b47213 */ /* 0x000fe20000000000 */
[----:B------:R-:W-:-:S02]  /*43e0*/  IMAD R174, R2, R7, R174 ;  /* 0x0000000702ae7224 */ /* 0x000fc400078e02ae */
[----:B------:R-:W-:-:S03]  /*43f0*/  IMAD.HI.U32 R6, R3, R176, RZ ;  /* 0x000000b003067227 */ /* 0x000fc600078e00ff */
[----:B------:R-:W-:Y:S01]  /*4400*/  ISETP.GT.U32.AND P2, PT, R2, R174, PT ;  /* 0x000000ae0200720c */ /* 0x000fe20003f44070 */
[----:B------:R-:W-:Y:S01]  /*4410*/  @!P4 IMAD.IADD R166, R166, 0x1, -R2 ;  /* 0x00000001a6a6c824 */ /* 0x000fe200078e0a02 */
[----:B------:R-:W-:Y:S01]  /*4420*/  ISETP.GT.U32.AND P4, PT, R2, R172, PT ;  /* 0x000000ac0200720c */ /* 0x000fe20003f84070 */
[----:B------:R-:W-:-:S04]  /*4430*/  IMAD.HI.U32 R7, R3, R178, RZ ;  /* 0x000000b203077227 */ /* 0x000fc800078e00ff */
[----:B------:R-:W-:Y:S01]  /*4440*/  @!P5 IMAD.IADD R168, R168, 0x1, -R2 ;  /* 0x00000001a8a8d824 */ /* 0x000fe200078e0a02 */
[----:B------:R-:W-:Y:S01]  /*4450*/  ISETP.GE.AND P5, PT, R9, RZ, PT ;  /* 0x000000ff0900720c */ /* 0x000fe20003fa6270 */
[----:B------:R-:W-:Y:S02]  /*4460*/  IMAD.MOV R9, RZ, RZ, -R6 ;  /* 0x000000ffff097224 */ /* 0x000fe400078e0a06 */
[----:B------:R-:W-:Y:S02]  /*4470*/  IMAD.MOV R7, RZ, RZ, -R7 ;  /* 0x000000ffff077224 */ /* 0x000fe400078e0a07 */
[----:B------:R-:W-:Y:S02]  /*4480*/  IMAD R176, R2, R9, R176 ;  /* 0x0000000902b07224 */ /* 0x000fe400078e02b0 */
[--C-:B------:R-:W-:Y:S02]  /*4490*/  @!P2 IMAD.IADD R174, R174, 0x1, -R2.reuse ;  /* 0x00000001aeaea824 */ /* 0x100fe400078e0a02 */
[----:B------:R-:W-:Y:S01]  /*44a0*/  @!P4 IMAD.IADD R172, R172, 0x1, -R2 ;  /* 0x00000001acacc824 */ /* 0x000fe200078e0a02 */
[C---:B------:R-:W-:Y:S01]  /*44b0*/  ISETP.GT.U32.AND P2, PT, R2.reuse, R176, PT ;  /* 0x000000b00200720c */ /* 0x040fe20003f44070 */
[----:B------:R-:W-:Y:S01]  /*44c0*/  IMAD R178, R2, R7, R178 ;  /* 0x0000000702b27224 */ /* 0x000fe200078e02b2 */
[----:B------:R-:W-:Y:S01]  /*44d0*/  ISETP.GE.AND P4, PT, R8, RZ, PT ;  /* 0x000000ff0800720c */ /* 0x000fe20003f86270 */
[----:B------:R-:W-:Y:S01]  /*44e0*/  @!P6 IMAD.MOV R166, RZ, RZ, -R166 ;  /* 0x000000ffffa6e224 */ /* 0x000fe200078e0aa6 */
[----:B------:R-:W-:Y:S01]  /*44f0*/  ISETP.GT.U32.AND P6, PT, R2, R174, PT ;  /* 0x000000ae0200720c */ /* 0x000fe20003fc4070 */
[----:B------:R-:W-:Y:S01]  /*4500*/  IMAD.HI.U32 R6, R3, R180, RZ ;  /* 0x000000b403067227 */ /* 0x000fe200078e00ff */
[----:B------:R-:W-:-:S03]  /*4510*/  LOP3.LUT R8, R4, 0x70, RZ, 0xfc, !PT ;  /* 0x0000007004087812 */ /* 0x000fc600078efcff */
[----:B------:R-:W-:Y:S01]  /*4520*/  @!P1 IMAD.MOV R164, RZ, RZ, -R164 ;  /* 0x000000ffffa49224 */ /* 0x000fe200078e0aa4 */
[C---:B------:R-:W-:Y:S01]  /*4530*/  ISETP.GT.U32.AND P1, PT, R2.reuse, R172, PT ;  /* 0x000000ac0200720c */ /* 0x040fe20003f24070 */
[----:B------:R-:W-:Y:S01]  /*4540*/  @!P0 IMAD.MOV R168, RZ, RZ, -R168 ;  /* 0x000000ffffa88224 */ /* 0x000fe200078e0aa8 */
[C---:B------:R-:W-:Y:S01]  /*4550*/  ISETP.GT.U32.AND P0, PT, R2.reuse, R178, PT ;  /* 0x000000b20200720c */ /* 0x040fe20003f04070 */
[----:B------:R-:W-:Y:S01]  /*4560*/  IMAD.MOV R9, RZ, RZ, -R6 ;  /* 0x000000ffff097224 */ /* 0x000fe200078e0a06 */
[----:B------:R-:W-:Y:S01]  /*4570*/  IABS R184, R8 ;  /* 0x0000000800b87213 */ /* 0x000fe20000000000 */
[----:B------:R-:W-:Y:S02]  /*4580*/  VIADD R7, R5, 0x6e ;  /* 0x0000006e05077836 */ /* 0x000fe40000000000 */
[----:B------:R-:W-:Y:S01]  /*4590*/  IMAD R180, R2, R9, R180 ;  /* 0x0000000902b47224 */ /* 0x000fe200078e02b4 */
[----:B------:R-:W-:Y:S01]  /*45a0*/  LOP3.LUT R9, R4, 0x6c, RZ, 0xfc, !PT ;  /* 0x0000006c04097812 */ /* 0x000fe200078efcff */
[--C-:B------:R-:W-:Y:S01]  /*45b0*/  @!P6 IMAD.IADD R174, R174, 0x1, -R2.reuse ;  /* 0x00000001aeaee824 */ /* 0x100fe200078e0a02 */
[----:B------:R-:W-:Y:S01]  /*45c0*/  IABS R182, R7 ;  /* 0x0000000700b67213 */ /* 0x000fe20000000000 */
[--C-:B------:R-:W-:Y:S01]  /*45d0*/  @!P2 IMAD.IADD R176, R176, 0x1, -R2.reuse ;  /* 0x00000001b0b0a824 */ /* 0x100fe200078e0a02 */
[----:B------:R-:W-:Y:S01]  /*45e0*/  ISETP.GT.U32.AND P6, PT, R2, R180, PT ;  /* 0x000000b40200720c */ /* 0x000fe20003fc4070 */
[--C-:B------:R-:W-:Y:S01]  /*45f0*/  @!P1 IMAD.IADD R172, R172, 0x1, -R2.reuse ;  /* 0x00000001acac9824 */ /* 0x100fe200078e0a02 */
[----:B------:R-:W-:Y:S01]  /*4600*/  ISETP.GE.AND P1, PT, R7, RZ, PT ;  /* 0x000000ff0700720c */ /* 0x000fe20003f26270 */
[----:B------:R-:W-:Y:S01]  /*4610*/  @!P0 IMAD.IADD R178, R178, 0x1, -R2 ;  /* 0x00000001b2b28824 */ /* 0x000fe200078e0a02 */
        /* <DEDUP_REMOVED lines=10> */
[----:B------:R-:W-:Y:S02]  /*46c0*/  IMAD R184, R2, R7, R184 ;  /* 0x0000000702b87224 */ /* 0x000fe400078e02b8 */
[----:B------:R-:W-:Y:S02]  /*46d0*/  IMAD.MOV R7, RZ, RZ, -R6 ;  /* 0x000000ffff077224 */ /* 0x000fe400078e0a06 */
[----:B------:R-:W-:Y:S02]  /*46e0*/  @!P6 IMAD.IADD R180, R180, 0x1, -R2 ;  /* 0x00000001b4b4e824 */ /* 0x000fe400078e0a02 */
[----:B------:R-:W-:Y:S01]  /*46f0*/  @!P3 IMAD.MOV R170, RZ, RZ, -R170 ;  /* 0x000000ffffaab224 */ /* 0x000fe200078e0aaa */
[----:B------:R-:W-:Y:S01]  /*4700*/  ISETP.GE.AND P3, PT, R10, RZ, PT ;  /* 0x000000ff0a00720c */ /* 0x000fe20003f66270 */
[C---:B------:R-:W-:Y:S01]  /*4710*/  IMAD R182, R2.reuse, R7, R182 ;  /* 0x0000000702b67224 */ /* 0x040fe200078e02b6 */
[----:B------:R-:W-:Y:S01]  /*4720*/  ISETP.GT.U32.AND P6, PT, R2, R180, PT ;  /* 0x000000b40200720c */ /* 0x000fe20003fc4070 */
[--C-:B------:R-:W-:Y:S01]  /*4730*/  @!P2 IMAD.IADD R176, R176, 0x1, -R2.reuse ;  /* 0x00000001b0b0a824 */ /* 0x100fe200078e0a02 */
[----:B------:R-:W-:Y:S01]  /*4740*/  ISETP.GT.U32.AND P2, PT, R2, R184, PT ;  /* 0x000000b80200720c */ /* 0x000fe20003f44070 */
[----:B------:R-:W-:Y:S01]  /*4750*/  @!P5 IMAD.IADD R178, R178, 0x1, -R2 ;  /* 0x00000001b2b2d824 */ /* 0x000fe200078e0a02 */
[----:B------:R-:W-:Y:S01]  /*4760*/  ISETP.GT.U32.AND P5, PT, R2, R182, PT ;  /* 0x000000b60200720c */ /* 0x000fe20003fa4070 */
[----:B------:R-:W-:Y:S01]  /*4770*/  @!P4 IMAD.MOV R174, RZ, RZ, -R174 ;  /* 0x000000ffffaec224 */ /* 0x000fe200078e0aae */
[----:B------:R-:W-:Y:S01]  /*4780*/  ISETP.GE.AND P4, PT, R12, RZ, PT ;  /* 0x000000ff0c00720c */ /* 0x000fe20003f86270 */
[----:B------:R-:W-:Y:S01]  /*4790*/  IMAD.HI.U32 R6, R3, R186, RZ ;  /* 0x000000ba03067227 */ /* 0x000fe200078e00ff */
[----:B------:R-:W-:-:S02]  /*47a0*/  LOP3.LUT R10, R4, 0x64, RZ, 0xfc, !PT ;  /* 0x00000064040a7812 */ /* 0x000fc400078efcff */
[----:B------:R-:W-:Y:S01]  /*47b0*/  LOP3.LUT R12, R4, 0x46, RZ, 0xfc, !PT ;  /* 0x00000046040c7812 */ /* 0x000fe200078efcff */
[----:B------:R-:W-:Y:S01]  /*47c0*/  IMAD.MOV R7, RZ, RZ, -R6 ;  /* 0x000000ffff077224 */ /* 0x000fe200078e0a06 */
[----:B------:R-:W-:Y:S01]  /*47d0*/  IABS R194, R10 ;  /* 0x0000000a00c27213 */ /* 0x000fe20000000000 */
[----:B------:R-:W-:Y:S01]  /*47e0*/  @!P3 IMAD.MOV R176, RZ, RZ, -R176 ;  /* 0x000000ffffb0b224 */ /* 0x000fe200078e0ab0 */
[----:B------:R-:W-:Y:S01]  /*47f0*/  ISETP.GE.AND P3, PT, R8, RZ, PT ;  /* 0x000000ff0800720c */ /* 0x000fe20003f66270 */
[--C-:B------:R-:W-:Y:S01]  /*4800*/  @!P6 IMAD.IADD R180, R180, 0x1, -R2.reuse ;  /* 0x00000001b4b4e824 */ /* 0x100fe200078e0a02 */
[----:B------:R-:W-:Y:S01]  /*4810*/  LOP3.LUT R8, R4, 0x6a, RZ, 0xfc, !PT ;  /* 0x0000006a04087812 */ /* 0x000fe200078efcff */
[----:B------:R-:W-:Y:S01]  /*4820*/  @!P2 IMAD.IADD R184, R184, 0x1, -R2 ;  /* 0x00000001b8b8a824 */ /* 0x000fe200078e0a02 */
[----:B------:R-:W-:Y:S01]  /*4830*/  ISETP.GE.AND P6, PT, R9, RZ, PT ;  /* 0x000000ff0900720c */ /* 0x000fe20003fc6270 */
        /* <DEDUP_REMOVED lines=8> */
[----:B------:R-:W-:Y:S01]  /*48c0*/  LOP3.LUT R7, R4, 0x68, RZ, 0xfc, !PT ;  /* 0x0000006804077812 */ /* 0x000fe200078efcff */
[----:B------:R-:W-:Y:S01]  /*48d0*/  IMAD.MOV R9, RZ, RZ, -R6 ;  /* 0x000000ffff097224 */ /* 0x000fe200078e0a06 */
[----:B------:R-:W-:Y:S01]  /*48e0*/  IABS R224, R12 ;  /* 0x0000000c00e07213 */ /* 0x000fe20000000000 */
[----:B------:R-:W-:Y:S01]  /*48f0*/  @!P0 IMAD.MOV R178, RZ, RZ, -R178 ;  /* 0x000000ffffb28224 */ /* 0x000fe200078e0ab2 */
[----:B------:R-:W-:Y:S01]  /*4900*/  ISETP.GE.AND P0, PT, R8, RZ, PT ;  /* 0x000000ff0800720c */ /* 0x000fe20003f06270 */
[----:B------:R-:W-:Y:S01]  /*4910*/  IMAD R188, R2, R9, R188 ;  /* 0x0000000902bc7224 */ /* 0x000fe200078e02bc */
[----:B------:R-:W-:Y:S01]  /*4920*/  LOP3.LUT R8, R4, 0x66, RZ, 0xfc, !PT ;  /* 0x0000006604087812 */ /* 0x000fe200078efcff */
[--C-:B------:R-:W-:Y:S01]  /*4930*/  @!P2 IMAD.IADD R184, R184, 0x1, -R2.reuse ;  /* 0x00000001b8b8a824 */ /* 0x100fe200078e0a02 */
[----:B------:R-:W-:Y:S01]  /*4940*/  IABS R190, R7 ;  /* 0x0000000700be7213 */ /* 0x000fe20000000000 */
[--C-:B------:R-:W-:Y:S01]  /*4950*/  @!P4 IMAD.IADD R186, R186, 0x1, -R2.reuse ;  /* 0x00000001babac824 */ /* 0x100fe200078e0a02 */
[----:B------:R-:W-:Y:S01]  /*4960*/  IABS R192, R8 ;  /* 0x0000000800c07213 */ /* 0x000fe20000000000 */
[----:B------:R-:W-:Y:S01]  /*4970*/  @!P5 IMAD.IADD R182, R182, 0x1, -R2 ;  /* 0x00000001b6b6d824 */ /* 0x000fe200078e0a02 */
[C---:B------:R-:W-:Y:S01]  /*4980*/  ISETP.GT.U32.AND P5, PT, R2.reuse, R188, PT ;  /* 0x000000bc0200720c */ /* 0x040fe20003fa4070 */
[----:B------:R-:W-:Y:S01]  /*4990*/  @!P3 IMAD.MOV R184, RZ, RZ, -R184 ;  /* 0x000000ffffb8b224 */ /* 0x000fe200078e0ab8 */
[----:B------:R-:W-:Y:S01]  /*49a0*/  ISETP.GT.U32.AND P3, PT, R2, R186, PT ;  /* 0x000000ba0200720c */ /* 0x000fe20003f64070 */
[----:B------:R-:W-:Y:S01]  /*49b0*/  IMAD.HI.U32 R6, R3, R190, RZ ;  /* 0x000000be03067227 */ /* 0x000fe200078e00ff */
[----:B------:R-:W-:-:S02]  /*49c0*/  ISETP.GE.AND P2, PT, R7, RZ, PT ;  /* 0x000000ff0700720c */ /* 0x000fc40003f46270 */
[----:B------:R-:W-:Y:S01]  /*49d0*/  ISETP.GE.AND P4, PT, R8, RZ, PT ;  /* 0x000000ff0800720c */ /* 0x000fe20003f86270 */
[----:B------:R-:W-:-:S04]  /*49e0*/  IMAD.HI.U32 R7, R3, R192, RZ ;  /* 0x000000c003077227 */ /* 0x000fc800078e00ff */
[----:B------:R-:W-:Y:S02]  /*49f0*/  IMAD.MOV R9, RZ, RZ, -R6 ;  /* 0x000000ffff097224 */ /* 0x000fe400078e0a06 */
[----:B------:R-:W-:Y:S02]  /*4a00*/  IMAD.MOV R7, RZ, RZ, -R7 ;  /* 0x000000ffff077224 */ /* 0x000fe400078e0a07 */
[----:B------:R-:W-:Y:S02]  /*4a10*/  IMAD R190, R2, R9, R190 ;  /* 0x0000000902be7224 */ /* 0x000fe400078e02be */
[--C-:B------:R-:W-:Y:S02]  /*4a20*/  @!P5 IMAD.IADD R188, R188, 0x1, -R2.reuse ;  /* 0x00000001bcbcd824 */ /* 0x100fe400078e0a02 */
[----:B------:R-:W-:Y:S01]  /*4a30*/  @!P3 IMAD.IADD R186, R186, 0x1, -R2 ;  /* 0x00000001babab824 */ /* 0x000fe200078e0a02 */
[C---:B------:R-:W-:Y:S01]  /*4a40*/  ISETP.GT.U32.AND P3, PT, R2.reuse, R190, PT ;  /* 0x000000be0200720c */ /* 0x040fe20003f64070 */
[C---:B------:R-:W-:Y:S01]  /*4a50*/  IMAD R192, R2.reuse, R7, R192 ;  /* 0x0000000702c07224 */ /* 0x040fe200078e02c0 */
[----:B------:R-:W-:Y:S01]  /*4a60*/  ISETP.GT.U32.AND P5, PT, R2, R188, PT ;  /* 0x000000bc0200720c */ /* 0x000fe20003fa4070 */
[----:B------:R-:W-:-:S02]  /*4a70*/  @!P6 IMAD.MOV R186, RZ, RZ, -R186 ;  /* 0x000000ffffbae224 */ /* 0x000fc400078e0aba */
[----:B------:R-:W-:Y:S01]  /*4a80*/  IMAD.HI.U32 R8, R3, R194, RZ ;  /* 0x000000c203087227 */ /* 0x000fe200078e00ff */
[----:B------:R-:W-:-:S03]  /*4a90*/  ISETP.GT.U32.AND P6, PT, R2, R192, PT ;  /* 0x000000c00200720c */ /* 0x000fc60003fc4070 */
[----:B------:R-:W-:Y:S01]  /*4aa0*/  IMAD.MOV R9, RZ, RZ, -R8 ;  /* 0x000000ffff097224 */ /* 0x000fe200078e0a08 */
[----:B------:R-:W-:Y:S01]  /*4ab0*/  LOP3.LUT R8, R4, 0x62, RZ, 0xfc, !PT ;  /* 0x0000006204087812 */ /* 0x000fe200078efcff */
[----:B------:R-:W-:Y:S01]  /*4ac0*/  @!P1 IMAD.MOV R182, RZ, RZ, -R182 ;  /* 0x000000ffffb69224 */ /* 0x000fe200078e0ab6 */
[----:B------:R-:W-:Y:S01]  /*4ad0*/  ISETP.GE.AND P1, PT, R10, RZ, PT ;  /* 0x000000ff0a00720c */ /* 0x000fe20003f26270 */
[----:B------:R-:W-:Y:S01]  /*4ae0*/  IMAD R194, R2, R9, R194 ;  /* 0x0000000902c27224 */ /* 0x000fe200078e02c2 */
[----:B------:R-:W-:Y:S01]  /*4af0*/  IABS R196, R8 ;  /* 0x0000000800c47213 */ /* 0x000fe20000000000 */
[----:B------:R-:W-:Y:S01]  /*4b00*/  VIADD R6, R5, 0x5e ;  /* 0x0000005e05067836 */ /* 0x000fe20000000000 */
[----:B------:R-:W-:Y:S01]  /*4b10*/  LOP3.LUT R10, R4, 0x60, RZ, 0xfc, !PT ;  /* 0x00000060040a7812 */ /* 0x000fe200078efcff */
[--C-:B------:R-:W-:Y:S01]  /*4b20*/  @!P3 IMAD.IADD R190, R190, 0x1, -R2.reuse ;  /* 0x00000001bebeb824 */ /* 0x100fe200078e0a02 */
[----:B------:R-:W-:Y:S01]  /*4b30*/  ISETP.GT.U32.AND P3, PT, R2, R194, PT ;  /* 0x000000c20200720c */ /* 0x000fe20003f64070 */
[--C-:B------:R-:W-:Y:S01]  /*4b40*/  @!P5 IMAD.IADD R188, R188, 0x1, -R2.reuse ;  /* 0x00000001bcbcd824 */ /* 0x100fe200078e0a02 */
[----:B------:R-:W-:Y:S01]  /*4b50*/  ISETP.GE.AND P5, PT, R6, RZ, PT ;  /* 0x000000ff0600720c */ /* 0x000fe20003fa6270 */
[----:B------:R-:W-:Y:S01]  /*4b60*/  @!P6 IMAD.IADD R192, R192, 0x1, -R2 ;  /* 0x00000001c0c0e824 */ /* 0x000fe200078e0a02 */
[----:B------:R-:W-:Y:S01]  /*4b70*/  IABS R200, R6 ;  /* 0x0000000600c87213 */ /* 0x000fe20000000000 */
[----:B------:R-:W-:Y:S01]  /*4b80*/  IMAD.HI.U32 R6, R3, R196, RZ ;  /* 0x000000c403067227 */ /* 0x000fe200078e00ff */
[----:B------:R-:W-:-:S02]  /*4b90*/  IABS R198, R10 ;  /* 0x0000000a00c67213 */ /* 0x000fc40000000000 */
[----:B------:R-:W-:Y:S01]  /*4ba0*/  ISETP.GT.U32.AND P6, PT, R2, R190, PT ;  /* 0x000000be0200720c */ /* 0x000fe20003fc4070 */
[----:B------:R-:W-:Y:S02]  /*4bb0*/  IMAD.MOV R7, RZ, RZ, -R6 ;  /* 0x000000ffff077224 */ /* 0x000fe400078e0a06 */
[----:B------:R-:W-:-:S04]  /*4bc0*/  IMAD.HI.U32 R6, R3, R198, RZ ;  /* 0x000000c603067227 */ /* 0x000fc800078e00ff */
[----:B------:R-:W-:Y:S02]  /*4bd0*/  IMAD.MOV R9, RZ, RZ, -R6 ;  /* 0x000000ffff097224 */ /* 0x000fe400078e0a06 */
[----:B------:R-:W-:Y:S01]  /*4be0*/  @!P3 IMAD.IADD R194, R194, 0x1, -R2 ;  /* 0x00000001c2c2b824 */ /* 0x000fe200078e0a02 */
[C---:B------:R-:W-:Y:S01]  /*4bf0*/  ISETP.GT.U32.AND P3, PT, R2.reuse, R192, PT ;  /* 0x000000c00200720c */ /* 0x040fe20003f64070 */
[----:B------:R-:W-:Y:S02]  /*4c00*/  IMAD R196, R2, R7, R196 ;  /* 0x0000000702c47224 */ /* 0x000fe400078e02c4 */
[----:B------:R-:W-:Y:S02]  /*4c10*/  @!P6 IMAD.IADD R190, R190, 0x1, -R2 ;  /* 0x00000001bebee824 */ /* 0x000fe400078e0a02 */
[C---:B------:R-:W-:Y:S01]  /*4c20*/  IMAD R198, R2.reuse, R9, R198 ;  /* 0x0000000902c67224 */ /* 0x040fe200078e02c6 */
[C---:B------:R-:W-:Y:S01]  /*4c30*/  ISETP.GT.U32.AND P6, PT, R2.reuse, R196, PT ;  /* 0x000000c40200720c */ /* 0x040fe20003fc4070 */
[----:B------:R-:W-:Y:S01]  /*4c40*/  @!P0 IMAD.MOV R188, RZ, RZ, -R188 ;  /* 0x000000ffffbc8224 */ /* 0x000fe200078e0abc */
[C---:B------:R-:W-:Y:S01]  /*4c50*/  ISETP.GT.U32.AND P0, PT, R2.reuse, R194, PT ;  /* 0x000000c20200720c */ /* 0x040fe20003f04070 */
[----:B------:R-:W-:Y:S01]  /*4c60*/  @!P2 IMAD.MOV R190, RZ, RZ, -R190 ;  /* 0x000000ffffbea224 */ /* 0x000fe200078e0abe */
[----:B------:R-:W-:Y:S01]  /*4c70*/  ISETP.GT.U32.AND P2, PT, R2, R198, PT ;  /* 0x000000c60200720c */ /* 0x000fe20003f44070 */
[----:B------:R-:W-:Y:S01]  /*4c80*/  IMAD.HI.U32 R7, R3, R200, RZ ;  /* 0x000000c803077227 */ /* 0x000fe200078e00ff */
[----:B------:R-:W-:-:S03]  /*4c90*/  LOP3.LUT R9, R4, 0x5a, RZ, 0xfc, !PT ;  /* 0x0000005a04097812 */ /* 0x000fc600078efcff */
[----:B------:R-:W-:Y:S01]  /*4ca0*/  IMAD.MOV R7, RZ, RZ, -R7 ;  /* 0x000000ffff077224 */ /* 0x000fe200078e0a07 */
[----:B------:R-:W-:Y:S01]  /*4cb0*/  IABS R204, R9 ;  /* 0x0000000900cc7213 */ /* 0x000fe20000000000 */
[----:B------:R-:W-:-:S04]  /*4cc0*/  IMAD.HI.U32 R6, R3, R202, RZ ;  /* 0x000000ca03067227 */ /* 0x000fc800078e00ff */
[----:B------:R-:W-:Y:S02]  /*4cd0*/  IMAD R200, R2, R7, R200 ;  /* 0x0000000702c87224 */ /* 0x000fe400078e02c8 */
[----:B------:R-:W-:Y:S02]  /*4ce0*/  IMAD.MOV R7, RZ, RZ, -R6 ;  /* 0x000000ffff077224 */ /* 0x000fe400078e0a06 */
[--C-:B------:R-:W-:Y:S01]  /*4cf0*/  @!P0 IMAD.IADD R194, R194, 0x1, -R2.reuse ;  /* 0x00000001c2c28824 */ /* 0x100fe200078e0a02 */
        /* <DEDUP_REMOVED lines=11> */
[----:B------:R-:W-:Y:S01]  /*4db0*/  @!P1 IMAD.MOV R194, RZ, RZ, -R194 ;  /* 0x000000ffffc29224 */ /* 0x000fe200078e0ac2 */
        /* <DEDUP_REMOVED lines=10> */
[----:B------:R-:W-:Y:S01]  /*4e60*/  ISETP.GE.AND P2, PT, R11, RZ, PT ;  /* 0x000000ff0b00720c */ /* 0x000fe20003f46270 */
[--C-:B------:R-:W-:Y:S01]  /*4e70*/  @!P4 IMAD.IADD R198, R198, 0x1, -R2.reuse ;  /* 0x00000001c6c6c824 */ /* 0x100fe200078e0a02 */
[----:B------:R-:W-:Y:S01]  /*4e80*/  ISETP.GT.U32.AND P4, PT, R2, R204, PT ;  /* 0x000000cc0200720c */ /* 0x000fe20003f84070 */
[----:B------:R-:W-:Y:S01]  /*4e90*/  @!P1 IMAD.IADD R202, R202, 0x1, -R2 ;  /* 0x00000001caca9824 */ /* 0x000fe200078e0a02 */
        /* <DEDUP_REMOVED lines=8> */
[----:B------:R-:W-:Y:S01]  /*4f20*/  IABS R210, R8 ;  /* 0x0000000800d27213 */ /* 0x000fe20000000000 */
[----:B------:R-:W-:Y:S01]  /*4f30*/  IMAD.HI.U32 R6, R3, R208, RZ ;  /* 0x000000d003067227 */ /* 0x000fe200078e00ff */
[----:B------:R-:W-:-:S02]  /*4f40*/  LOP3.LUT R11, R4, 0x48, RZ, 0xfc, !PT ;  /* 0x00000048040b7812 */ /* 0x000fc400078efcff */
[----:B------:R-:W-:Y:S01]  /*4f50*/  ISETP.GT.U32.AND P3, PT, R2, R200, PT ;  /* 0x000000c80200720c */ /* 0x000fe20003f64070 */
[----:B------:R-:W-:Y:S01]  /*4f60*/  @!P4 IMAD.IADD R204, R204, 0x1, -R2 ;  /* 0x00000001ccccc824 */ /* 0x000fe200078e0a02 */
[----:B------:R-:W-:Y:S01]  /*4f70*/  IABS R222, R11 ;  /* 0x0000000b00de7213 */ /* 0x000fe20000000000 */
[----:B------:R-:W-:Y:S02]  /*4f80*/  IMAD.MOV R7, RZ, RZ, -R6 ;  /* 0x000000ffff077224 */ /* 0x000fe400078e0a06 */
[--C-:B------:R-:W-:Y:S01]  /*4f90*/  @!P0 IMAD.IADD R202, R202, 0x1, -R2.reuse ;  /* 0x00000001caca8824 */ /* 0x100fe200078e0a02 */
[----:B------:R-:W-:Y:S01]  /*4fa0*/  ISETP.GT.U32.AND P4, PT, R2, R204, PT ;  /* 0x000000cc0200720c */ /* 0x000fe20003f84070 */
[----:B------:R-:W-:Y:S01]  /*4fb0*/  @!P6 IMAD.IADD R206, R206, 0x1, -R2 ;  /* 0x00000001cecee824 */ /* 0x000fe200078e0a02 */
[----:B------:R-:W-:Y:S01]  /*4fc0*/  ISETP.GE.AND P0, PT, R8, RZ, PT ;  /* 0x000000ff0800720c */ /* 0x000fe20003f06270 */
[----:B------:R-:W-:Y:S01]  /*4fd0*/  @!P2 IMAD.MOV R202, RZ, RZ, -R202 ;  /* 0x000000ffffcaa224 */ /* 0x000fe200078e0aca */
[----:B------:R-:W-:Y:S01]  /*4fe0*/  LOP3.LUT R8, R4, 0x50, RZ, 0xfc, !PT ;  /* 0x0000005004087812 */ /* 0x000fe200078efcff */
[C---:B------:R-:W-:Y:S01]  /*4ff0*/  IMAD R208, R2.reuse, R7, R208 ;  /* 0x0000000702d07224 */ /* 0x040fe200078e02d0 */
[----:B------:R-:W-:Y:S01]  /*5000*/  ISETP.GT.U32.AND P2, PT, R2, R206, PT ;  /* 0x000000ce0200720c */ /* 0x000fe20003f44070 */
[----:B------:R-:W-:Y:S01]  /*5010*/  IMAD.HI.U32 R6, R3, R210, RZ ;  /* 0x000000d203067227 */ /* 0x000fe200078e00ff */
[----:B------:R-:W-:-:S02]  /*5020*/  LOP3.LUT R7, R4, 0x52, RZ, 0xfc, !PT ;  /* 0x0000005204077812 */ /* 0x000fc400078efcff */
[----:B------:R-:W-:Y:S01]  /*5030*/  IABS R214, R8 ;  /* 0x0000000800d67213 */ /* 0x000fe20000000000 */
[--C-:B------:R-:W-:Y:S01]  /*5040*/  @!P3 IMAD.IADD R200, R200, 0x1, -R2.reuse ;  /* 0x00000001c8c8b824 */ /* 0x100fe200078e0a02 */
[----:B------:R-:W-:Y:S01]  /*5050*/  ISETP.GE.AND P6, PT, R7, RZ, PT ;  /* 0x000000ff0700720c */ /* 0x000fe20003fc6270 */
[----:B------:R-:W-:Y:S01]  /*5060*/  @!P4 IMAD.IADD R204, R204, 0x1, -R2 ;  /* 0x00000001ccccc824 */ /* 0x000fe200078e0a02 */
[----:B------:R-:W-:Y:S01]  /*5070*/  IABS R212, R7 ;  /* 0x0000000700d47213 */ /* 0x000fe20000000000 */
[----:B------:R-:W-:Y:S01]  /*5080*/  IMAD.MOV R7, RZ, RZ, -R6 ;  /* 0x000000ffff077224 */ /* 0x000fe200078e0a06 */
[C---:B------:R-:W-:Y:S01]  /*5090*/  ISETP.GT.U32.AND P4, PT, R2.reuse, R208, PT ;  /* 0x000000d00200720c */ /* 0x040fe20003f84070 */
[----:B------:R-:W-:Y:S01]  /*50a0*/  @!P5 IMAD.MOV R200, RZ, RZ, -R200 ;  /* 0x000000ffffc8d224 */ /* 0x000fe200078e0ac8 */
[----:B------:R-:W-:Y:S01]  /*50b0*/  ISETP.GE.AND P3, PT, R9, RZ, PT ;  /* 0x000000ff0900720c */ /* 0x000fe20003f66270 */
[----:B------:R-:W-:Y:S01]  /*50c0*/  IMAD R210, R2, R7, R210 ;  /* 0x0000000702d27224 */ /* 0x000fe200078e02d2 */
[----:B------:R-:W-:Y:S01]  /*50d0*/  ISETP.GE.AND P5, PT, R10, RZ, PT ;  /* 0x000000ff0a00720c */ /* 0x000fe20003fa6270 */
[----:B------:R-:W-:Y:S01]  /*50e0*/  @!P2 IMAD.IADD R206, R206, 0x1, -R2 ;  /* 0x00000001cecea824 */ /* 0x000fe200078e0a02 */
[----:B------:R-:W-:Y:S01]  /*50f0*/  LOP3.LUT R10, R4, 0x4a, RZ, 0xfc, !PT ;  /* 0x0000004a040a7812 */ /* 0x000fe200078efcff */
[----:B------:R-:W-:-:S03]  /*5100*/  IMAD.HI.U32 R6, R3, R212, RZ ;  /* 0x000000d403067227 */ /* 0x000fc600078e00ff */
[----:B------:R-:W-:Y:S01]  /*5110*/  IABS R220, R10 ;  /* 0x0000000a00dc7213 */ /* 0x000fe20000000000 */
[----:B------:R-:W-:Y:S01]  /*5120*/  @!P1 IMAD.MOV R206, RZ, RZ, -R206 ;  /* 0x000000ffffce9224 */ /* 0x000fe200078e0ace */
[----:B------:R-:W-:Y:S01]  /*5130*/  ISETP.GT.U32.AND P1, PT, R2, R210, PT ;  /* 0x000000d20200720c */ /* 0x000fe20003f24070 */
[----:B------:R-:W-:Y:S02]  /*5140*/  @!P4 IMAD.IADD R208, R208, 0x1, -R2 ;  /* 0x00000001d0d0c824 */ /* 0x000fe400078e0a02 */
[----:B------:R-:W-:Y:S01]  /*5150*/  @!P3 IMAD.MOV R204, RZ, RZ, -R204 ;  /* 0x000000ffffccb224 */ /* 0x000fe200078e0acc */
[----:B------:R-:W-:Y:S01]  /*5160*/  ISETP.GE.AND P3, PT, R8, RZ, PT ;  /* 0x000000ff0800720c */ /* 0x000fe20003f66270 */
[----:B------:R-:W-:Y:S01]  /*5170*/  VIADD R8, R5, 0x4e ;  /* 0x0000004e05087836 */ /* 0x000fe20000000000 */
[----:B------:R-:W-:Y:S01]  /*5180*/  ISETP.GT.U32.AND P4, PT, R2, R208, PT ;  /* 0x000000d00200720c */ /* 0x000fe20003f84070 */
[----:B------:R-:W-:-:S03]  /*5190*/  IMAD.HI.U32 R7, R3, R214, RZ ;  /* 0x000000d603077227 */ /* 0x000fc600078e00ff */
[----:B------:R-:W-:Y:S01]  /*51a0*/  IABS R216, R8 ;  /* 0x0000000800d87213 */ /* 0x000fe20000000000 */
[----:B------:R-:W-:Y:S01]  /*51b0*/  IMAD.MOV R9, RZ, RZ, -R6 ;  /* 0x000000ffff097224 */ /* 0x000fe200078e0a06 */
[----:B------:R-:W-:Y:S01]  /*51c0*/  ISETP.GE.AND P2, PT, R8, RZ, PT ;  /* 0x000000ff0800720c */ /* 0x000fe20003f46270 */
[----:B------:R-:W-:Y:S01]  /*51d0*/  @!P1 IMAD.IADD R210, R210, 0x1, -R2 ;  /* 0x00000001d2d29824 */ /* 0x000fe200078e0a02 */
[----:B------:R-:W-:Y:S01]  /*51e0*/  LOP3.LUT R8, R4, 0x4c, RZ, 0xfc, !PT ;  /* 0x0000004c04087812 */ /* 0x000fe200078efcff */
[----:B------:R-:W-:Y:S02]  /*51f0*/  IMAD.MOV R7, RZ, RZ, -R7 ;  /* 0x000000ffff077224 */ /* 0x000fe400078e0a07 */
[C---:B------:R-:W-:Y:S01]  /*5200*/  IMAD R212, R2.reuse, R9, R212 ;  /* 0x0000000902d47224 */ /* 0x040fe200078e02d4 */
[----:B------:R-:W-:Y:S01]  /*5210*/  ISETP.GT.U32.AND P1, PT, R2, R210, PT ;  /* 0x000000d20200720c */ /* 0x000fe20003f24070 */
[----:B------:R-:W-:Y:S01]  /*5220*/  IMAD.HI.U32 R6, R3, R216, RZ ;  /* 0x000000d803067227 */ /* 0x000fe200078e00ff */
[----:B------:R-:W-:-:S03]  /*5230*/  IABS R218, R8 ;  /* 0x0000000800da7213 */ /* 0x000fc60000000000 */
[----:B------:R-:W-:Y:S02]  /*5240*/  IMAD R214, R2, R7, R214 ;  /* 0x0000000702d67224 */ /* 0x000fe400078e02d6 */
[----:B------:R-:W-:Y:S01]  /*5250*/  @!P4 IMAD.IADD R208, R208, 0x1, -R2 ;  /* 0x00000001d0d0c824 */ /* 0x000fe200078e0a02 */
[C---:B------:R-:W-:Y:S01]  /*5260*/  ISETP.GT.U32.AND P4, PT, R2.reuse, R212, PT ;  /* 0x000000d40200720c */ /* 0x040fe20003f84070 */
[----:B------:R-:W-:Y:S02]  /*5270*/  IMAD.MOV R7, RZ, RZ, -R6 ;  /* 0x000000ffff077224 */ /* 0x000fe400078e0a06 */
[----:B------:R-:W-:Y:S01]  /*5280*/  @!P5 IMAD.MOV R208, RZ, RZ, -R208 ;  /* 0x000000ffffd0d224 */ /* 0x000fe200078e0ad0 */
[C---:B------:R-:W-:Y:S01]  /*5290*/  ISETP.GT.U32.AND P5, PT, R2.reuse, R214, PT ;  /* 0x000000d60200720c */ /* 0x040fe20003fa4070 */
[----:B------:R-:W-:Y:S02]  /*52a0*/  IMAD R216, R2, R7, R216 ;  /* 0x0000000702d87224 */ /* 0x000fe400078e02d8 */
[----:B------:R-:W-:-:S02]  /*52b0*/  @!P1 IMAD.IADD R210, R210, 0x1, -R2 ;  /* 0x00000001d2d29824 */ /* 0x000fc400078e0a02 */
[----:B------:R-:W-:Y:S01]  /*52c0*/  IMAD.HI.U32 R6, R3, R218, RZ ;  /* 0x000000da03067227 */ /* 0x000fe200078e00ff */
[----:B------:R-:W-:-:S03]  /*52d0*/  ISETP.GT.U32.AND P1, PT, R2, R216, PT ;  /* 0x000000d80200720c */ /* 0x000fc60003f24070 */
[----:B------:R-:W-:Y:S02]  /*52e0*/  @!P4 IMAD.IADD R212, R212, 0x1, -R2 ;  /* 0x00000001d4d4c824 */ /* 0x000fe400078e0a02 */
[----:B------:R-:W-:Y:S02]  /*52f0*/  IMAD.MOV R7, RZ, RZ, -R6 ;  /* 0x000000ffff077224 */ /* 0x000fe400078e0a06 */
[----:B------:R-:W-:Y:S01]  /*5300*/  IMAD.HI.U32 R6, R3, R220, RZ ;  /* 0x000000dc03067227 */ /* 0x000fe200078e00ff */
[----:B------:R-:W-:-:S03]  /*5310*/  ISETP.GT.U32.AND P4, PT, R2, R212, PT ;  /* 0x000000d40200720c */ /* 0x000fc60003f84070 */
[----:B------:R-:W-:Y:S02]  /*5320*/  IMAD R218, R2, R7, R218 ;  /* 0x0000000702da7224 */ /* 0x000fe400078e02da */
[----:B------:R-:W-:Y:S01]  /*5330*/  @!P1 IMAD.IADD R216, R216, 0x1, -R2 ;  /* 0x00000001d8d89824 */ /* 0x000fe200078e0a02 */
[----:B------:R-:W-:Y:S01]  /*5340*/  ISETP.GE.AND P1, PT, R8, RZ, PT ;  /* 0x000000ff0800720c */ /* 0x000fe20003f26270 */
[----:B------:R-:W-:Y:S01]  /*5350*/  @!P0 IMAD.MOV R210, RZ, RZ, -R210 ;  /* 0x000000ffffd28224 */ /* 0x000fe200078e0ad2 */
[----:B------:R-:W-:Y:S01]  /*5360*/  LOP3.LUT R8, R4, 0x44, RZ, 0xfc, !PT ;  /* 0x0000004404087812 */ /* 0x000fe200078efcff */
[----:B------:R-:W-:Y:S01]  /*5370*/  @!P5 IMAD.IADD R214, R214, 0x1, -R2 ;  /* 0x00000001d6d6d824 */ /* 0x000fe200078e0a02 */
[----:B------:R-:W-:Y:S01]  /*5380*/  ISETP.GT.U32.AND P0, PT, R2, R216, PT ;  /* 0x000000d80200720c */ /* 0x000fe20003f04070 */
[----:B------:R-:W-:Y:S01]  /*5390*/  IMAD.MOV R7, RZ, RZ, -R6 ;  /* 0x000000ffff077224 */ /* 0x000fe200078e0a06 */
[----:B------:R-:W-:Y:S01]  /*53a0*/  IABS R226, R8 ;  /* 0x0000000800e27213 */ /* 0x000fe20000000000 */
[----:B------:R-:W-:Y:S01]  /*53b0*/  @!P4 IMAD.IADD R212, R212, 0x1, -R2 ;  /* 0x00000001d4d4c824 */ /* 0x000fe200078e0a02 */
[C---:B------:R-:W-:Y:S01]  /*53c0*/  ISETP.GT.U32.AND P5, PT, R2.reuse, R214, PT ;  /* 0x000000d60200720c */ /* 0x040fe20003fa4070 */
[C---:B------:R-:W-:Y:S01]  /*53d0*/  IMAD R220, R2.reuse, R7, R220 ;  /* 0x0000000702dc7224 */ /* 0x040fe200078e02dc */
[----:B------:R-:W-:Y:S01]  /*53e0*/  ISETP.GT.U32.AND P4, PT, R2, R218, PT ;  /* 0x000000da0200720c */ /* 0x000fe20003f84070 */
[----:B------:R-:W-:-:S04]  /*53f0*/  IMAD.HI.U32 R7, R3, R224, RZ ;  /* 0x000000e003077227 */ /* 0x000fc800078e00ff */
[----:B------:R-:W-:Y:S02]  /*5400*/  IMAD.MOV R7, RZ, RZ, -R7 ;  /* 0x000000ffff077224 */ /* 0x000fe400078e0a07 */
[----:B------:R-:W-:-:S04]  /*5410*/  IMAD.HI.U32 R6, R3, R222, RZ ;  /* 0x000000de03067227 */ /* 0x000fc800078e00ff */
[----:B------:R-:W-:Y:S02]  /*5420*/  IMAD R224, R2, R7, R224 ;  /* 0x0000000702e07224 */ /* 0x000fe400078e02e0 */
[----:B------:R-:W-:Y:S02]  /*5430*/  @!P0 IMAD.IADD R216, R216, 0x1, -R2 ;  /* 0x00000001d8d88824 */ /* 0x000fe400078e0a02 */
[----:B------:R-:W-:Y:S02]  /*5440*/  IMAD.MOV R9, RZ, RZ, -R6 ;  /* 0x000000ffff097224 */ /* 0x000fe400078e0a06 */
[----:B------:R-:W-:Y:S01]  /*5450*/  @!P2 IMAD.MOV R216, RZ, RZ, -R216 ;  /* 0x000000ffffd8a224 */ /* 0x000fe200078e0ad8 */
[----:B------:R-:W-:Y:S01]  /*5460*/  ISETP.GT.U32.AND P2, PT, R2, R224, PT ;  /* 0x000000e00200720c */ /* 0x000fe20003f44070 */
        /* <DEDUP_REMOVED lines=8> */
[----:B------:R-:W-:Y:S01]  /*54f0*/  IMAD.HI.U32 R6, R3, R226, RZ ;  /* 0x000000e203067227 */ /* 0x000fe200078e00ff */
[----:B------:R-:W-:-:S02]  /*5500*/  ISETP.GT.U32.AND P0, PT, R2, R222, PT ;  /* 0x000000de0200720c */ /* 0x000fc40003f04070 */
[----:B------:R-:W-:Y:S01]  /*5510*/  IABS R228, R9 ;  /* 0x0000000900e47213 */ /* 0x000fe20000000000 */
[--C-:B------:R-:W-:Y:S01]  /*5520*/  @!P2 IMAD.IADD R224, R224, 0x1, -R2.reuse ;  /* 0x00000001e0e0a824 */ /* 0x100fe200078e0a02 */
[----:B------:R-:W-:Y:S01]  /*5530*/  LOP3.LUT R10, R4, 0x3a, RZ, 0xfc, !PT ;  /* 0x0000003a040a7812 */ /* 0x000fe200078efcff */
[----:B------:R-:W-:Y:S02]  /*5540*/  @!P5 IMAD.IADD R220, R220, 0x1, -R2 ;  /* 0x00000001dcdcd824 */ /* 0x000fe400078e0a02 */
[----:B------:R-:W-:Y:S01]  /*5550*/  IMAD.MOV R7, RZ, RZ, -R6 ;  /* 0x000000ffff077224 */ /* 0x000fe200078e0a06 */
[C---:B------:R-:W-:Y:S01]  /*5560*/  ISETP.GT.U32.AND P2, PT, R2.reuse, R224, PT ;  /* 0x000000e00200720c */ /* 0x040fe20003f44070 */
[----:B------:R-:W-:Y:S01]  /*5570*/  IMAD.HI.U32 R6, R3, R228, RZ ;  /* 0x000000e403067227 */ /* 0x000fe200078e00ff */
[----:B------:R-:W-:Y:S02]  /*5580*/  ISETP.GT.U32.AND P5, PT, R2, R220, PT ;  /* 0x000000dc0200720c */ /* 0x000fe40003fa4070 */
[----:B------:R-:W-:Y:S01]  /*5590*/  IABS R236, R10 ;  /* 0x0000000a00ec7213 */ /* 0x000fe20000000000 */
[--C-:B------:R-:W-:Y:S01]  /*55a0*/  @!P6 IMAD.IADD R218, R218, 0x1, -R2.reuse ;  /* 0x00000001dadae824 */ /* 0x100fe200078e0a02 */
[----:B------:R-:W-:Y:S01]  /*55b0*/  ISETP.GE.AND P6, PT, R12, RZ, PT ;  /* 0x000000ff0c00720c */ /* 0x000fe20003fc6270 */
[----:B------:R-:W-:Y:S01]  /*55c0*/  @!P0 IMAD.IADD R222, R222, 0x1, -R2 ;  /* 0x00000001dede8824 */ /* 0x000fe200078e0a02 */
[----:B------:R-:W-:Y:S01]  /*55d0*/  LOP3.LUT R12, R4, 0x26, RZ, 0xfc, !PT ;  /* 0x00000026040c7812 */ /* 0x000fe200078efcff */
[----:B------:R-:W-:-:S02]  /*55e0*/  IMAD R226, R2, R7, R226 ;  /* 0x0000000702e27224 */ /* 0x000fc400078e02e2 */
[----:B------:R-:W-:Y:S01]  /*55f0*/  @!P1 IMAD.MOV R218, RZ, RZ, -R218 ;  /* 0x000000ffffda9224 */ /* 0x000fe200078e0ada */
[C---:B------:R-:W-:Y:S01]  /*5600*/  ISETP.GT.U32.AND P0, PT, R2.reuse, R222, PT ;  /* 0x000000de0200720c */ /* 0x040fe20003f04070 */
[----:B------:R-:W-:Y:S01]  /*5610*/  IMAD.MOV R7, RZ, RZ, -R6 ;  /* 0x000000ffff077224 */ /* 0x000fe200078e0a06 */
[C---:B------:R-:W-:Y:S01]  /*5620*/  ISETP.GT.U32.AND P1, PT, R2.reuse, R226, PT ;  /* 0x000000e20200720c */ /* 0x040fe20003f24070 */
[----:B------:R-:W-:Y:S01]  /*5630*/  @!P3 IMAD.MOV R214, RZ, RZ, -R214 ;  /* 0x000000ffffd6b224 */ /* 0x000fe200078e0ad6 */
[----:B------:R-:W-:Y:S01]  /*5640*/  ISETP.GE.AND P3, PT, R11, RZ, PT ;  /* 0x000000ff0b00720c */ /* 0x000fe20003f66270 */
[----:B------:R-:W-:Y:S01]  /*5650*/  IMAD R228, R2, R7, R228 ;  /* 0x0000000702e47224 */ /* 0x000fe200078e02e4 */
[----:B------:R-:W-:Y:S01]  /*5660*/  LOP3.LUT R11, R4, 0x34, RZ, 0xfc, !PT ;  /* 0x00000034040b7812 */ /* 0x000fe200078efcff */
[--C-:B------:R-:W-:Y:S02]  /*5670*/  @!P2 IMAD.IADD R224, R224, 0x1, -R2.reuse ;  /* 0x00000001e0e0a824 */ /* 0x100fe400078e0a02 */
[--C-:B------:R-:W-:Y:S01]  /*5680*/  @!P5 IMAD.IADD R220, R220, 0x1, -R2.reuse ;  /* 0x00000001dcdcd824 */ /* 0x100fe200078e0a02 */
[----:B------:R-:W-:Y:S01]  /*5690*/  ISETP.GT.U32.AND P2, PT, R2, R228, PT ;  /* 0x000000e40200720c */ /* 0x000fe20003f44070 */
[----:B------:R-:W-:Y:S01]  /*56a0*/  VIADD R7, R5, 0x3e ;  /* 0x0000003e05077836 */ /* 0x000fe20000000000 */
[----:B------:R-:W-:Y:S01]  /*56b0*/  ISETP.GE.AND P5, PT, R8, RZ, PT ;  /* 0x000000ff0800720c */ /* 0x000fe20003fa6270 */
[--C-:B------:R-:W-:Y:S01]  /*56c0*/  @!P0 IMAD.IADD R222, R222, 0x1, -R2.reuse ;  /* 0x00000001dede8824 */ /* 0x100fe200078e0a02 */
[----:B------:R-:W-:Y:S01]  /*56d0*/  LOP3.LUT R8, R4, 0x40, RZ, 0xfc, !PT ;  /* 0x0000004004087812 */ /* 0x000fe200078efcff */
[----:B------:R-:W-:Y:S01]  /*56e0*/  @!P1 IMAD.IADD R226, R226, 0x1, -R2 ;  /* 0x00000001e2e29824 */ /* 0x000fe200078e0a02 */
[----:B------:R-:W-:Y:S01]  /*56f0*/  IABS R232, R7 ;  /* 0x0000000700e87213 */ /* 0x000fe20000000000 */
[----:B------:R-:W-:Y:S01]  /*5700*/  @!P3 IMAD.MOV R222, RZ, RZ, -R222 ;  /* 0x000000ffffdeb224 */ /* 0x000fe200078e0ade */
[----:B------:R-:W-:Y:S01]  /*5710*/  IABS R230, R8 ;  /* 0x0000000800e67213 */ /* 0x000fe20000000000 */
[----:B------:R-:W-:Y:S01]  /*5720*/  @!P4 IMAD.MOV R220, RZ, RZ, -R220 ;  /* 0x000000ffffdcc224 */ /* 0x000fe200078e0adc */
[----:B------:R-:W-:Y:S01]  /*5730*/  ISETP.GT.U32.AND P3, PT, R2, R226, PT ;  /* 0x000000e20200720c */ /* 0x000fe20003f64070 */
[----:B------:R-:W-:Y:S01]  /*5740*/  @!P6 IMAD.MOV R224, RZ, RZ, -R224 ;  /* 0x000000ffffe0e224 */ /* 0x000fe200078e0ae0 */
[----:B------:R-:W-:Y:S01]  /*5750*/  ISETP.GE.AND P0, PT, R8, RZ, PT ;  /* 0x000000ff0800720c */ /* 0x000fe20003f06270 */
[----:B------:R-:W-:Y:S01]  /*5760*/  IMAD.HI.U32 R6, R3, R230, RZ ;  /* 0x000000e603067227 */ /* 0x000fe200078e00ff */
[----:B------:R-:W-:-:S02]  /*5770*/  ISETP.GE.AND P4, PT, R9, RZ, PT ;  /* 0x000000ff0900720c */ /* 0x000fc40003f86270 */
[----:B------:R-:W-:Y:S01]  /*5780*/  LOP3.LUT R8, R4, 0x3c, RZ, 0xfc, !PT ;  /* 0x0000003c04087812 */ /* 0x000fe200078efcff */
[----:B------:R-:W-:Y:S01]  /*5790*/  @!P2 IMAD.IADD R228, R228, 0x1, -R2 ;  /* 0x00000001e4e4a824 */ /* 0x000fe200078e0a02 */
[----:B------:R-:W-:Y:S01]  /*57a0*/  ISETP.GE.AND P1, PT, R7, RZ, PT ;  /* 0x000000ff0700720c */ /* 0x000fe20003f26270 */
[----:B------:R-:W-:Y:S01]  /*57b0*/  IMAD.MOV R9, RZ, RZ, -R6 ;  /* 0x000000ffff097224 */ /* 0x000fe200078e0a06 */
[----:B------:R-:W-:Y:S01]  /*57c0*/  IABS R234, R8 ;  /* 0x0000000800ea7213 */ /* 0x000fe20000000000 */
[C---:B------:R-:W-:Y:S01]  /*57d0*/  IMAD.HI.U32 R6, R3.reuse, R232, RZ ;  /* 0x000000e803067227 */ /* 0x040fe200078e00ff */
[----:B------:R-:W-:Y:S02]  /*57e0*/  ISETP.GT.U32.AND P2, PT, R2, R228, PT ;  /* 0x000000e40200720c */ /* 0x000fe40003f44070 */
[----:B------:R-:W-:Y:S01]  /*57f0*/  ISETP.GE.AND P6, PT, R8, RZ, PT ;  /* 0x000000ff0800720c */ /* 0x000fe20003fc6270 */
[----:B------:R-:W-:Y:S01]  /*5800*/  IMAD R230, R2, R9, R230 ;  /* 0x0000000902e67224 */ /* 0x000fe200078e02e6 */
[----:B------:R-:W-:Y:S01]  /*5810*/  LOP3.LUT R8, R4, 0x38, RZ, 0xfc, !PT ;  /* 0x0000003804087812 */ /* 0x000fe200078efcff */
[----:B------:R-:W-:Y:S01]  /*5820*/  IMAD.MOV R7, RZ, RZ, -R6 ;  /* 0x000000ffff077224 */ /* 0x000fe200078e0a06 */
[----:B------:R-:W-:Y:S01]  /*5830*/  IABS R244, R11 ;  /* 0x0000000b00f47213 */ /* 0x000fe20000000000 */
[----:B------:R-:W-:Y:S01]  /*5840*/  @!P3 IMAD.IADD R226, R226, 0x1, -R2 ;  /* 0x00000001e2e2b824 */ /* 0x000fe200078e0a02 */
[----:B------:R-:W-:Y:S01]  /*5850*/  ISETP.GT.U32.AND P3, PT, R2, R230, PT ;  /* 0x000000e60200720c */ /* 0x000fe20003f64070 */
[----:B------:R-:W-:Y:S01]  /*5860*/  IMAD.HI.U32 R6, R3, R234, RZ ;  /* 0x000000ea03067227 */ /* 0x000fe200078e00ff */
[----:B------:R-:W-:-:S03]  /*5870*/  IABS R238, R8 ;  /* 0x0000000800ee7213 */ /* 0x000fc60000000000 */
[----:B------:R-:W-:Y:S02]  /*5880*/  IMAD R232, R2, R7, R232 ;  /* 0x0000000702e87224 */ /* 0x000fe400078e02e8 */
[----:B------:R-:W-:Y:S02]  /*5890*/  IMAD.MOV R7, RZ, RZ, -R6 ;  /* 0x000000ffff077224 */ /* 0x000fe400078e0a06 */
[----:B------:R-:W-:Y:S01]  /*58a0*/  @!P2 IMAD.IADD R228, R228, 0x1, -R2 ;  /* 0x00000001e4e4a824 */ /* 0x000fe200078e0a02 */
[C---:B------:R-:W-:Y:S01]  /*58b0*/  ISETP.GT.U32.AND P2, PT, R2.reuse, R232, PT ;  /* 0x000000e80200720c */ /* 0x040fe20003f44070 */
[----:B------:R-:W-:Y:S02]  /*58c0*/  IMAD R234, R2, R7, R234 ;  /* 0x0000000702ea7224 */ /* 0x000fe400078e02ea */
[----:B------:R-:W-:Y:S02]  /*58d0*/  @!P4 IMAD.MOV R228, RZ, RZ, -R228 ;  /* 0x000000ffffe4c224 */ /* 0x000fe400078e0ae4 */
[----:B------:R-:W-:Y:S01]  /*58e0*/  @!P3 IMAD.IADD R230, R230, 0x1, -R2 ;  /* 0x00000001e6e6b824 */ /* 0x000fe200078e0a02 */
[----:B------:R-:W-:Y:S01]  /*58f0*/  ISETP.GT.U32.AND P4, PT, R2, R234, PT ;  /* 0x000000ea0200720c */ /* 0x000fe20003f84070 */
[----:B------:R-:W-:-:S03]  /*5900*/  IMAD.HI.U32 R6, R3, R236, RZ ;  /* 0x000000ec03067227 */ /* 0x000fc600078e00ff */
[----:B------:R-:W-:Y:S01]  /*5910*/  ISETP.GT.U32.AND P3, PT, R2, R230, PT ;  /* 0x000000e60200720c */ /* 0x000fe20003f64070 */
[----:B------:R-:W-:Y:S02]  /*5920*/  IMAD.MOV R7, RZ, RZ, -R6 ;  /* 0x000000ffff077224 */ /* 0x000fe400078e0a06 */
[----:B------:R-:W-:Y:S01]  /*5930*/  @!P5 IMAD.MOV R226, RZ, RZ, -R226 ;  /* 0x000000ffffe2d224 */ /* 0x000fe200078e0ae2 */
[----:B------:R-:W-:Y:S01]  /*5940*/  ISETP.GE.AND P5, PT, R10, RZ, PT ;  /* 0x000000ff0a00720c */ /* 0x000fe20003fa6270 */
[----:B------:R-:W-:Y:S01]  /*5950*/  IMAD R236, R2, R7, R236 ;  /* 0x0000000702ec7224 */ /* 0x000fe200078e02ec */
[----:B------:R-:W-:Y:S01]  /*5960*/  LOP3.LUT R10, R4, 0x36, RZ, 0xfc, !PT ;  /* 0x00000036040a7812 */ /* 0x000fe200078efcff */
[----:B------:R-:W-:-:S03]  /*5970*/  IMAD.HI.U32 R6, R3, R238, RZ ;  /* 0x000000ee03067227 */ /* 0x000fc600078e00ff */
[----:B------:R-:W-:Y:S01]  /*5980*/  IABS R240, R10 ;  /* 0x0000000a00f07213 */ /* 0x000fe20000000000 */
[--C-:B------:R-:W-:Y:S02]  /*5990*/  @!P4 IMAD.IADD R234, R234, 0x1, -R2.reuse ;  /* 0x00000001eaeac824 */ /* 0x100fe400078e0a02 */
[----:B------:R-:W-:Y:S01]  /*59a0*/  @!P3 IMAD.IADD R230, R230, 0x1, -R2 ;  /* 0x00000001e6e6b824 */ /* 0x000fe200078e0a02 */
[C---:B------:R-:W-:Y:S01]  /*59b0*/  ISETP.GT.U32.AND P3, PT, R2.reuse, R236, PT ;  /* 0x000000ec0200720c */ /* 0x040fe20003f64070 */
[----:B------:R-:W-:Y:S01]  /*59c0*/  IMAD.HI.U32 R7, R3, R240, RZ ;  /* 0x000000f003077227 */ /* 0x000fe200078e00ff */
[----:B------:R-:W-:-:S03]  /*59d0*/  ISETP.GT.U32.AND P4, PT, R2, R234, PT ;  /* 0x000000ea0200720c */ /* 0x000fc60003f84070 */
[----:B------:R-:W-:Y:S02]  /*59e0*/  IMAD.MOV R9, RZ, RZ, -R6 ;  /* 0x000000ffff097224 */ /* 0x000fe400078e0a06 */
[----:B------:R-:W-:Y:S02]  /*59f0*/  IMAD.MOV R7, RZ, RZ, -R7 ;  /* 0x000000ffff077224 */ /* 0x000fe400078e0a07 */
[----:B------:R-:W-:Y:S01]  /*5a00*/  IMAD R238, R2, R9, R238 ;  /* 0x0000000902ee7224 */ /* 0x000fe200078e02ee */
[----:B------:R-:W-:Y:S01]  /*5a10*/  LOP3.LUT R9, R4, 0x30, RZ, 0xfc, !PT ;  /* 0x0000003004097812 */ /* 0x000fe200078efcff */
[----:B------:R-:W-:Y:S02]  /*5a20*/  IMAD R240, R2, R7, R240 ;  /* 0x0000000702f07224 */ /* 0x000fe400078e02f0 */
[--C-:B------:R-:W-:Y:S01]  /*5a30*/  @!P3 IMAD.IADD R236, R236, 0x1, -R2.reuse ;  /* 0x00000001ececb824 */ /* 0x100fe200078e0a02 */
[----:B------:R-:W-:Y:S01]  /*5a40*/  IABS R242, R9 ;  /* 0x0000000900f27213 */ /* 0x000fe20000000000 */
[----:B------:R-:W-:Y:S01]  /*5a50*/  @!P4 IMAD.IADD R234, R234, 0x1, -R2 ;  /* 0x00000001eaeac824 */ /* 0x000fe200078e0a02 */
[C---:B------:R-:W-:Y:S01]  /*5a60*/  ISETP.GT.U32.AND P4, PT, R2.reuse, R238, PT ;  /* 0x000000ee0200720c */ /* 0x040fe20003f84070 */
[----:B------:R-:W-:Y:S01]  /*5a70*/  IMAD.HI.U32 R6, R3, R244, RZ ;  /* 0x000000f403067227 */ /* 0x000fe200078e00ff */
[----:B------:R-:W-:-:S03]  /*5a80*/  ISETP.GT.U32.AND P3, PT, R2, R236, PT ;  /* 0x000000ec0200720c */ /* 0x000fc60003f64070 */
[----:B------:R-:W-:Y:S01]  /*5a90*/  @!P6 IMAD.MOV R234, RZ, RZ, -R234 ;  /* 0x000000ffffeae224 */ /* 0x000fe200078e0aea */
[----:B------:R-:W-:Y:S01]  /*5aa0*/  ISETP.GT.U32.AND P6, PT, R2, R240, PT ;  /* 0x000000f00200720c */ /* 0x000fe20003fc4070 */
[----:B------:R-:W-:Y:S01]  /*5ab0*/  @!P0 IMAD.MOV R230, RZ, RZ, -R230 ;  /* 0x000000ffffe68224 */ /* 0x000fe200078e0ae6 */
[----:B------:R-:W-:Y:S01]  /*5ac0*/  ISETP.GE.AND P0, PT, R8, RZ, PT ;  /* 0x000000ff0800720c */ /* 0x000fe20003f06270 */
[----:B------:R-:W-:Y:S01]  /*5ad0*/  IMAD.MOV R7, RZ, RZ, -R6 ;  /* 0x000000ffff077224 */ /* 0x000fe200078e0a06 */
[----:B------:R-:W-:Y:S01]  /*5ae0*/  LOP3.LUT R8, R4, 0x32, RZ, 0xfc, !PT ;  /* 0x0000003204087812 */ /* 0x000fe200078efcff */
[----:B------:R-:W-:Y:S02]  /*5af0*/  VIADD R6, R5, 0x2e ;  /* 0x0000002e05067836 */ /* 0x000fe40000000000 */
[--C-:B------:R-:W-:Y:S01]  /*5b00*/  @!P4 IMAD.IADD R238, R238, 0x1, -R2.reuse ;  /* 0x00000001eeeec824 */ /* 0x100fe200078e0a02 */
[----:B------:R-:W-:Y:S01]  /*5b10*/  IABS R246, R8 ;  /* 0x0000000800f67213 */ /* 0x000fe20000000000 */
[----:B------:R-:W-:Y:S01]  /*5b20*/  @!P2 IMAD.IADD R232, R232, 0x1, -R2 ;  /* 0x00000001e8e8a824 */ /* 0x000fe200078e0a02 */
[----:B------:R-:W-:Y:S01]  /*5b30*/  ISETP.GE.AND P4, PT, R6, RZ, PT ;  /* 0x000000ff0600720c */ /* 0x000fe20003f86270 */
[----:B------:R-:W-:Y:S01]  /*5b40*/  IMAD R244, R2, R7, R244 ;  /* 0x0000000702f47224 */ /* 0x000fe200078e02f4 */
[----:B------:R-:W-:Y:S01]  /*5b50*/  IABS R248, R6 ;  /* 0x0000000600f87213 */ /* 0x000fe20000000000 */
[--C-:B------:R-:W-:Y:S01]  /*5b60*/  @!P6 IMAD.IADD R240, R240, 0x1, -R2.reuse ;  /* 0x00000001f0f0e824 */ /* 0x100fe200078e0a02 */
[----:B------:R-:W-:Y:S01]  /*5b70*/  ISETP.GT.U32.AND P6, PT, R2, R238, PT ;  /* 0x000000ee0200720c */ /* 0x000fe20003fc4070 */
[----:B------:R-:W-:Y:S01]  /*5b80*/  @!P3 IMAD.IADD R236, R236, 0x1, -R2 ;  /* 0x00000001ececb824 */ /* 0x000fe200078e0a02 */
[C---:B------:R-:W-:Y:S01]  /*5b90*/  ISETP.GT.U32.AND P2, PT, R2.reuse, R232, PT ;  /* 0x000000e80200720c */ /* 0x040fe20003f44070 */
[----:B------:R-:W-:Y:S01]  /*5ba0*/  IMAD.HI.U32 R6, R3, R246, RZ ;  /* 0x000000f603067227 */ /* 0x000fe200078e00ff */
[----:B------:R-:W-:-:S03]  /*5bb0*/  ISETP.GT.U32.AND P3, PT, R2, R244, PT ;  /* 0x000000f40200720c */ /* 0x000fc60003f64070 */
[----:B------:R-:W-:Y:S02]  /*5bc0*/  IMAD.MOV R7, RZ, RZ, -R6 ;  /* 0x000000ffff077224 */ /* 0x000fe400078e0a06 */
[----:B------:R-:W-:-:S04]  /*5bd0*/  IMAD.HI.U32 R6, R3, R242, RZ ;  /* 0x000000f203067227 */ /* 0x000fc800078e00ff */
[----:B------:R-:W-:Y:S02]  /*5be0*/  IMAD R246, R2, R7, R246 ;  /* 0x0000000702f67224 */ /* 0x000fe400078e02f6 */
[--C-:B------:R-:W-:Y:S02]  /*5bf0*/  @!P6 IMAD.IADD R238, R238, 0x1, -R2.reuse ;  /* 0x00000001eeeee824 */ /* 0x100fe400078e0a02 */
[--C-:B------:R-:W-:Y:S01]  /*5c00*/  @!P2 IMAD.IADD R232, R232, 0x1, -R2.reuse ;  /* 0x00000001e8e8a824 */ /* 0x100fe200078e0a02 */
[----:B------:R-:W-:Y:S01]  /*5c10*/  ISETP.GT.U32.AND P6, PT, R2, R246, PT ;  /* 0x000000f60200720c */ /* 0x000fe20003fc4070 */
[----:B------:R-:W-:Y:S01]  /*5c20*/  @!P3 IMAD.IADD R244, R244, 0x1, -R2 ;  /* 0x00000001f4f4b824 */ /* 0x000fe200078e0a02 */
[----:B------:R-:W-:Y:S01]  /*5c30*/  ISETP.GE.AND P2, PT, R10, RZ, PT ;  /* 0x000000ff0a00720c */ /* 0x000fe20003f46270 */
[----:B------:R-:W-:Y:S01]  /*5c40*/  IMAD.MOV R7, RZ, RZ, -R6 ;  /* 0x000000ffff077224 */ /* 0x000fe200078e0a06 */
[----:B------:R-:W-:Y:S01]  /*5c50*/  LOP3.LUT R10, R4, 0x2c, RZ, 0xfc, !PT ;  /* 0x0000002c040a7812 */ /* 0x000fe200078efcff */
[----:B------:R-:W-:Y:S01]  /*5c60*/  IMAD.HI.U32 R6, R3, R248, RZ ;  /* 0x000000f803067227 */ /* 0x000fe200078e00ff */
[----:B------:R-:W-:-:S02]  /*5c70*/  ISETP.GT.U32.AND P3, PT, R2, R244, PT ;  /* 0x000000f40200720c */ /* 0x000fc40003f64070 */
[----:B------:R-:W-:Y:S01]  /*5c80*/  IABS R250, R10 ;  /* 0x0000000a00fa7213 */ /* 0x000fe20000000000 */
[----:B------:R-:W-:Y:S01]  /*5c90*/  @!P1 IMAD.MOV R232, RZ, RZ, -R232 ;  /* 0x000000ffffe89224 */ /* 0x000fe200078e0ae8 */
[----:B------:R-:W-:Y:S01]  /*5ca0*/  ISETP.GE.AND P1, PT, R11, RZ, PT ;  /* 0x000000ff0b00720c */ /* 0x000fe20003f26270 */
[----:B------:R-:W-:Y:S01]  /*5cb0*/  IMAD R242, R2, R7, R242 ;  /* 0x0000000702f27224 */ /* 0x000fe200078e02f2 */
[----:B------:R-:W-:Y:S01]  /*5cc0*/  LOP3.LUT R11, R4, 0x2a, RZ, 0xfc, !PT ;  /* 0x0000002a040b7812 */ /* 0x000fe200078efcff */
[----:B------:R-:W-:Y:S02]  /*5cd0*/  IMAD.MOV R7, RZ, RZ, -R6 ;  /* 0x000000ffff077224 */ /* 0x000fe400078e0a06 */
[----:B------:R-:W-:Y:S01]  /*5ce0*/  IMAD.HI.U32 R6, R3, R250, RZ ;  /* 0x000000fa03067227 */ /* 0x000fe200078e00ff */
[----:B------:R-:W-:-:S03]  /*5cf0*/  IABS R252, R11 ;  /* 0x0000000b00fc7213 */ /* 0x000fc60000000000 */
[----:B------:R-:W-:Y:S01]  /*5d00*/  @!P6 IMAD.IADD R246, R246, 0x1, -R2 ;  /* 0x00000001f6f6e824 */ /* 0x000fe200078e0a02 */
[----:B------:R-:W-:Y:S01]  /*5d10*/  ISETP.GE.AND P6, PT, R9, RZ, PT ;  /* 0x000000ff0900720c */ /* 0x000fe20003fc6270 */
[----:B------:R-:W-:Y:S02]  /*5d20*/  IMAD.MOV R9, RZ, RZ, -R6 ;  /* 0x000000ffff097224 */ /* 0x000fe400078e0a06 */
[----:B------:R-:W-:Y:S01]  /*5d30*/  @!P3 IMAD.IADD R244, R244, 0x1, -R2 ;  /* 0x00000001f4f4b824 */ /* 0x000fe200078e0a02 */
[----:B------:R-:W-:Y:S01]  /*5d40*/  ISETP.GE.AND P3, PT, R8, RZ, PT ;  /* 0x000000ff0800720c */ /* 0x000fe20003f66270 */
[----:B------:R-:W-:Y:S01]  /*5d50*/  IMAD R250, R2, R9, R250 ;  /* 0x0000000902fa7224 */ /* 0x000fe200078e02fa */
[----:B------:R-:W-:Y:S01]  /*5d60*/  LOP3.LUT R9, R4, 0x28, RZ, 0xfc, !PT ;  /* 0x0000002804097812 */ /* 0x000fe200078efcff */
[----:B------:R-:W-:Y:S01]  /*5d70*/  @!P1 IMAD.MOV R244, RZ, RZ, -R244 ;  /* 0x000000fffff49224 */ /* 0x000fe200078e0af4 */
[----:B------:R-:W-:Y:S01]  /*5d80*/  IABS R8, R12 ;  /* 0x0000000c00087213 */ /* 0x000fe20000000000 */
[----:B------:R-:W-:Y:S01]  /*5d90*/  @!P5 IMAD.MOV R236, RZ, RZ, -R236 ;  /* 0x000000ffffecd224 */ /* 0x000fe200078e0aec */
[C---:B------:R-:W-:Y:S01]  /*5da0*/  ISETP.GT.U32.AND P1, PT, R2.reuse, R250, PT ;  /* 0x000000fa0200720c */ /* 0x040fe20003f24070 */
[C---:B------:R-:W-:Y:S01]  /*5db0*/  IMAD R248, R2.reuse, R7, R248 ;  /* 0x0000000702f87224 */ /* 0x040fe200078e02f8 */
[----:B------:R-:W-:Y:S01]  /*5dc0*/  ISETP.GT.U32.AND P5, PT, R2, R240, PT ;  /* 0x000000f00200720c */ /* 0x000fe20003fa4070 */
[----:B------:R-:W-:Y:S01]  /*5dd0*/  IMAD.HI.U32 R7, R3, R252, RZ ;  /* 0x000000fc03077227 */ /* 0x000fe200078e00ff */
[----:B------:R-:W-:-:S03]  /*5de0*/  IABS R25, R9 ;  /* 0x0000000900197213 */ /* 0x000fc60000000000 */
[----:B------:R-:W-:Y:S01]  /*5df0*/  @!P0 IMAD.MOV R238, RZ, RZ, -R238 ;  /* 0x000000ffffee8224 */ /* 0x000fe200078e0aee */
[----:B------:R-:W-:Y:S01]  /*5e00*/  ISETP.GT.U32.AND P0, PT, R2, R246, PT ;  /* 0x000000f60200720c */ /* 0x000fe20003f04070 */
[----:B------:R-:W-:Y:S02]  /*5e10*/  IMAD.MOV R7, RZ, RZ, -R7 ;  /* 0x000000ffff077224 */ /* 0x000fe400078e0a07 */
[----:B------:R-:W-:-:S04]  /*5e20*/  IMAD.HI.U32 R6, R3, R25, RZ ;  /* 0x0000001903067227 */ /* 0x000fc800078e00ff */
[--C-:B------:R-:W-:Y:S02]  /*5e30*/  @!P1 IMAD.IADD R250, R250, 0x1, -R2.reuse ;  /* 0x00000001fafa9824 */ /* 0x100fe400078e0a02 */
[----:B------:R-:W-:Y:S01]  /*5e40*/  @!P5 IMAD.IADD R240, R240, 0x1, -R2 ;  /* 0x00000001f0f0d824 */ /* 0x000fe200078e0a02 */
[C---:B------:R-:W-:Y:S01]  /*5e50*/  ISETP.GT.U32.AND P5, PT, R2.reuse, R242, PT ;  /* 0x000000f20200720c */ /* 0x040fe20003fa4070 */
[C---:B------:R-:W-:Y:S01]  /*5e60*/  IMAD R252, R2.reuse, R7, R252 ;  /* 0x0000000702fc7224 */ /* 0x040fe200078e02fc */
[C---:B------:R-:W-:Y:S01]  /*5e70*/  ISETP.GT.U32.AND P1, PT, R2.reuse, R250, PT ;  /* 0x000000fa0200720c */ /* 0x040fe20003f24070 */
[----:B------:R-:W-:Y:S01]  /*5e80*/  @!P2 IMAD.MOV R240, RZ, RZ, -R240 ;  /* 0x000000fffff0a224 */ /* 0x000fe200078e0af0 */
[----:B------:R-:W-:Y:S01]  /*5e90*/  ISETP.GT.U32.AND P2, PT, R2, R248, PT ;  /* 0x000000f80200720c */ /* 0x000fe20003f44070 */
[----:B------:R-:W-:Y:S02]  /*5ea0*/  IMAD.MOV R7, RZ, RZ, -R6 ;  /* 0x000000ffff077224 */ /* 0x000fe400078e0a06 */
[----:B------:R-:W-:Y:S01]  /*5eb0*/  @!P0 IMAD.IADD R246, R246, 0x1, -R2 ;  /* 0x00000001f6f68824 */ /* 0x000fe200078e0a02 */
[----:B------:R-:W-:Y:S01]  /*5ec0*/  ISETP.GE.AND P0, PT, R10, RZ, PT ;  /* 0x000000ff0a00720c */ /* 0x000fe20003f06270 */
[----:B------:R-:W-:Y:S01]  /*5ed0*/  IMAD R25, R2, R7, R25 ;  /* 0x0000000702197224 */ /* 0x000fe200078e0219 */
[----:B------:R-:W-:Y:S01]  /*5ee0*/  LOP3.LUT R10, R4, 0x24, RZ, 0xfc, !PT ;  /* 0x00000024040a7812 */ /* 0x000fe200078efcff */
[----:B------:R-:W-:-:S03]  /*5ef0*/  IMAD.HI.U32 R6, R3, R8, RZ ;  /* 0x0000000803067227 */ /* 0x000fc600078e00ff */
[----:B------:R-:W-:Y:S01]  /*5f00*/  IABS R23, R10 ;  /* 0x0000000a00177213 */ /* 0x000fe20000000000 */
[--C-:B------:R-:W-:Y:S01]  /*5f10*/  @!P1 IMAD.IADD R250, R250, 0x1, -R2.reuse ;  /* 0x00000001fafa9824 */ /* 0x100fe200078e0a02 */
[----:B------:R-:W-:Y:S01]  /*5f20*/  ISETP.GT.U32.AND P1, PT, R2, R25, PT ;  /* 0x000000190200720c */ /* 0x000fe20003f24070 */
[----:B------:R-:W-:Y:S01]  /*5f30*/  @!P2 IMAD.IADD R248, R248, 0x1, -R2 ;  /* 0x00000001f8f8a824 */ /* 0x000fe200078e0a02 */
[----:B------:R-:W-:Y:S01]  /*5f40*/  ISETP.GE.AND P2, PT, R11, RZ, PT ;  /* 0x000000ff0b00720c */ /* 0x000fe20003f46270 */
[----:B------:R-:W-:Y:S02]  /*5f50*/  @!P3 IMAD.MOV R246, RZ, RZ, -R246 ;  /* 0x000000fffff6b224 */ /* 0x000fe400078e0af6 */
[----:B------:R-:W-:Y:S01]  /*5f60*/  IMAD.MOV R7, RZ, RZ, -R6 ;  /* 0x000000ffff077224 */ /* 0x000fe200078e0a06 */
[----:B------:R-:W-:Y:S01]  /*5f70*/  ISETP.GT.U32.AND P3, PT, R2, R248, PT ;  /* 0x000000f80200720c */ /* 0x000fe20003f64070 */
[----:B------:R-:W-:-:S04]  /*5f80*/  IMAD.HI.U32 R6, R3, R23, RZ ;  /* 0x0000001703067227 */ /* 0x000fc800078e00ff */
[C---:B------:R-:W-:Y:S02]  /*5f90*/  IMAD R7, R2.reuse, R7, R8 ;  /* 0x0000000702077224 */ /* 0x040fe400078e0208 */
[----:B------:R-:W-:Y:S02]  /*5fa0*/  @!P1 IMAD.IADD R25, R25, 0x1, -R2 ;  /* 0x0000000119199824 */ /* 0x000fe400078e0a02 */
[----:B------:R-:W-:Y:S01]  /*5fb0*/  IMAD.MOV R6, RZ, RZ, -R6 ;  /* 0x000000ffff067224 */ /* 0x000fe200078e0a06 */
[----:B------:R-:W-:Y:S01]  /*5fc0*/  ISETP.GT.U32.AND P1, PT, R2, R7, PT ;  /* 0x000000070200720c */ /* 0x000fe20003f24070 */
[--C-:B------:R-:W-:Y:S02]  /*5fd0*/  @!P5 IMAD.IADD R242, R242, 0x1, -R2.reuse ;  /* 0x00000001f2f2d824 */ /* 0x100fe400078e0a02 */
[----:B------:R-:W-:Y:S01]  /*5fe0*/  @!P3 IMAD.IADD R248, R248, 0x1, -R2 ;  /* 0x00000001f8f8b824 */ /* 0x000fe200078e0a02 */
[----:B------:R-:W-:Y:S01]  /*5ff0*/  ISETP.GE.AND P3, PT, R12, RZ, PT ;  /* 0x000000ff0c00720c */ /* 0x000fe20003f66270 */
[----:B------:R-:W-:Y:S01]  /*6000*/  IMAD R23, R2, R6, R23 ;  /* 0x0000000602177224 */ /* 0x000fe200078e0217 */
[----:B------:R-:W-:Y:S01]  /*6010*/  LOP3.LUT R12, R4, 0x22, RZ, 0xfc, !PT ;  /* 0x00000022040c7812 */ /* 0x000fe200078efcff */
[----:B------:R-:W-:Y:S01]  /*6020*/  @!P0 IMAD.MOV R250, RZ, RZ, -R250 ;  /* 0x000000fffffa8224 */ /* 0x000fe200078e0afa */
[C---:B------:R-:W-:Y:S01]  /*6030*/  ISETP.GT.U32.AND P5, PT, R2.reuse, R242, PT ;  /* 0x000000f20200720c */ /* 0x040fe20003fa4070 */
[----:B------:R-:W-:Y:S01]  /*6040*/  @!P4 IMAD.MOV R248, RZ, RZ, -R248 ;  /* 0x000000fffff8c224 */ /* 0x000fe200078e0af8 */
[----:B------:R-:W-:Y:S01]  /*6050*/  IABS R22, R12 ;  /* 0x0000000c00167213 */ /* 0x000fe20000000000 */
[----:B------:R-:W-:Y:S01]  /*6060*/  VIADD R8, R5, 0x1e ;  /* 0x0000001e05087836 */ /* 0x000fe20000000000 */
[C---:B------:R-:W-:Y:S01]  /*6070*/  ISETP.GT.U32.AND P0, PT, R2.reuse, R23, PT ;  /* 0x000000170200720c */ /* 0x040fe20003f04070 */
[----:B------:R-:W-:Y:S01]  /*6080*/  @!P1 IMAD.IADD R7, R7, 0x1, -R2 ;  /* 0x0000000107079824 */ /* 0x000fe200078e0a02 */
[----:B------:R-:W-:Y:S01]  /*6090*/  ISETP.GT.U32.AND P1, PT, R2, R25, PT ;  /* 0x000000190200720c */ /* 0x000fe20003f24070 */
[----:B------:R-:W-:Y:S01]  /*60a0*/  IMAD.HI.U32 R6, R3, R22, RZ ;  /* 0x0000001603067227 */ /* 0x000fe200078e00ff */
[----:B------:R-:W-:-:S02]  /*60b0*/  IABS R18, R8 ;  /* 0x0000000800127213 */ /* 0x000fc40000000000 */
[----:B------:R-:W-:Y:S01]  /*60c0*/  ISETP.GT.U32.AND P4, PT, R2, R7, PT ;  /* 0x000000070200720c */ /* 0x000fe20003f84070 */
[----:B------:R-:W-:Y:S02]  /*60d0*/  IMAD.MOV R11, RZ, RZ, -R6 ;  /* 0x000000ffff0b7224 */ /* 0x000fe400078e0a06 */
[----:B------:R-:W-:Y:S01]  /*60e0*/  @!P5 IMAD.IADD R242, R242, 0x1, -R2 ;  /* 0x00000001f2f2d824 */ /* 0x000fe200078e0a02 */
[C---:B------:R-:W-:Y:S01]  /*60f0*/  ISETP.GT.U32.AND P5, PT, R2.reuse, R252, PT ;  /* 0x000000fc0200720c */ /* 0x040fe20003fa4070 */
[C---:B------:R-:W-:Y:S02]  /*6100*/  IMAD R22, R2.reuse, R11, R22 ;  /* 0x0000000b02167224 */ /* 0x040fe400078e0216 */
[--C-:B------:R-:W-:Y:S02]  /*6110*/  @!P0 IMAD.IADD R23, R23, 0x1, -R2.reuse ;  /* 0x0000000117178824 */ /* 0x100fe400078e0a02 */
[----:B------:R-:W-:Y:S01]  /*6120*/  @!P1 IMAD.IADD R25, R25, 0x1, -R2 ;  /* 0x0000000119199824 */ /* 0x000fe200078e0a02 */
[----:B------:R-:W-:Y:S01]  /*6130*/  ISETP.GT.U32.AND P1, PT, R2, R22, PT ;  /* 0x000000160200720c */ /* 0x000fe20003f24070 */
[----:B------:R-:W-:Y:S01]  /*6140*/  @!P6 IMAD.MOV R242, RZ, RZ, -R242 ;  /* 0x000000fffff2e224 */ /* 0x000fe200078e0af2 */
[----:B------:R-:W-:Y:S01]  /*6150*/  ISETP.GE.AND P6, PT, R9, RZ, PT ;  /* 0x000000ff0900720c */ /* 0x000fe20003fc6270 */
[----:B------:R-:W-:-:S04]  /*6160*/  IMAD.HI.U32 R9, R3, R18, RZ ;  /* 0x0000001203097227 */ /* 0x000fc800078e00ff */
[--C-:B------:R-:W-:Y:S02]  /*6170*/  @!P5 IMAD.IADD R252, R252, 0x1, -R2.reuse ;  /* 0x00000001fcfcd824 */ /* 0x100fe400078e0a02 */
[--C-:B------:R-:W-:Y:S01]  /*6180*/  @!P4 IMAD.IADD R7, R7, 0x1, -R2.reuse ;  /* 0x000000010707c824 */ /* 0x100fe200078e0a02 */
[----:B------:R-:W-:Y:S01]  /*6190*/  ISETP.GE.AND P4, PT, R12, RZ, PT ;  /* 0x000000ff0c00720c */ /* 0x000fe20003f86270 */
[----:B------:R-:W-:Y:S01]  /*61a0*/  IMAD.MOV R9, RZ, RZ, -R9 ;  /* 0x000000ffff097224 */ /* 0x000fe200078e0a09 */
[----:B------:R-:W-:Y:S01]  /*61b0*/  LOP3.LUT R12, R4, 0x1a, RZ, 0xfc, !PT ;  /* 0x0000001a040c7812 */ /* 0x000fe200078efcff */
[----:B------:R-:W-:Y:S01]  /*61c0*/  @!P1 IMAD.IADD R22, R22, 0x1, -R2 ;  /* 0x0000000116169824 */ /* 0x000fe200078e0a02 */
        /* <DEDUP_REMOVED lines=9> */
[----:B------:R-:W-:Y:S01]  /*6260*/  @!P1 IMAD.IADD R23, R23, 0x1, -R2 ;  /* 0x0000000117179824 */ /* 0x000fe200078e0a02 */
[C---:B------:R-:W-:Y:S01]  /*6270*/  ISETP.GT.U32.AND P1, PT, R2.reuse, R18, PT ;  /* 0x000000120200720c */ /* 0x040fe20003f24070 */
[----:B------:R-:W-:Y:S02]  /*6280*/  IMAD R16, R2, R11, R16 ;  /* 0x0000000b02107224 */ /* 0x000fe400078e0210 */
[----:B------:R-:W-:Y:S02]  /*6290*/  IMAD.MOV R11, RZ, RZ, -R6 ;  /* 0x000000ffff0b7224 */ /* 0x000fe400078e0a06 */
[----:B------:R-:W-:Y:S01]  /*62a0*/  @!P5 IMAD.IADD R252, R252, 0x1, -R2 ;  /* 0x00000001fcfcd824 */ /* 0x000fe200078e0a02 */
[----:B------:R-:W-:Y:S01]  /*62b0*/  ISETP.GE.AND P5, PT, R8, RZ, PT ;  /* 0x000000ff0800720c */ /* 0x000fe20003fa6270 */
[----:B------:R-:W-:Y:S02]  /*62c0*/  IMAD R14, R2, R11, R14 ;  /* 0x0000000b020e7224 */ /* 0x000fe400078e020e */
[----:B------:R-:W-:-:S04]  /*62d0*/  IMAD.HI.U32 R8, R3, R20, RZ ;  /* 0x0000001403087227 */ /* 0x000fc800078e00ff */
[--C-:B------:R-:W-:Y:S01]  /*62e0*/  @!P6 IMAD.IADD R22, R22, 0x1, -R2.reuse ;  /* 0x000000011616e824 */ /* 0x100fe200078e0a02 */
[----:B------:R-:W-:Y:S01]  /*62f0*/  ISETP.GT.U32.AND P6, PT, R2, R16, PT ;  /* 0x000000100200720c */ /* 0x000fe20003fc4070 */
[----:B------:R-:W-:Y:S01]  /*6300*/  @!P1 IMAD.IADD R18, R18, 0x1, -R2 ;  /* 0x0000000112129824 */ /* 0x000fe200078e0a02 */
[----:B------:R-:W-:Y:S01]  /*6310*/  ISETP.GT.U32.AND P1, PT, R2, R14, PT ;  /* 0x0000000e0200720c */ /* 0x000fe20003f24070 */
[----:B------:R-:W-:Y:S02]  /*6320*/  IMAD.MOV R15, RZ, RZ, -R8 ;  /* 0x000000ffff0f7224 */ /* 0x000fe400078e0a08 */
[----:B------:R-:W-:-:S04]  /*6330*/  IMAD.HI.U32 R8, R3, R132, RZ ;  /* 0x0000008403087227 */ /* 0x000fc800078e00ff */
[----:B------:R-:W-:Y:S01]  /*6340*/  IMAD.MOV R11, RZ, RZ, -R8 ;  /* 0x000000ffff0b7224 */ /* 0x000fe200078e0a08 */
[----:B------:R-:W-:Y:S01]  /*6350*/  IABS R8, R37 ;  /* 0x0000002500087213 */ /* 0x000fe20000000000 */
[----:B------:R-:W-:-:S04]  /*6360*/  IMAD.HI.U32 R9, R3, R134, RZ ;  /* 0x0000008603097227 */ /* 0x000fc800078e00ff */
[----:B------:R-:W-:Y:S02]  /*6370*/  IMAD R132, R2, R11, R132 ;  /* 0x0000000b02847224 */ /* 0x000fe400078e0284 */
[--C-:B------:R-:W-:Y:S02]  /*6380*/  @!P6 IMAD.IADD R16, R16, 0x1, -R2.reuse ;  /* 0x000000011010e824 */ /* 0x100fe400078e0a02 */
[----:B------:R-:W-:Y:S01]  /*6390*/  @!P1 IMAD.IADD R14, R14, 0x1, -R2 ;  /* 0x000000010e0e9824 */ /* 0x000fe200078e0a02 */
[C---:B------:R-:W-:Y:S01]  /*63a0*/  ISETP.GT.U32.AND P6, PT, R2.reuse, R132, PT ;  /* 0x000000840200720c */ /* 0x040fe20003fc4070 */
[----:B------:R-:W-:Y:S01]  /*63b0*/  IMAD.MOV R9, RZ, RZ, -R9 ;  /* 0x000000ffff097224 */ /* 0x000fe200078e0a09 */
[----:B------:R-:W-:Y:S01]  /*63c0*/  ISETP.GT.U32.AND P1, PT, R2, R18, PT ;  /* 0x000000120200720c */ /* 0x000fe20003f24070 */
[----:B------:R-:W-:Y:S01]  /*63d0*/  @!P2 IMAD.MOV R252, RZ, RZ, -R252 ;  /* 0x000000fffffca224 */ /* 0x000fe200078e0afc */
[----:B------:R-:W-:Y:S01]  /*63e0*/  ISETP.GE.AND P2, PT, R10, RZ, PT ;  /* 0x000000ff0a00720c */ /* 0x000fe20003f46270 */
[----:B------:R-:W-:-:S04]  /*63f0*/  IMAD.HI.U32 R10, R3, R130, RZ ;  /* 0x00000082030a7227 */ /* 0x000fc800078e00ff */
[C---:B------:R-:W-:Y:S02]  /*6400*/  IMAD R134, R2.reuse, R9, R134 ;  /* 0x0000000902867224 */ /* 0x040fe400078e0286 */
[----:B------:R-:W-:Y:S02]  /*6410*/  VIADD R6, R5, 0xe ;  /* 0x0000000e05067836 */ /* 0x000fe40000000000 */
[----:B------:R-:W-:Y:S02]  /*6420*/  IMAD R20, R2, R15, R20 ;  /* 0x0000000f02147224 */ /* 0x000fe400078e0214 */
[----:B------:R-:W-:Y:S01]  /*6430*/  IMAD.MOV R15, RZ, RZ, -R10 ;  /* 0x000000ffff0f7224 */ /* 0x000fe200078e0a0a */
[----:B------:R-:W-:Y:S01]  /*6440*/  IABS R10, R6 ;  /* 0x00000006000a7213 */ /* 0x000fe20000000000 */
[--C-:B------:R-:W-:Y:S01]  /*6450*/  @!P6 IMAD.IADD R132, R132, 0x1, -R2.reuse ;  /* 0x000000018484e824 */ /* 0x100fe200078e0a02 */
[----:B------:R-:W-:Y:S01]  /*6460*/  ISETP.GE.AND P6, PT, R6, RZ, PT ;  /* 0x000000ff0600720c */ /* 0x000fe20003fc6270 */
[----:B------:R-:W-:Y:S01]  /*6470*/  @!P1 IMAD.IADD R18, R18, 0x1, -R2 ;  /* 0x0000000112129824 */ /* 0x000fe200078e0a02 */
[C---:B------:R-:W-:Y:S01]  /*6480*/  ISETP.GT.U32.AND P1, PT, R2.reuse, R134, PT ;  /* 0x000000860200720c */ /* 0x040fe20003f24070 */
[----:B------:R-:W-:Y:S01]  /*6490*/  IMAD.HI.U32 R6, R3, R128, RZ ;  /* 0x0000008003067227 */ /* 0x000fe200078e00ff */
[----:B------:R-:W-:-:S03]  /*64a0*/  ISETP.GT.U32.AND P0, PT, R2, R20, PT ;  /* 0x000000140200720c */ /* 0x000fc60003f04070 */
[----:B------:R-:W-:Y:S02]  /*64b0*/  IMAD.MOV.U32 R5, RZ, RZ, R7 ;  /* 0x000000ffff057224 */ /* 0x000fe400078e0007 */
[----:B------:R-:W-:Y:S02]  /*64c0*/  IMAD.MOV R7, RZ, RZ, -R6 ;  /* 0x000000ffff077224 */ /* 0x000fe400078e0a06 */
[----:B------:R-:W-:-:S04]  /*64d0*/  IMAD.HI.U32 R6, R3, R8, RZ ;  /* 0x0000000803067227 */ /* 0x000fc800078e00ff */
[----:B------:R-:W-:Y:S02]  /*64e0*/  IMAD R128, R2, R7, R128 ;  /* 0x0000000702807224 */ /* 0x000fe400078e0280 */
[----:B------:R-:W-:Y:S02]  /*64f0*/  @!P1 IMAD.IADD R134, R134, 0x1, -R2 ;  /* 0x0000000186869824 */ /* 0x000fe400078e0a02 */
[----:B------:R-:W-:Y:S01]  /*6500*/  @!P2 IMAD.MOV R23, RZ, RZ, -R23 ;  /* 0x000000ffff17a224 */ /* 0x000fe200078e0a17 */
[C---:B------:R-:W-:Y:S01]  /*6510*/  ISETP.GT.U32.AND P1, PT, R2.reuse, R128, PT ;  /* 0x000000800200720c */ /* 0x040fe20003f24070 */
[----:B------:R-:W-:Y:S01]  /*6520*/  IMAD.HI.U32 R7, R3, R10, RZ ;  /* 0x0000000a03077227 */ /* 0x000fe200078e00ff */
[----:B------:R-:W-:-:S03]  /*6530*/  ISETP.GT.U32.AND P2, PT, R2, R16, PT ;  /* 0x000000100200720c */ /* 0x000fc60003f44070 */
[----:B------:R-:W-:Y:S02]  /*6540*/  IMAD.MOV R9, RZ, RZ, -R6 ;  /* 0x000000ffff097224 */ /* 0x000fe400078e0a06 */
[----:B------:R-:W-:Y:S02]  /*6550*/  @!P0 IMAD.IADD R20, R20, 0x1, -R2 ;  /* 0x0000000114148824 */ /* 0x000fe400078e0a02 */
[----:B------:R-:W-:Y:S02]  /*6560*/  IMAD.MOV R11, RZ, RZ, -R7 ;  /* 0x000000ffff0b7224 */ /* 0x000fe400078e0a07 */
[C---:B------:R-:W-:Y:S01]  /*6570*/  IMAD R7, R2.reuse, R9, R8 ;  /* 0x0000000902077224 */ /* 0x040fe200078e0208 */
[C---:B------:R-:W-:Y:S01]  /*6580*/  ISETP.GT.U32.AND P0, PT, R2.reuse, R20, PT ;  /* 0x000000140200720c */ /* 0x040fe20003f04070 */
[----:B------:R-:W-:Y:S01]  /*6590*/  @!P3 IMAD.MOV R5, RZ, RZ, -R5 ;  /* 0x000000ffff05b224 */ /* 0x000fe200078e0a05 */
[C---:B------:R-:W-:Y:S01]  /*65a0*/  ISETP.GT.U32.AND P3, PT, R2.reuse, R14, PT ;  /* 0x0000000e0200720c */ /* 0x040fe20003f64070 */
[----:B------:R-:W-:Y:S01]  /*65b0*/  @!P4 IMAD.MOV R22, RZ, RZ, -R22 ;  /* 0x000000ffff16c224 */ /* 0x000fe200078e0a16 */
[C---:B------:R-:W-:Y:S01]  /*65c0*/  ISETP.GT.U32.AND P4, PT, R2.reuse, R132, PT ;  /* 0x000000840200720c */ /* 0x040fe20003f84070 */
[----:B------:R-:W-:-:S02]  /*65d0*/  IMAD R130, R2, R15, R130 ;  /* 0x0000000f02827224 */ /* 0x000fc400078e0282 */
[--C-:B------:R-:W-:Y:S01]  /*65e0*/  @!P1 IMAD.IADD R128, R128, 0x1, -R2.reuse ;  /* 0x0000000180809824 */ /* 0x100fe200078e0a02 */
[----:B------:R-:W-:Y:S01]  /*65f0*/  ISETP.GT.U32.AND P1, PT, R2, R7, PT ;  /* 0x000000070200720c */ /* 0x000fe20003f24070 */
[----:B------:R-:W-:Y:S01]  /*6600*/  @!P2 IMAD.IADD R16, R16, 0x1, -R2 ;  /* 0x000000011010a824 */ /* 0x000fe200078e0a02 */
[C---:B------:R-:W-:Y:S01]  /*6610*/  ISETP.GT.U32.AND P2, PT, R2.reuse, R130, PT ;  /* 0x000000820200720c */ /* 0x040fe20003f44070 */
[----:B------:R-:W-:Y:S02]  /*6620*/  IMAD R6, R2, R11, R10 ;  /* 0x0000000b02067224 */ /* 0x000fe400078e020a */
[--C-:B------:R-:W-:Y:S01]  /*6630*/  @!P0 IMAD.IADD R20, R20, 0x1, -R2.reuse ;  /* 0x0000000114148824 */ /* 0x100fe200078e0a02 */
[----:B------:R-:W-:Y:S01]  /*6640*/  ISETP.GE.AND P0, PT, R17, RZ, PT ;  /* 0x000000ff1100720c */ /* 0x000fe20003f06270 */
[--C-:B------:R-:W-:Y:S01]  /*6650*/  @!P3 IMAD.IADD R14, R14, 0x1, -R2.reuse ;  /* 0x000000010e0eb824 */ /* 0x100fe200078e0a02 */
[----:B------:R-:W-:Y:S01]  /*6660*/  ISETP.GE.AND P3, PT, R27, RZ, PT ;  /* 0x000000ff1b00720c */ /* 0x000fe20003f66270 */
[----:B------:R-:W-:Y:S01]  /*6670*/  @!P4 IMAD.IADD R132, R132, 0x1, -R2 ;  /* 0x000000018484c824 */ /* 0x000fe200078e0a02 */
[----:B------:R-:W-:Y:S01]  /*6680*/  ISETP.GE.AND P4, PT, R12, RZ, PT ;  /* 0x000000ff0c00720c */ /* 0x000fe20003f86270 */
[----:B------:R-:W-:Y:S01]  /*6690*/  @!P5 IMAD.MOV R18, RZ, RZ, -R18 ;  /* 0x000000ffff12d224 */ /* 0x000fe200078e0a12 */
[----:B------:R-:W-:Y:S01]  /*66a0*/  IABS R12, R39 ;  /* 0x00000027000c7213 */ /* 0x000fe20000000000 */
[--C-:B------:R-:W-:Y:S01]  /*66b0*/  @!P1 IMAD.IADD R7, R7, 0x1, -R2.reuse ;  /* 0x0000000107079824 */ /* 0x100fe200078e0a02 */
[----:B------:R-:W-:Y:S01]  /*66c0*/  ISETP.GT.U32.AND P1, PT, R2, R6, PT ;  /* 0x000000060200720c */ /* 0x000fe20003f24070 */
[----:B------:R-:W-:Y:S01]  /*66d0*/  @!P2 IMAD.IADD R130, R130, 0x1, -R2 ;  /* 0x000000018282a824 */ /* 0x000fe200078e0a02 */
[----:B------:R-:W-:Y:S01]  /*66e0*/  ISETP.GE.AND P2, PT, R29, RZ, PT ;  /* 0x000000ff1d00720c */ /* 0x000fe20003f46270 */
[----:B------:R-:W-:Y:S01]  /*66f0*/  IMAD.HI.U32 R8, R3, R12, RZ ;  /* 0x0000000c03087227 */ /* 0x000fe200078e00ff */
[----:B------:R-:W-:-:S02]  /*6700*/  LOP3.LUT R29, R4, 0xa, RZ, 0xfc, !PT ;  /* 0x0000000a041d7812 */ /* 0x000fc400078efcff */
[----:B------:R-:W-:Y:S01]  /*6710*/  IABS R17, R41 ;  /* 0x0000002900117213 */ /* 0x000fe20000000000 */
[----:B------:R-:W-:Y:S01]  /*6720*/  IMAD.MOV R11, RZ, RZ, -R8 ;  /* 0x000000ffff0b7224 */ /* 0x000fe200078e0a08 */
[----:B------:R-:W-:Y:S01]  /*6730*/  IABS R15, R29 ;  /* 0x0000001d000f7213 */ /* 0x000fe20000000000 */
[----:B------:R-:W-:Y:S01]  /*6740*/  @!P3 IMAD.MOV R16, RZ, RZ, -R16 ;  /* 0x000000ffff10b224 */ /* 0x000fe200078e0a10 */
[C---:B------:R-:W-:Y:S01]  /*6750*/  ISETP.GT.U32.AND P3, PT, R2.reuse, R128, PT ;  /* 0x000000800200720c */ /* 0x040fe20003f64070 */
[C---:B------:R-:W-:Y:S02]  /*6760*/  IMAD R8, R2.reuse, R11, R12 ;  /* 0x0000000b02087224 */ /* 0x040fe400078e020c */
[----:B------:R-:W-:Y:S01]  /*6770*/  @!P0 IMAD.MOV R20, RZ, RZ, -R20 ;  /* 0x000000ffff148224 */ /* 0x000fe200078e0a14 */
[----:B------:R-:W-:Y:S01]  /*6780*/  ISETP.GT.U32.AND P0, PT, R2, R134, PT ;  /* 0x000000860200720c */ /* 0x000fe20003f04070 */
[----:B------:R-:W-:-:S04]  /*6790*/  IMAD.HI.U32 R9, R3, R15, RZ ;  /* 0x0000000f03097227 */ /* 0x000fc800078e00ff */
[----:B------:R-:W-:-:S04]  /*67a0*/  IMAD.HI.U32 R11, R3, R126, RZ ;  /* 0x0000007e030b7227 */ /* 0x000fc800078e00ff */
[----:B------:R-:W-:Y:S01]  /*67b0*/  @!P1 IMAD.IADD R6, R6, 0x1, -R2 ;  /* 0x0000000106069824 */ /* 0x000fe200078e0a02 */
[----:B------:R-:W-:Y:S01]  /*67c0*/  ISETP.GT.U32.AND P1, PT, R2, R130, PT ;  /* 0x000000820200720c */ /* 0x000fe20003f24070 */
[----:B------:R-:W-:-:S03]  /*67d0*/  IMAD.HI.U32 R10, R3, R17, RZ ;  /* 0x00000011030a7227 */ /* 0x000fc600078e00ff */
[----:B------:R-:W-:Y:S01]  /*67e0*/  ISETP.GT.U32.AND P5, PT, R2, R6, PT ;  /* 0x000000060200720c */ /* 0x000fe20003fa4070 */
[----:B------:R-:W-:Y:S01]  /*67f0*/  IMAD.MOV R12, RZ, RZ, -R9 ;  /* 0x000000ffff0c7224 */ /* 0x000fe200078e0a09 */
[----:B------:R-:W-:Y:S01]  /*6800*/  LOP3.LUT R9, R4, 0x2, RZ, 0xfc, !PT ;  /* 0x0000000204097812 */ /* 0x000fe200078efcff */
[----:B------:R-:W-:Y:S02]  /*6810*/  IMAD.MOV R11, RZ, RZ, -R11 ;  /* 0x000000ffff0b7224 */ /* 0x000fe400078e0a0b */
[----:B------:R-:W-:Y:S01]  /*6820*/  IMAD.MOV R27, RZ, RZ, -R10 ;  /* 0x000000ffff1b7224 */ /* 0x000fe200078e0a0a */
[----:B------:R-:W-:Y:S01]  /*6830*/  IABS R122, R9 ;  /* 0x00000009007a7213 */ /* 0x000fe20000000000 */
[C---:B------:R-:W-:Y:S02]  /*6840*/  IMAD R126, R2.reuse, R11, R126 ;  /* 0x0000000b027e7224 */ /* 0x040fe400078e027e */
[C---:B------:R-:W-:Y:S02]  /*6850*/  IMAD R10, R2.reuse, R12, R15 ;  /* 0x0000000c020a7224 */ /* 0x040fe400078e020f */
[----:B------:R-:W-:-:S02]  /*6860*/  IMAD R12, R2, R27, R17 ;  /* 0x0000001b020c7224 */ /* 0x000fc400078e0211 */
[----:B------:R-:W-:Y:S01]  /*6870*/  @!P4 IMAD.MOV R14, RZ, RZ, -R14 ;  /* 0x000000ffff0ec224 */ /* 0x000fe200078e0a0e */
[----:B------:R-:W-:Y:S01]  /*6880*/  ISETP.GT.U32.AND P4, PT, R2, R7, PT ;  /* 0x000000070200720c */ /* 0x000fe20003f84070 */
[----:B------:R-:W-:-:S04]  /*6890*/  IMAD.HI.U32 R4, R3, R124, RZ ;  /* 0x0000007c03047227 */ /* 0x000fc800078e00ff */
[----:B------:R-:W-:Y:S01]  /*68a0*/  @!P3 IMAD.IADD R128, R128, 0x1, -R2 ;  /* 0x000000018080b824 */ /* 0x000fe200078e0a02 */
[C---:B------:R-:W-:Y:S01]  /*68b0*/  ISETP.GT.U32.AND P3, PT, R2.reuse, R126, PT ;  /* 0x0000007e0200720c */ /* 0x040fe20003f64070 */
[----:B------:R-:W-:Y:S01]  /*68c0*/  @!P2 IMAD.MOV R132, RZ, RZ, -R132 ;  /* 0x000000ffff84a224 */ /* 0x000fe200078e0a84 */
[----:B------:R-:W-:Y:S01]  /*68d0*/  ISETP.GT.U32.AND P2, PT, R2, R8, PT ;  /* 0x000000080200720c */ /* 0x000fe20003f44070 */
[----:B------:R-:W-:Y:S01]  /*68e0*/  @!P0 IMAD.IADD R134, R134, 0x1, -R2 ;  /* 0x0000000186868824 */ /* 0x000fe200078e0a02 */
[----:B------:R-:W-:Y:S01]  /*68f0*/  ISETP.GT.U32.AND P0, PT, R2, R10, PT ;  /* 0x0000000a0200720c */ /* 0x000fe20003f04070 */
[----:B------:R-:W-:-:S04]  /*6900*/  IMAD.HI.U32 R3, R3, R122, RZ ;  /* 0x0000007a03037227 */ /* 0x000fc800078e00ff */
[----:B------:R-:W-:Y:S01]  /*6910*/  @!P1 IMAD.IADD R130, R130, 0x1, -R2 ;  /* 0x0000000182829824 */ /* 0x000fe200078e0a02 */
[C---:B------:R-:W-:Y:S01]  /*6920*/  ISETP.GT.U32.AND P1, PT, R2.reuse, R12, PT ;  /* 0x0000000c0200720c */ /* 0x040fe20003f24070 */
[----:B------:R-:W-:Y:S02]  /*6930*/  IMAD.MOV R11, RZ, RZ, -R4 ;  /* 0x000000ffff0b7224 */ /* 0x000fe400078e0a04 */
[----:B------:R-:W-:Y:S02]  /*6940*/  IMAD.MOV R3, RZ, RZ, -R3 ;  /* 0x000000ffff037224 */ /* 0x000fe400078e0a03 */
[C---:B------:R-:W-:Y:S02]  /*6950*/  IMAD R124, R2.reuse, R11, R124 ;  /* 0x0000000b027c7224 */ /* 0x040fe400078e027c */
[C---:B------:R-:W-:Y:S02]  /*6960*/  IMAD R122, R2.reuse, R3, R122 ;  /* 0x00000003027a7224 */ /* 0x040fe400078e027a */
[--C-:B------:R-:W-:Y:S01]  /*6970*/  @!P4 IMAD.IADD R7, R7, 0x1, -R2.reuse ;  /* 0x000000010707c824 */ /* 0x100fe200078e0a02 */
[----:B------:R-:W-:Y:S01]  /*6980*/  ISETP.GT.U32.AND P4, PT, R2, R124, PT ;  /* 0x0000007c0200720c */ /* 0x000fe20003f84070 */
[--C-:B------:R-:W-:Y:S01]  /*6990*/  @!P3 IMAD.IADD R126, R126, 0x1, -R2.reuse ;  /* 0x000000017e7eb824 */ /* 0x100fe200078e0a02 */
[----:B------:R-:W-:Y:S01]  /*69a0*/  ISETP.GT.U32.AND P3, PT, R2, R122, PT ;  /* 0x0000007a0200720c */ /* 0x000fe20003f64070 */
[--C-:B------:R-:W-:Y:S01]  /*69b0*/  @!P5 IMAD.IADD R6, R6, 0x1, -R2.reuse ;  /* 0x000000010606d824 */ /* 0x100fe200078e0a02 */
[----:B------:R-:W-:Y:S01]  /*69c0*/  ISETP.GE.AND P5, PT, R31, RZ, PT ;  /* 0x000000ff1f00720c */ /* 0x000fe20003fa6270 */
[--C-:B------:R-:W-:Y:S01]  /*69d0*/  @!P2 IMAD.IADD R8, R8, 0x1, -R2.reuse ;  /* 0x000000010808a824 */ /* 0x100fe200078e0a02 */
[----:B------:R-:W-:Y:S01]  /*69e0*/  ISETP.GE.AND P2, PT, R33, RZ, PT ;  /* 0x000000ff2100720c */ /* 0x000fe20003f46270 */
[--C-:B------:R-:W-:Y:S01]  /*69f0*/  @!P0 IMAD.IADD R10, R10, 0x1, -R2.reuse ;  /* 0x000000010a0a8824 */ /* 0x100fe200078e0a02 */
[----:B------:R-:W-:Y:S01]  /*6a00*/  ISETP.GE.AND P0, PT, R35, RZ, PT ;  /* 0x000000ff2300720c */ /* 0x000fe20003f06270 */
[----:B------:R-:W-:Y:S01]  /*6a10*/  @!P1 IMAD.IADD R12, R12, 0x1, -R2 ;  /* 0x000000010c0c9824 */ /* 0x000fe200078e0a02 */
[----:B------:R-:W-:Y:S01]  /*6a20*/  ISETP.GE.AND P1, PT, R37, RZ, PT ;  /* 0x000000ff2500720c */ /* 0x000fe20003f26270 */
[----:B------:R-:W-:-:S02]  /*6a30*/  IMAD.MOV.U32 R4, RZ, RZ, R7 ;  /* 0x000000ffff047224 */ /* 0x000fc400078e0007 */
[--C-:B------:R-:W-:Y:S01]  /*6a40*/  @!P4 IMAD.IADD R124, R124, 0x1, -R2.reuse ;  /* 0x000000017c7cc824 */ /* 0x100fe200078e0a02 */
[----:B------:R-:W-:Y:S01]  /*6a50*/  ISETP.GT.U32.AND P4, PT, R2, R8, PT ;  /* 0x000000080200720c */ /* 0x000fe20003f84070 */
[----:B------:R-:W-:Y:S02]  /*6a60*/  @!P3 IMAD.IADD R122, R122, 0x1, -R2 ;  /* 0x000000017a7ab824 */ /* 0x000fe400078e0a02 */
[----:B------:R-:W-:Y:S01]  /*6a70*/  @!P5 IMAD.MOV R134, RZ, RZ, -R134 ;  /* 0x000000ffff86d224 */ /* 0x000fe200078e0a86 */
[C---:B------:R-:W-:Y:S01]  /*6a80*/  ISETP.GT.U32.AND P5, PT, R2.reuse, R126, PT ;  /* 0x0000007e0200720c */ /* 0x040fe20003fa4070 */
[----:B------:R-:W-:Y:S01]  /*6a90*/  @!P2 IMAD.MOV R130, RZ, RZ, -R130 ;  /* 0x000000ffff82a224 */ /* 0x000fe200078e0a82 */
[C---:B------:R-:W-:Y:S01]  /*6aa0*/  ISETP.GT.U32.AND P2, PT, R2.reuse, R10, PT ;  /* 0x0000000a0200720c */ /* 0x040fe20003f44070 */
[----:B------:R-:W-:Y:S01]  /*6ab0*/  @!P0 IMAD.MOV R128, RZ, RZ, -R128 ;  /* 0x000000ffff808224 */ /* 0x000fe200078e0a80 */
[C---:B------:R-:W-:Y:S01]  /*6ac0*/  ISETP.GT.U32.AND P0, PT, R2.reuse, R12, PT ;  /* 0x0000000c0200720c */ /* 0x040fe20003f04070 */
[----:B------:R-:W-:Y:S01]  /*6ad0*/  @!P1 IMAD.MOV R4, RZ, RZ, -R4 ;  /* 0x000000ffff049224 */ /* 0x000fe200078e0a04 */
[C---:B------:R-:W-:Y:S01]  /*6ae0*/  ISETP.GT.U32.AND P1, PT, R2.reuse, R124, PT ;  /* 0x0000007c0200720c */ /* 0x040fe20003f24070 */
[----:B------:R-:W-:Y:S01]  /*6af0*/  @!P6 IMAD.MOV R6, RZ, RZ, -R6 ;  /* 0x000000ffff06e224 */ /* 0x000fe200078e0a06 */
[----:B------:R-:W-:Y:S01]  /*6b00*/  ISETP.GT.U32.AND P3, PT, R2, R122, PT ;  /* 0x0000007a0200720c */ /* 0x000fe20003f64070 */
[----:B------:R-:W-:Y:S01]  /*6b10*/  @!P4 IMAD.IADD R8, R8, 0x1, -R2 ;  /* 0x000000010808c824 */ /* 0x000fe200078e0a02 */
[----:B------:R-:W-:-:S02]  /*6b20*/  ISETP.GE.AND P6, PT, R39, RZ, PT ;  /* 0x000000ff2700720c */ /* 0x000fc40003fc6270 */
[----:B------:R-:W-:Y:S01]  /*6b30*/  ISETP.GE.AND P4, PT, R29, RZ, PT ;  /* 0x000000ff1d00720c */ /* 0x000fe20003f86270 */
[--C-:B------:R-:W-:Y:S01]  /*6b40*/  @!P5 IMAD.IADD R126, R126, 0x1, -R2.reuse ;  /* 0x000000017e7ed824 */ /* 0x100fe200078e0a02 */
[----:B------:R-:W-:Y:S01]  /*6b50*/  ISETP.GE.AND P5, PT, R45, RZ, PT ;  /* 0x000000ff2d00720c */ /* 0x000fe20003fa6270 */
[--C-:B------:R-:W-:Y:S01]  /*6b60*/  @!P2 IMAD.IADD R10, R10, 0x1, -R2.reuse ;  /* 0x000000010a0aa824 */ /* 0x100fe200078e0a02 */
[----:B------:R-:W-:Y:S01]  /*6b70*/  ISETP.GE.AND P2, PT, R41, RZ, PT ;  /* 0x000000ff2900720c */ /* 0x000fe20003f46270 */
[--C-:B------:R-:W-:Y:S01]  /*6b80*/  @!P0 IMAD.IADD R12, R12, 0x1, -R2.reuse ;  /* 0x000000010c0c8824 */ /* 0x100fe200078e0a02 */
[----:B------:R-:W-:Y:S01]  /*6b90*/  ISETP.GE.AND P0, PT, R43, RZ, PT ;  /* 0x000000ff2b00720c */ /* 0x000fe20003f06270 */
[--C-:B------:R-:W-:Y:S01]  /*6ba0*/  @!P1 IMAD.IADD R124, R124, 0x1, -R2.reuse ;  /* 0x000000017c7c9824 */ /* 0x100fe200078e0a02 */
[----:B------:R-:W-:Y:S01]  /*6bb0*/  ISETP.GE.AND P1, PT, R9, RZ, PT ;  /* 0x000000ff0900720c */ /* 0x000fe20003f26270 */
[----:B------:R-:W-:Y:S01]  /*6bc0*/  @!P3 IMAD.IADD R122, R122, 0x1, -R2 ;  /* 0x000000017a7ab824 */ /* 0x000fe200078e0a02 */
[----:B------:R-:W-:Y:S01]  /*6bd0*/  ISETP.NE.AND P3, PT, R19, RZ, PT ;  /* 0x000000ff1300720c */ /* 0x000fe20003f65270 */
[----:B------:R-:W-:Y:S01]  /*6be0*/  IMAD R2, R47, UR14, RZ ;  /* 0x0000000e2f027c24 */ /* 0x000fe2000f8e02ff */
[----:B------:R-:W-:Y:S01]  /*6bf0*/  LOP3.LUT R19, RZ, R19, RZ, 0x33, !PT ;  /* 0x00000013ff137212 */ /* 0x000fe200078e33ff */
[----:B------:R-:W-:Y:S01]  /*6c00*/  @!P6 IMAD.MOV R8, RZ, RZ, -R8 ;  /* 0x000000ffff08e224 */ /* 0x000fe200078e0a08 */
[----:B------:R-:W-:Y:S01]  /*6c10*/  USHF.L.U32 UR14, UR14, 0x6, URZ ;  /* 0x000000060e0e7899 */ /* 0x000fe2000800063f */
[----:B------:R-:W-:Y:S01]  /*6c20*/  @!P4 IMAD.MOV R10, RZ, RZ, -R10 ;  /* 0x000000ffff0ac224 */ /* 0x000fe200078e0a0a */
[C---:B------:R-:W-:Y:S01]  /*6c30*/  IADD3 R3, P6, R2.reuse, UR4, RZ ;  /* 0x0000000402037c10 */ /* 0x040fe2000ffde0ff */
[----:B------:R-:W-:Y:S01]  /*6c40*/  @!P2 IMAD.MOV R12, RZ, RZ, -R12 ;  /* 0x000000ffff0ca224 */ /* 0x000fe200078e0a0c */
[C---:B------:R-:W-:Y:S01]  /*6c50*/  SEL R121, R19.reuse, R24, !P3 ;  /* 0x0000001813797207 */ /* 0x040fe20005800000 */
[----:B------:R-:W-:Y:S01]  /*6c60*/  @!P0 IMAD.MOV R126, RZ, RZ, -R126 ;  /* 0x000000ffff7e8224 */ /* 0x000fe200078e0a7e */
[----:B------:R-:W-:Y:S01]  /*6c70*/  LEA.HI.X.SX32 R2, R2, UR5, 0x1, P6 ;  /* 0x0000000502027c11 */ /* 0x000fe2000b0f0eff */
[----:B------:R-:W-:Y:S01]  /*6c80*/  @!P5 IMAD.MOV R124, RZ, RZ, -R124 ;  /* 0x000000ffff7cd224 */ /* 0x000fe200078e0a7c */
[----:B------:R-:W-:Y:S01]  /*6c90*/  ULDC UR5, c[0x0][0x240] ;  /* 0x0000900000057ab9 */ /* 0x000fe20000000800 */
[----:B------:R-:W-:Y:S01]  /*6ca0*/  @!P1 IMAD.MOV R122, RZ, RZ, -R122 ;  /* 0x000000ffff7a9224 */ /* 0x000fe200078e0a7a */
[----:B------:R-:W-:Y:S01]  /*6cb0*/  SEL R239, R19, R36, !P3 ;  /* 0x0000002413ef7207 */ /* 0x000fe20005800000 */
[----:B------:R-:W-:Y:S01]  /*6cc0*/  IMAD R121, R121, UR5, RZ ;  /* 0x0000000579797c24 */ /* 0x000fe2000f8e02ff */
[C---:B------:R-:W-:Y:S01]  /*6cd0*/  SEL R229, R19.reuse, R26, !P3 ;  /* 0x0000001a13e57207 */ /* 0x040fe20005800000 */
[----:B------:R-:W-:Y:S01]  /*6ce0*/  ULDC UR4, c[0x0][0x234] ;  /* 0x00008d0000047ab9 */ /* 0x000fe20000000800 */
[----:B------:R-:W-:Y:S01]  /*6cf0*/  SEL R231, R19, R28, !P3 ;  /* 0x0000001c13e77207 */ /* 0x000fe20005800000 */
[----:B------:R-:W-:Y:S01]  /*6d00*/  IMAD R239, R239, UR5, RZ ;  /* 0x00000005efef7c24 */ /* 0x000fe2000f8e02ff */
        /* <DEDUP_REMOVED lines=58> */
[C---:B------:R-:W-:Y:S01]  /*70b0*/  SEL R118, R19.reuse, R118, !P3 ;  /* 0x0000007613767207 */ /* 0x040fe20005800000 */
        /* <DEDUP_REMOVED lines=39> */
[----:B------:R-:W-:Y:S01]  /*7330*/  SEL R81, R19, R138, !P3 ;  /* 0x0000008a13517207 */ /* 0x000fe20005800000 */
        /* <DEDUP_REMOVED lines=149> */
[-C--:B------:R-:W-:Y:S01]  /*7c90*/  IADD3 R122, P4, R121, R3.reuse, RZ ;  /* 0x00000003797a7210 */ /* 0x080fe20007f9e0ff */
[----:B------:R-:W-:Y:S01]  /*7ca0*/  IMAD R17, R17, UR5, RZ ;  /* 0x0000000511117c24 */ /* 0x000fe2000f8e02ff */
[-C--:B------:R-:W-:Y:S01]  /*7cb0*/  IADD3 R240, P5, R239, R3.reuse, RZ ;  /* 0x00000003eff07210 */ /* 0x080fe20007fbe0ff */
[----:B------:R-:W-:Y:S01]  /*7cc0*/  IMAD R19, R19, UR5, RZ ;  /* 0x0000000513137c24 */ /* 0x000fe2000f8e02ff */
[-C--:B------:R-:W-:Y:S01]  /*7cd0*/  LEA.HI.X.SX32 R121, R121, R2.reuse, 0x1, P4 ;  /* 0x0000000279797211 */ /* 0x080fe200020f0eff */
[----:B------:R-:W-:Y:S01]  /*7ce0*/  STL [R1+0x794], R122 ;  /* 0x0007947a01007387 */ /* 0x000fe20000100800 */
[-C--:B------:R-:W-:Y:S01]  /*7cf0*/  IADD3 R230, P3, R229, R3.reuse, RZ ;  /* 0x00000003e5e67210 */ /* 0x080fe20007f7e0ff */
[----:B------:R-:W-:Y:S01]  /*7d00*/  IMAD R13, R13, UR4, RZ ;  /* 0x000000040d0d7c24 */ /* 0x000fe2000f8e02ff */
[-C--:B------:R-:W-:Y:S01]  /*7d10*/  LEA.HI.X.SX32 R239, R239, R2.reuse, 0x1, P5 ;  /* 0x00000002efef7211 */ /* 0x080fe200028f0eff */
[----:B------:R0:W-:Y:S01]  /*7d20*/  STL [R1+0x790], R121 ;  /* 0x0007907901007387 */ /* 0x0001e20000100800 */
[-C--:B------:R-:W-:Y:S01]  /*7d30*/  IADD3 R242, P4, R241, R3.reuse, RZ ;  /* 0x00000003f1f27210 */ /* 0x080fe20007f9e0ff */
[----:B------:R-:W-:Y:S01]  /*7d40*/  UIADD3 UR4, UR12, 0x4000, URZ ;  /* 0x000040000c047890 */ /* 0x000fe2000fffe03f */
[-C--:B------:R-:W-:Y:S01]  /*7d50*/  LEA.HI.X.SX32 R229, R229, R2.reuse, 0x1, P3 ;  /* 0x00000002e5e57211 */ /* 0x080fe200018f0eff */
[----:B------:R-:W-:Y:S01]  /*7d60*/  UMOV UR5, URZ ;  /* 0x0000003f00057c82 */ /* 0x000fe20008000000 */
[-C--:B------:R-:W-:Y:S01]  /*7d70*/  IADD3 R232, P2, R231, R3.reuse, RZ ;  /* 0x00000003e7e87210 */ /* 0x080fe20007f5e0ff */
[----:B------:R-:W-:Y:S01]  /*7d80*/  USHF.R.U32.HI UR13, URZ, 0x4, UR4 ;  /* 0x000000043f0d7899 */ /* 0x000fe20008011604 */
[-C--:B------:R-:W-:Y:S01]  /*7d90*/  IADD3 R244, P3, R243, R3.reuse, RZ ;  /* 0x00000003f3f47210 */ /* 0x080fe20007f7e0ff */
[----:B------:R-:W-:Y:S01]  /*7da0*/  IMAD.MOV.U32 R224, RZ, RZ, RZ ;  /* 0x000000ffffe07224 */ /* 0x000fe200078e00ff */
[-C--:B------:R-:W-:Y:S01]  /*7db0*/  IADD3 R234, P1, R233, R3.reuse, RZ ;  /* 0x00000003e9ea7210 */ /* 0x080fe20007f3e0ff */
[----:B------:R-:W-:Y:S01]  /*7dc0*/  USGXT.U32 UR13, UR13, 0xe ;  /* 0x0000000e0d0d789a */ /* 0x000fe20008000000 */
[-C--:B0-----:R-:W-:Y:S01]  /*7dd0*/  IADD3 R121, P5, R120, R3.reuse, RZ ;  /* 0x0000000378797210 */ /* 0x081fe20007fbe0ff */
[----:B------:R-:W-:Y:S01]  /*7de0*/  USHF.R.S32.HI UR15, URZ, 0x1f, UR14 ;  /* 0x0000001f3f0f7899 */ /* 0x000fe2000801140e */
[-C--:B------:R-:W-:Y:S01]  /*7df0*/  LEA.HI.X.SX32 R241, R241, R2.reuse, 0x1, P4 ;  /* 0x00000002f1f17211 */ /* 0x080fe200020f0eff */
[----:B------:R-:W-:Y:S01]  /*7e00*/  UIADD3 UR8, UP0, UR13, 0x2, URZ ;  /* 0x000000020d087890 */ /* 0x000fe2000ff1e03f */
[-C--:B------:R-:W-:Y:S01]  /*7e10*/  LEA.HI.X.SX32 R231, R231, R2.reuse, 0x1, P2 ;  /* 0x00000002e7e77211 */ /* 0x080fe200010f0eff */
[----:B------:R0:W-:Y:S01]  /*7e20*/  STL [R1+0x204], R121 ;  /* 0x0002047901007387 */ /* 0x0001e20000100800 */
[----:B------:R-:W-:Y:S01]  /*7e30*/  IADD3 R122, P4, R119, R3, RZ ;  /* 0x00000003777a7210 */ /* 0x000fe20007f9e0ff */
[----:B------:R-:W-:Y:S01]  /*7e40*/  UIADD3.X UR9, UR5, -0x7fffffe0, URZ, UP0, !UPT ;  /* 0x8000002005097890 */ /* 0x000fe200087fe43f */
[----:B------:R-:W-:-:S02]  /*7e50*/  LEA.HI.X.SX32 R243, R243, R2, 0x1, P3 ;  /* 0x00000002f3f37211 */ /* 0x000fc400018f0eff */
[-C--:B------:R-:W-:Y:S01]  /*7e60*/  IADD3 R246, P2, R245, R3.reuse, RZ ;  /* 0x00000003f5f67210 */ /* 0x080fe20007f5e0ff */
[----:B------:R1:W-:Y:S01]  /*7e70*/  STL [R1+0x20c], R122 ;  /* 0x00020c7a01007387 */ /* 0x0003e20000100800 */
[-C--:B------:R-:W-:Y:S01]  /*7e80*/  LEA.HI.X.SX32 R233, R233, R2.reuse, 0x1, P1 ;  /* 0x00000002e9e97211 */ /* 0x080fe200008f0eff */
[----:B------:R-:W-:Y:S01]  /*7e90*/  UIADD3.64 UR20, UR8, 0xfe, URZ ;  /* 0x000000fe08147897 */ /* 0x000fe2000fffe03f */
[-C--:B------:R-:W-:Y:S01]  /*7ea0*/  IADD3 R236, P0, R235, R3.reuse, RZ ;  /* 0x00000003ebec7210 */ /* 0x080fe20007f1e0ff */
[----:B------:R-:W-:Y:S01]  /*7eb0*/  UIADD3.64 UR24, UR8, 0x100, URZ ;  /* 0x0000010008187897 */ /* 0x000fe2000fffe03f */
[-C--:B0-----:R-:W-:Y:S02]  /*7ec0*/  IADD3 R121, P3, R118, R3.reuse, RZ ;  /* 0x0000000376797210 */ /* 0x081fe40007f7e0ff */
[-C--:B------:R-:W-:Y:S02]  /*7ed0*/  IADD3 R248, P1, R247, R3.reuse, RZ ;  /* 0x00000003f7f87210 */ /* 0x080fe40007f3e0ff */
[----:B------:R-:W-:Y:S01]  /*7ee0*/  IADD3 R238, P6, R237, R3, RZ ;  /* 0x00000003edee7210 */ /* 0x000fe20007fde0ff */
[----:B------:R0:W-:Y:S01]  /*7ef0*/  STL [R1+0x214], R121 ;  /* 0x0002147901007387 */ /* 0x0001e20000100800 */
[----:B------:R-:W-:-:S02]  /*7f00*/  LEA.HI.X.SX32 R245, R245, R2, 0x1, P2 ;  /* 0x00000002f5f57211 */ /* 0x000fc400010f0eff */
[-C--:B------:R-:W-:Y:S02]  /*7f10*/  LEA.HI.X.SX32 R235, R235, R2.reuse, 0x1, P0 ;  /* 0x00000002ebeb7211 */ /* 0x080fe400000f0eff */
[-C--:B-1----:R-:W-:Y:S02]  /*7f20*/  IADD3 R122, P2, R117, R3.reuse, RZ ;  /* 0x00000003757a7210 */ /* 0x082fe40007f5e0ff */
[-C--:B------:R-:W-:Y:S02]  /*7f30*/  LEA.HI.X.SX32 R247, R247, R2.reuse, 0x1, P1 ;  /* 0x00000002f7f77211 */ /* 0x080fe400008f0eff */
[-C--:B------:R-:W-:Y:S01]  /*7f40*/  IADD3 R250, P0, R249, R3.reuse, RZ ;  /* 0x00000003f9fa7210 */ /* 0x080fe20007f1e0ff */
[----:B------:R1:W-:Y:S01]  /*7f50*/  STL [R1+0x21c], R122 ;  /* 0x00021c7a01007387 */ /* 0x0003e20000100800 */
[----:B------:R-:W-:Y:S02]  /*7f60*/  LEA.HI.X.SX32 R237, R237, R2, 0x1, P6 ;  /* 0x00000002eded7211 */ /* 0x000fe400030f0eff */
[----:B0-----:R-:W-:-:S02]  /*7f70*/  IADD3 R121, P1, R116, R3, RZ ;  /* 0x0000000374797210 */ /* 0x001fc40007f3e0ff */
[-C--:B------:R-:W-:Y:S02]  /*7f80*/  IADD3 R252, P6, R251, R3.reuse, RZ ;  /* 0x00000003fbfc7210 */ /* 0x080fe40007fde0ff */
[-C--:B------:R-:W-:Y:S01]  /*7f90*/  LEA.HI.X.SX32 R249, R249, R2.reuse, 0x1, P0 ;  /* 0x00000002f9f97211 */ /* 0x080fe200000f0eff */
[----:B------:R0:W-:Y:S01]  /*7fa0*/  STL [R1+0x224], R121 ;  /* 0x0002247901007387 */ /* 0x0001e20000100800 */
[-C--:B------:R-:W-:Y:S02]  /*7fb0*/  LEA.HI.X.SX32 R251, R251, R2.reuse, 0x1, P6 ;  /* 0x00000002fbfb7211 */ /* 0x080fe400030f0eff */
[----:B-1----:R-:W-:Y:S02]  /*7fc0*/  IADD3 R122, P0, R115, R3, RZ ;  /* 0x00000003737a7210 */ /* 0x002fe40007f1e0ff */
[-C--:B------:R-:W-:Y:S02]  /*7fd0*/  LEA.HI.X.SX32 R120, R120, R2.reuse, 0x1, P5 ;  /* 0x0000000278787211 */ /* 0x080fe400028f0eff */
[----:B------:R-:W-:Y:S01]  /*7fe0*/  LEA.HI.X.SX32 R117, R117, R2, 0x1, P2 ;  /* 0x0000000275757211 */ /* 0x000fe200010f0eff */
[----:B------:R1:W-:Y:S01]  /*7ff0*/  STL [R1+0x22c], R122 ;  /* 0x00022c7a01007387 */ /* 0x0003e20000100800 */
[----:B------:R-:W-:-:S02]  /*8000*/  LOP3.LUT R228, R163, 0x10, RZ, 0x3c, !PT ;  /* 0x00000010a3e47812 */ /* 0x000fc400078e3cff */
[CC--:B0-----:R-:W-:Y:S02]  /*8010*/  IADD3 R121, P6, R114.reuse, R3.reuse, RZ ;  /* 0x0000000372797210 */ /* 0x0c1fe40007fde0ff */
[----:B------:R-:W-:Y:S02]  /*8020*/  LOP3.LUT R226, R163, 0x30, RZ, 0x3c, !PT ;  /* 0x00000030a3e27812 */ /* 0x000fe400078e3cff */
[----:B------:R-:W-:Y:S01]  /*8030*/  LEA.HI.X.SX32 R114, R114, R2, 0x1, P6 ;  /* 0x0000000272727211 */ /* 0x000fe200030f0eff */
[----:B------:R0:W-:Y:S01]  /*8040*/  STL [R1+0x234], R121 ;  /* 0x0002347901007387 */ /* 0x0001e20000100800 */
[----:B-1----:R-:W-:-:S03]  /*8050*/  IADD3 R122, P5, R113, R3, RZ ;  /* 0x00000003717a7210 */ /* 0x002fc60007fbe0ff */
[----:B------:R1:W-:Y:S04]  /*8060*/  STL [R1+0x200], R120 ;  /* 0x0002007801007387 */ /* 0x0003e80000100800 */
[----:B------:R-:W-:Y:S01]  /*8070*/  STL [R1+0x23c], R122 ;  /* 0x00023c7a01007387 */ /* 0x000fe20000100800 */
[-C--:B0-----:R-:W-:Y:S02]  /*8080*/  LEA.HI.X.SX32 R121, R119, R2.reuse, 0x1, P4 ;  /* 0x0000000277797211 */ /* 0x081fe400020f0eff */
[----:B------:R-:W-:Y:S02]  /*8090*/  LEA.HI.X.SX32 R119, R118, R2, 0x1, P3 ;  /* 0x0000000276777211 */ /* 0x000fe400018f0eff */
[-C--:B-1----:R-:W-:Y:S01]  /*80a0*/  IADD3 R120, P4, R112, R3.reuse, RZ ;  /* 0x0000000370787210 */ /* 0x082fe20007f9e0ff */
[----:B------:R-:W-:Y:S01]  /*80b0*/  STL [R1+0x208], R121 ;  /* 0x0002087901007387 */ /* 0x000fe20000100800 */
[----:B------:R-:W-:-:S03]  /*80c0*/  IADD3 R118, P3, R111, R3, RZ ;  /* 0x000000036f767210 */ /* 0x000fc60007f7e0ff */
[----:B------:R-:W-:Y:S01]  /*80d0*/  STL [R1+0x244], R120 ;  /* 0x0002447801007387 */ /* 0x000fe20000100800 */
[----:B------:R-:W-:-:S03]  /*80e0*/  LEA.HI.X.SX32 R111, R111, R2, 0x1, P3 ;  /* 0x000000026f6f7211 */ /* 0x000fc600018f0eff */
[----:B------:R0:W-:Y:S04]  /*80f0*/  STL [R1+0x210], R119 ;  /* 0x0002107701007387 */ /* 0x0001e80000100800 */
[----:B------:R1:W-:Y:S04]  /*8100*/  STL [R1+0x24c], R118 ;  /* 0x00024c7601007387 */ /* 0x0003e80000100800 */
[----:B------:R2:W-:Y:S01]  /*8110*/  STL [R1+0x218], R117 ;  /* 0x0002187501007387 */ /* 0x0005e20000100800 */
[----:B0-----:R-:W-:Y:S02]  /*8120*/  IADD3 R119, P2, R110, R3, RZ ;  /* 0x000000036e777210 */ /* 0x001fe40007f5e0ff */
[----:B-1----:R-:W-:-:S03]  /*8130*/  LEA.HI.X.SX32 R118, R116, R2, 0x1, P1 ;  /* 0x0000000274767211 */ /* 0x002fc600008f0eff */
[----:B------:R-:W-:Y:S01]  /*8140*/  STL [R1+0x254], R119 ;  /* 0x0002547701007387 */ /* 0x000fe20000100800 */
[----:B------:R-:W-:Y:S02]  /*8150*/  LEA.HI.X.SX32 R116, R115, R2, 0x1, P0 ;  /* 0x0000000273747211 */ /* 0x000fe400000f0eff */
[-C--:B--2---:R-:W-:Y:S01]  /*8160*/  IADD3 R117, P1, R109, R3.reuse, RZ ;  /* 0x000000036d757210 */ /* 0x084fe20007f3e0ff */
        /* <DEDUP_REMOVED lines=14> */
[----:B------:R0:W-:Y:S01]  /*8250*/  STL [R1+0x274], R114 ;  /* 0x0002747201007387 */ /* 0x0001e20000100800 */
[----:B------:R-:W-:-:S03]  /*8260*/  LEA.HI.X.SX32 R105, R105, R2, 0x1, P4 ;  /* 0x0000000269697211 */ /* 0x000fc600020f0eff */
[----:B------:R1:W-:Y:S04]  /*8270*/  STL [R1+0x240], R113 ;  /* 0x0002407101007387 */ /* 0x0003e80000100800 */
[----:B------:R2:W-:Y:S01]  /*8280*/  STL [R1+0x27c], R112 ;  /* 0x00027c7001007387 */ /* 0x0005e20000100800 */
[----:B0-----:R-:W-:-:S03]  /*8290*/  CS2R R114, SRZ ;  /* 0x0000000000727805 */ /* 0x001fc6000001ff00 */
[----:B------:R0:W-:Y:S01]  /*82a0*/  STL [R1+0x248], R111 ;  /* 0x0002486f01007387 */ /* 0x0001e20000100800 */
[----:B-1----:R-:W-:Y:S02]  /*82b0*/  IADD3 R113, P3, R104, R3, RZ ;  /* 0x0000000368717210 */ /* 0x002fe40007f7e0ff */
[----:B--2---:R-:W-:-:S03]  /*82c0*/  LEA.HI.X.SX32 R112, R110, R2, 0x1, P2 ;  /* 0x000000026e707211 */ /* 0x004fc600010f0eff */
[----:B------:R-:W-:Y:S01]  /*82d0*/  STL [R1+0x284], R113 ;  /* 0x0002847101007387 */ /* 0x000fe20000100800 */
[----:B------:R-:W-:Y:S02]  /*82e0*/  LEA.HI.X.SX32 R110, R109, R2, 0x1, P1 ;  /* 0x000000026d6e7211 */ /* 0x000fe400008f0eff */
[-C--:B0-----:R-:W-:Y:S01]  /*82f0*/  IADD3 R111, P2, R103, R3.reuse, RZ ;  /* 0x00000003676f7210 */ /* 0x081fe20007f5e0ff */
[----:B------:R0:W-:Y:S01]  /*8300*/  STL [R1+0x250], R112 ;  /* 0x0002507001007387 */ /* 0x0001e20000100800 */
[----:B------:R-:W-:-:S03]  /*8310*/  IADD3 R109, P1, R102, R3, RZ ;  /* 0x00000003666d7210 */ /* 0x000fc60007f3e0ff */
[----:B------:R-:W-:Y:S01]  /*8320*/  STL [R1+0x28c], R111 ;  /* 0x00028c6f01007387 */ /* 0x000fe20000100800 */
[----:B------:R-:W-:-:S03]  /*8330*/  LEA.HI.X.SX32 R102, R102, R2, 0x1, P1 ;  /* 0x0000000266667211 */ /* 0x000fc600008f0eff */
[----:B------:R1:W-:Y:S01]  /*8340*/  STL [R1+0x258], R110 ;  /* 0x0002586e01007387 */ /* 0x0003e20000100800 */
[----:B0-----:R-:W-:-:S03]  /*8350*/  CS2R R112, SRZ ;  /* 0x0000000000707805 */ /* 0x001fc6000001ff00 */
[----:B------:R0:W-:Y:S04]  /*8360*/  STL [R1+0x294], R109 ;  /* 0x0002946d01007387 */ /* 0x0001e80000100800 */
[----:B------:R2:W-:Y:S01]  /*8370*/  STL [R1+0x260], R108 ;  /* 0x0002606c01007387 */ /* 0x0005e20000100800 */
[----:B-1----:R-:W-:Y:S02]  /*8380*/  IADD3 R110, P0, R101, R3, RZ ;  /* 0x00000003656e7210 */ /* 0x002fe40007f1e0ff */
[----:B0-----:R-:W-:-:S03]  /*8390*/  LEA.HI.X.SX32 R109, R107, R2, 0x1, P6 ;  /* 0x000000026b6d7211 */ /* 0x001fc600030f0eff */
[----:B------:R0:W-:Y:S01]  /*83a0*/  STL [R1+0x29c], R110 ;  /* 0x00029c6e01007387 */ /* 0x0001e20000100800 */
[----:B------:R-:W-:Y:S02]  /*83b0*/  LEA.HI.X.SX32 R107, R106, R2, 0x1, P5 ;  /* 0x000000026a6b7211 */ /* 0x000fe400028f0eff */
[-C--:B--2---:R-:W-:Y:S01]  /*83c0*/  IADD3 R108, P6, R100, R3.reuse, RZ ;  /* 0x00000003646c7210 */ /* 0x084fe20007fde0ff */
[----:B------:R-:W-:Y:S01]  /*83d0*/  STL [R1+0x268], R109 ;  /* 0x0002686d01007387 */ /* 0x000fe20000100800 */
[----:B------:R-:W-:-:S03]  /*83e0*/  IADD3 R106, P5, R99, R3, RZ ;  /* 0x00000003636a7210 */ /* 0x000fc60007fbe0ff */
[----:B------:R1:W-:Y:S01]  /*83f0*/  STL [R1+0x2a4], R108 ;  /* 0x0002a46c01007387 */ /* 0x0003e20000100800 */
[----:B------:R-:W-:Y:S02]  /*8400*/  LEA.HI.X.SX32 R99, R99, R2, 0x1, P5 ;  /* 0x0000000263637211 */ /* 0x000fe400028f0eff */
[----:B0-----:R-:W-:Y:S01]  /*8410*/  CS2R R110, SRZ ;  /* 0x00000000006e7805 */ /* 0x001fe2000001ff00 */
[----:B------:R0:W-:Y:S04]  /*8420*/  STL [R1+0x270], R107 ;  /* 0x0002706b01007387 */ /* 0x0001e80000100800 */
[----:B------:R2:W-:Y:S01]  /*8430*/  STL [R1+0x2ac], R106 ;  /* 0x0002ac6a01007387 */ /* 0x0005e20000100800 */
[----:B-1----:R-:W-:-:S03]  /*8440*/  CS2R R108, SRZ ;  /* 0x00000000006c7805 */ /* 0x002fc6000001ff00 */
[----:B------:R1:W-:Y:S01]  /*8450*/  STL [R1+0x278], R105 ;  /* 0x0002786901007387 */ /* 0x0003e20000100800 */
[----:B0-----:R-:W-:Y:S02]  /*8460*/  IADD3 R107, P4, R98, R3, RZ ;  /* 0x00000003626b7210 */ /* 0x001fe40007f9e0ff */
[----:B--2---:R-:W-:-:S03]  /*8470*/  LEA.HI.X.SX32 R106, R104, R2, 0x1, P3 ;  /* 0x00000002686a7211 */ /* 0x004fc600018f0eff */
[----:B------:R-:W-:Y:S01]  /*8480*/  STL [R1+0x2b4], R107 ;  /* 0x0002b46b01007387 */ /* 0x000fe20000100800 */
[----:B------:R-:W-:Y:S02]  /*8490*/  LEA.HI.X.SX32 R104, R103, R2, 0x1, P2 ;  /* 0x0000000267687211 */ /* 0x000fe400010f0eff */
[-C--:B-1----:R-:W-:Y:S01]  /*84a0*/  IADD3 R105, P3, R97, R3.reuse, RZ ;  /* 0x0000000361697210 */ /* 0x082fe20007f7e0ff */
        /* <DEDUP_REMOVED lines=378> */
[----:B------:R-:W-:Y:S01]  /*9c50*/  STL [R1+0x520], R22 ;  /* 0x0005201601007387 */ /* 0x000fe20000100800 */
[----:B------:R-:W-:-:S03]  /*9c60*/  IADD3 R16, P2, R6, R3, RZ ;  /* 0x0000000306107210 */ /* 0x000fc60007f5e0ff */
[----:B------:R-:W-:Y:S04]  /*9c70*/  STL [R1+0x55c], R20 ;  /* 0x00055c1401007387 */ /* 0x000fe80000100800 */
[----:B------:R0:W-:Y:S04]  /*9c80*/  STL [R1+0x528], R18 ;  /* 0x0005281201007387 */ /* 0x0001e80000100800 */
[----:B------:R1:W-:Y:S04]  /*9c90*/  STL [R1+0x564], R16 ;  /* 0x0005641001007387 */ /* 0x0003e80000100800 */
[----:B------:R2:W-:Y:S01]  /*9ca0*/  STL [R1+0x530], R14 ;  /* 0x0005300e01007387 */ /* 0x0005e20000100800 */
[----:B0-----:R-:W-:-:S02]  /*9cb0*/  IADD3 R18, P1, R8, R3, RZ ;  /* 0x0000000308127210 */ /* 0x001fc40007f3e0ff */
[----:B-1----:R-:W-:-:S03]  /*9cc0*/  LEA.HI.X.SX32 R16, R11, R2, 0x1, P0 ;  /* 0x000000020b107211 */ /* 0x002fc600000f0eff */
[----:B------:R-:W-:Y:S01]  /*9cd0*/  STL [R1+0x56c], R18 ;  /* 0x00056c1201007387 */ /* 0x000fe20000100800 */
[----:B------:R-:W-:Y:S02]  /*9ce0*/  LEA.HI.X.SX32 R11, R9, R2, 0x1, P6 ;  /* 0x00000002090b7211 */ /* 0x000fe400030f0eff */
[-C--:B--2---:R-:W-:Y:S01]  /*9cf0*/  IADD3 R14, P0, R10, R3.reuse, RZ ;  /* 0x000000030a0e7210 */ /* 0x084fe20007f1e0ff */
        /* <DEDUP_REMOVED lines=9> */
[-C--:B------:R-:W-:Y:S02]  /*9d90*/  LEA.HI.X.SX32 R5, R4, R2.reuse, 0x1, P3 ;  /* 0x0000000204057211 */ /* 0x080fe400018f0eff */
[-C--:B--2---:R-:W-:Y:S01]  /*9da0*/  IADD3 R7, P4, R17, R3.reuse, RZ ;  /* 0x0000000311077210 */ /* 0x084fe20007f9e0ff */
[----:B------:R-:W-:Y:S01]  /*9db0*/  STL [R1+0x550], R9 ;  /* 0x0005500901007387 */ /* 0x000fe20000100800 */
[----:B------:R-:W-:Y:S02]  /*9dc0*/  IADD3 R4, P3, R19, R3, RZ ;  /* 0x0000000313047210 */ /* 0x000fe40007f7e0ff */
[----:B------:R-:W-:Y:S01]  /*9dd0*/  LEA.HI.X.SX32 R3, R6, R2, 0x1, P2 ;  /* 0x0000000206037211 */ /* 0x000fe200010f0eff */
[----:B------:R-:W-:Y:S01]  /*9de0*/  STL [R1+0x788], R7 ;  /* 0x0007880701007387 */ /* 0x000fe20000100800 */
[----:B------:R-:W-:Y:S01]  /*9df0*/  IADD3 R14, P2, R13, UR6, RZ ;  /* 0x000000060d0e7c10 */ /* 0x000fe2000ff5e0ff */
[----:B------:R-:W-:-:S02]  /*9e00*/  USHF.R.U32.HI UR6, URZ, 0x4, UR12 ;  /* 0x000000043f067899 */ /* 0x000fc4000801160c */
[----:B------:R0:W-:Y:S01]  /*9e10*/  STL [R1+0x558], R5 ;  /* 0x0005580501007387 */ /* 0x0001e20000100800 */
[----:B------:R-:W-:Y:S01]  /*9e20*/  LEA.HI.X.SX32 R13, R13, UR7, 0x1, P2 ;  /* 0x000000070d0d7c11 */ /* 0x000fe200090f0eff */
[----:B------:R-:W-:Y:S02]  /*9e30*/  USGXT.U32 UR4, UR6, 0xe ;  /* 0x0000000e0604789a */ /* 0x000fe40008000000 */
[----:B------:R1:W-:Y:S01]  /*9e40*/  STL [R1+0x78c], R4 ;  /* 0x00078c0401007387 */ /* 0x0003e20000100800 */
[----:B------:R-:W-:Y:S01]  /*9e50*/  UMOV UR7, 0x80000020 ;  /* 0x8000002000077882 */ /* 0x000fe20000000000 */
[----:B------:R-:W-:Y:S02]  /*9e60*/  UIADD3.64 UR10, UR4, -UR10, URZ ;  /* 0x8000000a040a7297 */ /* 0x000fe4000fffe03f */
[----:B------:R2:W-:Y:S01]  /*9e70*/  STL [R1+0x560], R3 ;  /* 0x0005600301007387 */ /* 0x0005e20000100800 */
[----:B------:R-:W-:Y:S01]  /*9e80*/  UMOV UR6, UR4 ;  /* 0x0000000400067c82 */ /* 0x000fe20008000000 */
[----:B0-----:R-:W-:-:S02]  /*9e90*/  LEA.HI.X.SX32 R5, R12, R2, 0x1, P6 ;  /* 0x000000020c057211 */ /* 0x001fc400030f0eff */
[-C--:B-1----:R-:W-:Y:S02]  /*9ea0*/  LEA.HI.X.SX32 R4, R8, R2.reuse, 0x1, P1 ;  /* 0x0000000208047211 */ /* 0x082fe400008f0eff */
[----:B--2---:R-:W-:-:S03]  /*9eb0*/  LEA.HI.X.SX32 R3, R10, R2, 0x1, P0 ;  /* 0x000000020a037211 */ /* 0x004fc600000f0eff */
[----:B------:R0:W-:Y:S04]  /*9ec0*/  STL [R1+0x568], R4 ;  /* 0x0005680401007387 */ /* 0x0001e80000100800 */
[----:B------:R1:W-:Y:S04]  /*9ed0*/  STL [R1+0x570], R3 ;  /* 0x0005700301007387 */ /* 0x0003e80000100800 */
[----:B------:R-:W-:Y:S01]  /*9ee0*/  STL [R1+0x578], R5 ;  /* 0x0005780501007387 */ /* 0x000fe20000100800 */
[-C--:B0-----:R-:W-:Y:S02]  /*9ef0*/  LEA.HI.X.SX32 R4, R15, R2.reuse, 0x1, P5 ;  /* 0x000000020f047211 */ /* 0x081fe400028f0eff */
[----:B-1----:R-:W-:-:S03]  /*9f00*/  LEA.HI.X.SX32 R3, R17, R2, 0x1, P4 ;  /* 0x0000000211037211 */ /* 0x002fc600020f0eff */
[----:B------:R0:W-:Y:S01]  /*9f10*/  STL [R1+0x580], R4 ;  /* 0x0005800401007387 */ /* 0x0001e20000100800 */
[----:B------:R-:W-:-:S03]  /*9f20*/  LEA.HI.X.SX32 R2, R19, R2, 0x1, P3 ;  /* 0x0000000213027211 */ /* 0x000fc600018f0eff */
[----:B------:R1:W-:Y:S04]  /*9f30*/  STL [R1+0x784], R3 ;  /* 0x0007840301007387 */ /* 0x0003e80000100800 */
[----:B------:R2:W-:Y:S01]  /*9f40*/  STL [R1+0x584], R2 ;  /* 0x0005840201007387 */ /* 0x0005e20000100800 */
[----:B0-----:R-:W-:Y:S01]  /*9f50*/  IMAD.SHL.U32 R4, R153, 0x8, RZ ;  /* 0x0000000899047824 */ /* 0x001fe200078e00ff */
[----:B-1----:R-:W0:Y:S04]  /*9f60*/  LDC R3, c[0x0][0x238] ;  /* 0x00008e00ff037b82 */ /* 0x002e280000000800 */
[----:B------:R0:W-:Y:S01]  /*9f70*/  STL [R1+0x7b4], R4 ;  /* 0x0007b40401007387 */ /* 0x0001e20000100800 */
[----:B--2---:R-:W-:-:S03]  /*9f80*/  LOP3.LUT R2, R4, 0x30, RZ, 0xc0, !PT ;  /* 0x0000003004027812 */ /* 0x004fc600078ec0ff */
[----:B------:R-:W-:Y:S04]  /*9f90*/  STL [R1], RZ ;  /* 0x000000ff01007387 */ /* 0x000fe80000100800 */
[----:B------:R-:W-:Y:S01]  /*9fa0*/  STL [R1+0x4], RZ ;  /* 0x000004ff01007387 */ /* 0x000fe20000100800 */
[----:B------:R-:W-:-:S03]  /*9fb0*/  IMAD R2, R163, 0x40, R2 ;  /* 0x00000040a3027824 */ /* 0x000fc600078e0202 */
[----:B------:R-:W-:Y:S04]  /*9fc0*/  STL [R1+0x8], RZ ;  /* 0x000008ff01007387 */ /* 0x000fe80000100800 */
[----:B------:R-:W-:Y:S04]  /*9fd0*/  STL [R1+0xc], RZ ;  /* 0x00000cff01007387 */ /* 0x000fe80000100800 */
[----:B------:R-:W-:Y:S01]  /*9fe0*/  STL [R1+0x10], RZ ;  /* 0x000010ff01007387 */ /* 0x000fe20000100800 */
[----:B0-----:R-:W-:-:S03]  /*9ff0*/  IMAD R4, R3, 0x3f, RZ ;  /* 0x0000003f03047824 */ /* 0x001fc600078e02ff */
[----:B------:R-:W-:Y:S01]  /*a000*/  STL [R1+0x14], RZ ;  /* 0x000014ff01007387 */ /* 0x000fe20000100800 */
[C---:B------:R-:W-:Y:S02]  /*a010*/  IMAD R5, R3.reuse, 0x3e, RZ ;  /* 0x0000003e03057824 */ /* 0x040fe400078e02ff */
[C---:B------:R-:W-:Y:S01]  /*a020*/  IMAD R6, R3.reuse, 0x3d, RZ ;  /* 0x0000003d03067824 */ /* 0x040fe200078e02ff */
[----:B------:R-:W-:Y:S01]  /*a030*/  STL [R1+0x18], RZ ;  /* 0x000018ff01007387 */ /* 0x000fe20000100800 */
[----:B------:R-:W-:Y:S01]  /*a040*/  IMAD R7, R3, 0x3c, RZ ;  /* 0x0000003c03077824 */ /* 0x000fe200078e02ff */
[-C--:B------:R-:W-:Y:S01]  /*a050*/  IADD3 R162, P1, R5, R14.reuse, RZ ;  /* 0x0000000e05a27210 */ /* 0x080fe20007f3e0ff */
[C---:B------:R-:W-:Y:S01]  /*a060*/  IMAD R8, R3.reuse, 0x3b, RZ ;  /* 0x0000003b03087824 */ /* 0x040fe200078e02ff */
[----:B------:R-:W-:Y:S01]  /*a070*/  STL [R1+0x1c], RZ ;  /* 0x00001cff01007387 */ /* 0x000fe20000100800 */
[----:B------:R-:W-:Y:S01]  /*a080*/  IMAD R9, R3, 0x3a, RZ ;  /* 0x0000003a03097824 */ /* 0x000fe200078e02ff */
[----:B------:R-:W-:Y:S01]  /*a090*/  LEA.HI.X.SX32 R5, R5, R13, 0x1, P1 ;  /* 0x0000000d05057211 */ /* 0x000fe200008f0eff */
[C---:B------:R-:W-:Y:S01]  /*a0a0*/  IMAD R10, R3.reuse, 0x39, RZ ;  /* 0x00000039030a7824 */ /* 0x040fe200078e02ff */
[----:B------:R-:W-:Y:S01]  /*a0b0*/  STL [R1+0x20], RZ ;  /* 0x000020ff01007387 */ /* 0x000fe20000100800 */
[----:B------:R-:W-:Y:S01]  /*a0c0*/  IADD3 R163, P4, R8, R14, RZ ;  /* 0x0000000e08a37210 */ /* 0x000fe20007f9e0ff */
[----:B------:R-:W-:-:S02]  /*a0d0*/  IMAD R11, R3, 0x38, RZ ;  /* 0x00000038030b7824 */ /* 0x000fc400078e02ff */
[----:B------:R-:W-:Y:S01]  /*a0e0*/  STL [R1+0x24], RZ ;  /* 0x000024ff01007387 */ /* 0x000fe20000100800 */
[C---:B------:R-:W-:Y:S02]  /*a0f0*/  IMAD R12, R3.reuse, 0x37, RZ ;  /* 0x00000037030c7824 */ /* 0x040fe400078e02ff */
[C---:B------:R-:W-:Y:S01]  /*a100*/  IMAD R15, R3.reuse, 0x36, RZ ;  /* 0x00000036030f7824 */ /* 0x040fe200078e02ff */
[----:B------:R-:W-:Y:S01]  /*a110*/  STL [R1+0x28], RZ ;  /* 0x000028ff01007387 */ /* 0x000fe20000100800 */
[C---:B------:R-:W-:Y:S02]  /*a120*/  IMAD R16, R3.reuse, 0x35, RZ ;  /* 0x0000003503107824 */ /* 0x040fe400078e02ff */
[C---:B------:R-:W-:Y:S01]  /*a130*/  IMAD R17, R3.reuse, 0x34, RZ ;  /* 0x0000003403117824 */ /* 0x040fe200078e02ff */
[----:B------:R-:W-:Y:S01]  /*a140*/  STL [R1+0x2c], RZ ;  /* 0x00002cff01007387 */ /* 0x000fe20000100800 */
[C---:B------:R-:W-:Y:S02]  /*a150*/  IMAD R18, R3.reuse, 0x33, RZ ;  /* 0x0000003303127824 */ /* 0x040fe400078e02ff */
[C---:B------:R-:W-:Y:S01]  /*a160*/  IMAD R19, R3.reuse, 0x32, RZ ;  /* 0x0000003203137824 */ /* 0x040fe200078e02ff */
[----:B------:R-:W-:Y:S01]  /*a170*/  STL [R1+0x30], RZ ;  /* 0x000030ff01007387 */ /* 0x000fe20000100800 */
[----:B------:R-:W-:-:S02]  /*a180*/  IMAD R20, R3, 0x31, RZ ;  /* 0x0000003103147824 */ /* 0x000fc400078e02ff */
        /* <DEDUP_REMOVED lines=24> */
[C---:B------:R-:W-:Y:S01]  /*a310*/  IMAD.SHL.U32 R131, R3.reuse, 0x20, RZ ;  /* 0x0000002003837824 */ /* 0x040fe200078e00ff */
        /* <DEDUP_REMOVED lines=23> */
[C---:B------:R-:W-:Y:S01]  /*a490*/  IMAD.SHL.U32 R147, R3.reuse, 0x10, RZ ;  /* 0x0000001003937824 */ /* 0x040fe200078e00ff */
        /* <DEDUP_REMOVED lines=20> */
[C---:B------:R-:W-:Y:S01]  /*a5e0*/  IMAD.SHL.U32 R161, R3.reuse, 0x2, RZ ;  /* 0x0000000203a17824 */ /* 0x040fe200078e00ff */
[----:B------:R-:W-:Y:S01]  /*a5f0*/  STL [R1+0x90], RZ ;  /* 0x000090ff01007387 */ /* 0x000fe20000100800 */
[----:B------:R-:W-:-:S03]  /*a600*/  IMAD.SHL.U32 R223, R3, 0x40, RZ ;  /* 0x0000004003df7824 */ /* 0x000fc600078e00ff */
[----:B------:R-:W-:Y:S04]  /*a610*/  STL [R1+0x94], RZ ;  /* 0x000094ff01007387 */ /* 0x000fe80000100800 */
        /* <DEDUP_REMOVED lines=90> */
[----:B------:R0:W-:Y:S04]  /*abc0*/  STL [R1+0x7a0], R21 ;  /* 0x0007a01501007387 */ /* 0x0001e80000100800 */
[----:B------:R-:W-:Y:S01]  /*abd0*/  STL [R1+0x79c], R2 ;  /* 0x00079c0201007387 */ /* 0x000fe20000100800 */
[----:B0-----:R-:W-:-:S04]  /*abe0*/  IADD3 R21, P0, R4, R14, RZ ;  /* 0x0000000e04157210 */ /* 0x001fc80007f1e0ff */
[----:B------:R-:W-:Y:S01]  /*abf0*/  LEA.HI.X.SX32 R4, R4, R13, 0x1, P0 ;  /* 0x0000000d04047211 */ /* 0x000fe200000f0eff */
[----:B------:R0:W-:Y:S04]  /*ac00*/  STL [R1+0x58c], R21 ;  /* 0x00058c1501007387 */ /* 0x0001e80000100800 */
[----:B------:R1:W-:Y:S01]  /*ac10*/  STL [R1+0x594], R162 ;  /* 0x000594a201007387 */ /* 0x0003e20000100800 */
[-C--:B0-----:R-:W-:Y:S02]  /*ac20*/  IADD3 R21, P2, R6, R14.reuse, RZ ;  /* 0x0000000e06157210 */ /* 0x081fe40007f5e0ff */
[----:B-1----:R-:W-:-:S03]  /*ac30*/  IADD3 R162, P3, R7, R14, RZ ;  /* 0x0000000e07a27210 */ /* 0x002fc60007f7e0ff */
[----:B------:R0:W-:Y:S01]  /*ac40*/  STL [R1+0x59c], R21 ;  /* 0x00059c1501007387 */ /* 0x0001e20000100800 */
[----:B------:R-:W-:-:S03]  /*ac50*/  LEA.HI.X.SX32 R6, R6, R13, 0x1, P2 ;  /* 0x0000000d06067211 */ /* 0x000fc600010f0eff */
[----:B------:R1:W-:Y:S04]  /*ac60*/  STL [R1+0x5a4], R162 ;  /* 0x0005a4a201007387 */ /* 0x0003e80000100800 */
[----:B------:R-:W-:Y:S01]  /*ac70*/  STL [R1+0x5ac], R163 ;  /* 0x0005aca301007387 */ /* 0x000fe20000100800 */
[-C--:B0-----:R-:W-:Y:S02]  /*ac80*/  IADD3 R21, P5, R9, R14.reuse, RZ ;  /* 0x0000000e09157210 */ /* 0x081fe40007fbe0ff */
[----:B-1----:R-:W-:-:S03]  /*ac90*/  IADD3 R162, P6, R10, R14, RZ ;  /* 0x0000000e0aa27210 */ /* 0x002fc60007fde0ff */
[----:B------:R0:W-:Y:S04]  /*aca0*/  STL [R1+0x5b4], R21 ;  /* 0x0005b41501007387 */ /* 0x0001e80000100800 */
[----:B------:R-:W-:Y:S04]  /*acb0*/  STL [R1+0x5bc], R162 ;  /* 0x0005bca201007387 */ /* 0x000fe80000100800 */
[----:B------:R1:W-:Y:S01]  /*acc0*/  STL [R1+0x588], R4 ;  /* 0x0005880401007387 */ /* 0x0003e20000100800 */
[----:B0-----:R-:W-:-:S05]  /*acd0*/  IADD3 R21, P0, R11, R14, RZ ;  /* 0x0000000e0b157210 */ /* 0x001fca0007f1e0ff */
[----:B------:R-:W-:Y:S01]  /*ace0*/  STL [R1+0x5c4], R21 ;  /* 0x0005c41501007387 */ /* 0x000fe20000100800 */
[----:B-1----:R-:W-:-:S03]  /*acf0*/  IADD3 R4, P1, R12, R14, RZ ;  /* 0x0000000e0c047210 */ /* 0x002fc60007f3e0ff */
[----:B------:R0:W-:Y:S04]  /*ad00*/  STL [R1+0x590], R5 ;  /* 0x0005900501007387 */ /* 0x0001e80000100800 */
[----:B------:R1:W-:Y:S04]  /*ad10*/  STL [R1+0x5cc], R4 ;  /* 0x0005cc0401007387 */ /* 0x0003e80000100800 */
[----:B------:R2:W-:Y:S01]  /*ad20*/  STL [R1+0x598], R6 ;  /* 0x0005980601007387 */ /* 0x0005e20000100800 */
[----:B0-----:R-:W-:Y:S02]  /*ad30*/  IADD3 R5, P2, R15, R14, RZ ;  /* 0x0000000e0f057210 */ /* 0x001fe40007f5e0ff */
[----:B-1----:R-:W-:-:S03]  /*ad40*/  LEA.HI.X.SX32 R4, R7, R13, 0x1, P3 ;  /* 0x0000000d07047211 */ /* 0x002fc600018f0eff */
[----:B------:R0:W-:Y:S01]  /*ad50*/  STL [R1+0x5d4], R5 ;  /* 0x0005d40501007387 */ /* 0x0001e20000100800 */
[----:B--2---:R-:W-:-:S03]  /*ad60*/  IADD3 R6, P3, R16, R14, RZ ;  /* 0x0000000e10067210 */ /* 0x004fc60007f7e0ff */
[----:B------:R1:W-:Y:S04]  /*ad70*/  STL [R1+0x5a0], R4 ;  /* 0x0005a00401007387 */ /* 0x0003e80000100800 */
[----:B------:R2:W-:Y:S01]  /*ad80*/  STL [R1+0x5dc], R6 ;  /* 0x0005dc0601007387 */ /* 0x0005e20000100800 */
[----:B0-----:R-:W-:Y:S02]  /*ad90*/  LEA.HI.X.SX32 R5, R8, R13, 0x1, P4 ;  /* 0x0000000d08057211 */ /* 0x001fe400020f0eff */
[----:B-1----:R-:W-:-:S03]  /*ada0*/  IADD3 R4, P4, R17, R14, RZ ;  /* 0x0000000e11047210 */ /* 0x002fc60007f9e0ff */
[----:B------:R0:W-:Y:S01]  /*adb0*/  STL [R1+0x5a8], R5 ;  /* 0x0005a80501007387 */ /* 0x0001e20000100800 */
[----:B--2---:R-:W-:-:S03]  /*adc0*/  LEA.HI.X.SX32 R6, R9, R13, 0x1, P5 ;  /* 0x0000000d09067211 */ /* 0x004fc600028f0eff */
        /* <DEDUP_REMOVED lines=48> */
[----:B------:R1:W-:Y:S01]  /*b0d0*/  STL [R1+0x644], R4 ;  /* 0x0006440401007387 */ /* 0x0003e20000100800 */
[----:B------:R-:W-:-:S03]  /*b0e0*/  CS2R R116, SRZ ;  /* 0x0000000000747805 */ /* 0x000fc6000001ff00 */
[----:B------:R2:W-:Y:S01]  /*b0f0*/  STL [R1+0x610], R6 ;  /* 0x0006100601007387 */ /* 0x0005e20000100800 */
[----:B0-----:R-:W-:Y:S02]  /*b100*/  IADD3 R5, P3, R124, R14, RZ ;  /* 0x0000000e7c057210 */ /* 0x001fe40007f7e0ff */
[----:B-1----:R-:W-:-:S03]  /*b110*/  LEA.HI.X.SX32 R4, R118, R13, 0x1, P4 ;  /* 0x0000000d76047211 */ /* 0x002fc600020f0eff */
[----:B------:R0:W-:Y:S01]  /*b120*/  STL [R1+0x64c], R5 ;  /* 0x00064c0501007387 */ /* 0x0001e20000100800 */
[----:B--2---:R-:W-:-:S03]  /*b130*/  IADD3 R6, P4, R125, R14, RZ ;  /* 0x0000000e7d067210 */ /* 0x004fc60007f9e0ff */
[----:B------:R1:W-:Y:S04]  /*b140*/  STL [R1+0x618], R4 ;  /* 0x0006180401007387 */ /* 0x0003e80000100800 */
[----:B------:R2:W-:Y:S01]  /*b150*/  STL [R1+0x654], R6 ;  /* 0x0006540601007387 */ /* 0x0005e20000100800 */
[-C--:B0-----:R-:W-:Y:S02]  /*b160*/  LEA.HI.X.SX32 R5, R119, R13.reuse, 0x1, P5 ;  /* 0x0000000d77057211 */ /* 0x081fe400028f0eff */
[----:B------:R-:W-:Y:S02]  /*b170*/  CS2R R118, SRZ ;  /* 0x0000000000767805 */ /* 0x000fe4000001ff00 */
[----:B-1----:R-:W-:Y:S01]  /*b180*/  IADD3 R4, P5, R126, R14, RZ ;  /* 0x0000000e7e047210 */ /* 0x002fe20007fbe0ff */
[----:B------:R0:W-:Y:S01]  /*b190*/  STL [R1+0x620], R5 ;  /* 0x0006200501007387 */ /* 0x0001e20000100800 */
[----:B--2---:R-:W-:-:S03]  /*b1a0*/  LEA.HI.X.SX32 R6, R120, R13, 0x1, P6 ;  /* 0x0000000d78067211 */ /* 0x004fc600030f0eff */
[----:B------:R1:W-:Y:S04]  /*b1b0*/  STL [R1+0x65c], R4 ;  /* 0x00065c0401007387 */ /* 0x0003e80000100800 */
[----:B------:R2:W-:Y:S01]  /*b1c0*/  STL [R1+0x628], R6 ;  /* 0x0006280601007387 */ /* 0x0005e20000100800 */
[----:B0-----:R-:W-:Y:S02]  /*b1d0*/  IADD3 R5, P6, R127, R14, RZ ;  /* 0x0000000e7f057210 */ /* 0x001fe40007fde0ff */
[----:B-1----:R-:W-:-:S03]  /*b1e0*/  LEA.HI.X.SX32 R4, R121, R13, 0x1, P0 ;  /* 0x0000000d79047211 */ /* 0x002fc600000f0eff */
[----:B------:R0:W-:Y:S01]  /*b1f0*/  STL [R1+0x664], R5 ;  /* 0x0006640501007387 */ /* 0x0001e20000100800 */
[----:B------:R-:W-:Y:S02]  /*b200*/  CS2R R120, SRZ ;  /* 0x0000000000787805 */ /* 0x000fe4000001ff00 */
[-C--:B--2---:R-:W-:Y:S01]  /*b210*/  IADD3 R6, P0, R128, R14.reuse, RZ ;  /* 0x0000000e80067210 */ /* 0x084fe20007f1e0ff */
        /* <DEDUP_REMOVED lines=154> */
[-C--:B------:R-:W-:Y:S02]  /*bbc0*/  LEA.HI.X.SX32 R3, R3, R13.reuse, 0x1, P6 ;  /* 0x0000000d03037211 */ /* 0x080fe400030f0eff */
[----:B------:R-:W-:Y:S01]  /*bbd0*/  SHF.R.S32.HI R156, RZ, 0x1f, R223 ;  /* 0x0000001fff9c7819 */ /* 0x000fe200000114df */
[----:B------:R2:W-:Y:S01]  /*bbe0*/  STL [R1+0x748], R6 ;  /* 0x0007480601007387 */ /* 0x0005e20000100800 */
[-C--:B0-----:R-:W-:Y:S02]  /*bbf0*/  LEA.HI.X.SX32 R5, R157, R13.reuse, 0x1, P1 ;  /* 0x0000000d9d057211 */ /* 0x081fe400008f0eff */
[----:B-1----:R-:W-:-:S03]  /*bc00*/  LEA.HI.X.SX32 R4, R158, R13, 0x1, P2 ;  /* 0x0000000d9e047211 */ /* 0x002fc600010f0eff */
[----:B------:R0:W-:Y:S01]  /*bc10*/  STL [R1+0x750], R5 ;  /* 0x0007500501007387 */ /* 0x0001e20000100800 */
[----:B--2---:R-:W-:-:S03]  /*bc20*/  LEA.HI.X.SX32 R6, R159, R13, 0x1, P3 ;  /* 0x0000000d9f067211 */ /* 0x004fc600018f0eff */
[----:B------:R1:W-:Y:S04]  /*bc30*/  STL [R1+0x758], R4 ;  /* 0x0007580401007387 */ /* 0x0003e80000100800 */
[----:B------:R-:W-:Y:S01]  /*bc40*/  STL [R1+0x760], R6 ;  /* 0x0007600601007387 */ /* 0x000fe20000100800 */
[-C--:B0-----:R-:W-:Y:S02]  /*bc50*/  LEA.HI.X.SX32 R5, R160, R13.reuse, 0x1, P4 ;  /* 0x0000000da0057211 */ /* 0x081fe400020f0eff */
[----:B-1----:R-:W-:-:S03]  /*bc60*/  LEA.HI.X.SX32 R4, R161, R13, 0x1, P5 ;  /* 0x0000000da1047211 */ /* 0x002fc600028f0eff */
[----:B------:R-:W-:Y:S04]  /*bc70*/  STL [R1+0x768], R5 ;  /* 0x0007680501007387 */ /* 0x000fe80000100800 */
[----:B------:R0:W-:Y:S04]  /*bc80*/  STL [R1+0x770], R4 ;  /* 0x0007700401007387 */ /* 0x0001e80000100800 */
[----:B------:R1:W-:Y:S01]  /*bc90*/  STL [R1+0x778], R3 ;  /* 0x0007780301007387 */ /* 0x0003e20000100800 */
[C---:B0-----:R-:W-:Y:S02]  /*bca0*/  LOP3.LUT R4, R2.reuse, 0x10, RZ, 0x3c, !PT ;  /* 0x0000001002047812 */ /* 0x041fe400078e3cff */
[----:B-1----:R-:W-:-:S03]  /*bcb0*/  LOP3.LUT R3, R2, 0x20, RZ, 0x3c, !PT ;  /* 0x0000002002037812 */ /* 0x002fc600078e3cff */
[----:B------:R0:W-:Y:S01]  /*bcc0*/  STL [R1+0x7ac], R4 ;  /* 0x0007ac0401007387 */ /* 0x0001e20000100800 */
[----:B------:R-:W-:-:S03]  /*bcd0*/  LOP3.LUT R2, R2, 0x30, RZ, 0x3c, !PT ;  /* 0x0000003002027812 */ /* 0x000fc600078e3cff */
[----:B------:R0:W-:Y:S04]  /*bce0*/  STL [R1+0x7a8], R3 ;  /* 0x0007a80301007387 */ /* 0x0001e80000100800 */
[----:B------:R0:W-:Y:S02]  /*bcf0*/  STL [R1+0x7a4], R2 ;  /* 0x0007a40201007387 */ /* 0x0001e40000100800 */
.L_x_2:
[----:B------:R-:W2:Y:S01]  /*bd00*/  LDL R227, [R1+0x768] ;  /* 0x0007680001e37983 */ /* 0x000ea20000100800 */
[----:B0-----:R-:W0:Y:S03]  /*bd10*/  LDC R2, c[0x0][0x230] ;  /* 0x00008c00ff027b82 */ /* 0x001e260000000800 */
[----:B------:R-:W3:Y:S04]  /*bd20*/  LDL R223, [R1+0x76c] ;  /* 0x00076c0001df7983 */ /* 0x000ee80000100800 */
[----:B------:R-:W4:Y:S04]  /*bd30*/  LDL R195, [R1+0x760] ;  /* 0x0007600001c37983 */ /* 0x000f280000100800 */
[----:B------:R-:W4:Y:S04]  /*bd40*/  LDL R156, [R1+0x764] ;  /* 0x00076400019c7983 */ /* 0x000f280000100800 */
[----:B------:R1:W-:Y:S04]  /*bd50*/  STL [R1+0xad8], R246 ;  /* 0x000ad8f601007387 */ /* 0x0003e80000100800 */
[----:B-1----:R-:W2:Y:S04]  /*bd60*/  LDL R246, [R1+0x774] ;  /* 0x0007740001f67983 */ /* 0x002ea80000100800 */
[----:B------:R1:W-:Y:S04]  /*bd70*/  STL [R1+0xad4], R245 ;  /* 0x000ad4f501007387 */ /* 0x0003e80000100800 */
[----:B-1----:R-:W3:Y:S04]  /*bd80*/  LDL R245, [R1+0x770] ;  /* 0x0007700001f57983 */ /* 0x002ee80000100800 */
[----:B------:R1:W-:Y:S04]  /*bd90*/  STL [R1+0xad0], R238 ;  /* 0x000ad0ee01007387 */ /* 0x0003e80000100800 */
[----:B-1----:R-:W4:Y:S04]  /*bda0*/  LDL R238, [R1+0x778] ;  /* 0x0007780001ee7983 */ /* 0x002f280000100800 */
[----:B------:R-:W-:Y:S04]  /*bdb0*/  STL [R1+0xacc], R237 ;  /* 0x000acced01007387 */ /* 0x000fe80000100800 */
[----:B------:R-:W2:Y:S04]  /*bdc0*/  LDL.LU R226, [R1+0x77c] ;  /* 0x00077c0001e27983 */ /* 0x000ea80000300800 */
[----:B------:R1:W-:Y:S04]  /*bdd0*/  STL [R1+0x8a0], R125 ;  /* 0x0008a07d01007387 */ /* 0x0003e80000100800 */
[----:B-1----:R-:W3:Y:S04]  /*bde0*/  LDL.LU R125, [R1+0x71c] ;  /* 0x00071c00017d7983 */ /* 0x002ee80000300800 */
        /* <DEDUP_REMOVED lines=10> */
[----:B------:R1:W-:Y:S01]  /*be90*/  STL [R1+0x888], R131 ;  /* 0x0008888301007387 */ /* 0x0003e20000100800 */
[----:B0-----:R-:W-:-:S03]  /*bea0*/  IMAD R2, R224, -0x40, R2 ;  /* 0xffffffc0e0027824 */ /* 0x001fc600078e0202 */
[----:B-1----:R-:W3:Y:S04]  /*beb0*/  LDL.LU R131, [R1+0x704] ;  /* 0x0007040001837983 */ /* 0x002ee80000300800 */
[----:B------:R0:W-:Y:S04]  /*bec0*/  STL [R1+0x884], R132 ;  /* 0x0008848401007387 */ /* 0x0001e80000100800 */
[----:B0-----:R-:W3:Y:S04]  /*bed0*/  LDL.LU R132, [R1+0x728] ;  /* 0x0007280001847983 */ /* 0x001ee80000300800 */
[----:B------:R0:W-:Y:S04]  /*bee0*/  STL [R1+0x880], R133 ;  /* 0x0008808501007387 */ /* 0x0001e80000100800 */
[----:B0-----:R-:W3:Y:S04]  /*bef0*/  LDL.LU R133, [R1+0x6fc] ;  /* 0x0006fc0001857983 */ /* 0x001ee80000300800 */
[----:B------:R0:W-:Y:S01]  /*bf00*/  STL [R1+0x87c], R134 ;  /* 0x00087c8601007387 */ /* 0x0001e20000100800 */
[----:B------:R-:W-:-:S03]  /*bf10*/  ISETP.GT.AND P2, PT, R2, RZ, PT ;  /* 0x000000ff0200720c */ /* 0x000fc60003f44270 */
[----:B0-----:R-:W3:Y:S04]  /*bf20*/  LDL.LU R134, [R1+0x720] ;  /* 0x0007200001867983 */ /* 0x001ee80000300800 */
[----:B------:R0:W-:Y:S04]  /*bf30*/  STL [R1+0x878], R135 ;  /* 0x0008788701007387 */ /* 0x0001e80000100800 */
[----:B0-----:R-:W3:Y:S04]  /*bf40*/  LDL.LU R135, [R1+0x6f4] ;  /* 0x0006f40001877983 */ /* 0x001ee80000300800 */
[----:B------:R0:W-:Y:S04]  /*bf50*/  STL [R1+0x874], R136 ;  /* 0x0008748801007387 */ /* 0x0001e80000100800 */
[----:B0-----:R-:W3:Y:S04]  /*bf60*/  LDL.LU R136, [R1+0x718] ;  /* 0x0007180001887983 */ /* 0x001ee80000300800 */
[----:B------:R0:W-:Y:S01]  /*bf70*/  STL [R1+0x870], R137 ;  /* 0x0008708901007387 */ /* 0x0001e20000100800 */
[----:B------:R-:W-:-:S03]  /*bf80*/  ISETP.GT.AND P3, PT, R2, 0x1, PT ;  /* 0x000000010200780c */ /* 0x000fc60003f64270 */
        /* <DEDUP_REMOVED lines=8> */
[----:B------:R0:W-:Y:S01]  /*c010*/  STL [R1+0x860], R141 ;  /* 0x0008608d01007387 */ /* 0x0001e20000100800 */
[----:B------:R-:W-:Y:S01]  /*c020*/  PRMT R12, RZ, 0x7610, R12 ;  /* 0x00007610ff0c7816 */ /* 0x000fe2000000000c */
[----:B------:R-:W-:Y:S02]  /*c030*/  @P2 IMAD.MOV.U32 R4, RZ, RZ, R14 ;  /* 0x000000ffff042224 */ /* 0x000fe400078e000e */
[----:B0-----:R-:W3:Y:S04]  /*c040*/  LDL.LU R141, [R1+0x6dc] ;  /* 0x0006dc00018d7983 */ /* 0x001ee80000300800 */
[----:B------:R0:W-:Y:S01]  /*c050*/  STL [R1+0x85c], R142 ;  /* 0x00085c8e01007387 */ /* 0x0001e20000100800 */
[----:B------:R-:W-:Y:S01]  /*c060*/  @P2 IMAD.MOV.U32 R5, RZ, RZ, R13 ;  /* 0x000000ffff052224 */ /* 0x000fe200078e000d */
[----:B------:R-:W-:-:S02]  /*c070*/  PRMT R11, RZ, 0x7610, R11 ;  /* 0x00007610ff0b7816 */ /* 0x000fc4000000000b */
[----:B------:R-:W-:Y:S02]  /*c080*/  ISETP.GT.AND P1, PT, R2, 0x3, PT ;  /* 0x000000030200780c */ /* 0x000fe40003f24270 */
[----:B------:R4:W3:Y:S04]  /*c090*/  @P2 LDG.E.U8 R12, desc[UR16][R4.64] ;  /* 0x00000010040c2981 */ /* 0x0008e8000c1e1100 */
[----:B0-----:R-:W3:Y:S04]  /*c0a0*/  LDL.LU R142, [R1+0x700] ;  /* 0x00070000018e7983 */ /* 0x001ee80000300800 */
[----:B------:R0:W-:Y:S04]  /*c0b0*/  STL [R1+0x858], R143 ;  /* 0x0008588f01007387 */ /* 0x0001e80000100800 */
[----:B0-----:R-:W3:Y:S04]  /*c0c0*/  LDL.LU R143, [R1+0x6d4] ;  /* 0x0006d400018f7983 */ /* 0x001ee80000300800 */
[----:B------:R0:W-:Y:S04]  /*c0d0*/  STL [R1+0x854], R144 ;  /* 0x0008549001007387 */ /* 0x0001e80000100800 */
[----:B0-----:R-:W3:Y:S04]  /*c0e0*/  LDL.LU R144, [R1+0x6f8] ;  /* 0x0006f80001907983 */ /* 0x001ee80000300800 */
[----:B------:R0:W-:Y:S04]  /*c0f0*/  STL [R1+0x850], R145 ;  /* 0x0008509101007387 */ /* 0x0001e80000100800 */
[----:B0-----:R-:W3:Y:S04]  /*c100*/  LDL.LU R145, [R1+0x6cc] ;  /* 0x0006cc0001917983 */ /* 0x001ee80000300800 */
[----:B------:R0:W-:Y:S01]  /*c110*/  STL [R1+0x84c], R146 ;  /* 0x00084c9201007387 */ /* 0x0001e20000100800 */
[----:B----4-:R-:W-:-:S02]  /*c120*/  @P3 IMAD.MOV.U32 R5, RZ, RZ, R238 ;  /* 0x000000ffff053224 */ /* 0x010fc400078e00ee */
[----:B--2---:R-:W-:Y:S01]  /*c130*/  @P3 IMAD.MOV.U32 R4, RZ, RZ, R226 ;  /* 0x000000ffff043224 */ /* 0x004fe200078e00e2 */
[----:B------:R-:W-:-:S04]  /*c140*/  PRMT R194, RZ, 0x7610, R194 ;  /* 0x00007610ffc27816 */ /* 0x000fc800000000c2 */
[----:B------:R1:W2:Y:S04]  /*c150*/  @P3 LDG.E.U8 R11, desc[UR16][R4.64] ;  /* 0x00000010040b3981 */ /* 0x0002a8000c1e1100 */
[----:B0-----:R-:W4:Y:S04]  /*c160*/  LDL.LU R146, [R1+0x6f0] ;  /* 0x0006f00001927983 */ /* 0x001f280000300800 */
[----:B------:R0:W-:Y:S01]  /*c170*/  STL [R1+0x848], R147 ;  /* 0x0008489301007387 */ /* 0x0001e20000100800 */
[----:B-1----:R-:W-:-:S03]  /*c180*/  @P4 IMAD.MOV.U32 R4, RZ, RZ, R246 ;  /* 0x000000ffff044224 */ /* 0x002fc600078e00f6 */
[----:B0-----:R-:W2:Y:S04]  /*c190*/  LDL.LU R147, [R1+0x6c4] ;  /* 0x0006c40001937983 */ /* 0x001ea80000300800 */
[----:B------:R0:W-:Y:S01]  /*c1a0*/  STL [R1+0x844], R148 ;  /* 0x0008449401007387 */ /* 0x0001e20000100800 */
[----:B---3--:R-:W-:Y:S01]  /*c1b0*/  @P4 IMAD.MOV.U32 R5, RZ, RZ, R245 ;  /* 0x000000ffff054224 */ /* 0x008fe200078e00f5 */
[----:B------:R-:W-:-:S04]  /*c1c0*/  ISETP.GT.AND P0, PT, R2, 0x4, PT ;  /* 0x000000040200780c */ /* 0x000fc80003f04270 */
[----:B------:R1:W3:Y:S04]  /*c1d0*/  @P4 LDG.E.U8 R194, desc[UR16][R4.64] ;  /* 0x0000001004c24981 */ /* 0x0002e8000c1e1100 */
[----:B0-----:R-:W2:Y:S04]  /*c1e0*/  LDL.LU R148, [R1+0x6e8] ;  /* 0x0006e80001947983 */ /* 0x001ea80000300800 */
[----:B------:R-:W-:Y:S04]  /*c1f0*/  STL [R1+0x840], R149 ;  /* 0x0008409501007387 */ /* 0x000fe80000100800 */
[----:B------:R0:W-:Y:S01]  /*c200*/  STL [R1+0x83c], R150 ;  /* 0x00083c9601007387 */ /* 0x0001e20000100800 */
[----:B-1----:R-:W-:-:S03]  /*c210*/  @P1 IMAD.MOV.U32 R5, RZ, RZ, R227 ;  /* 0x000000ffff051224 */ /* 0x002fc600078e00e3 */
[----:B0-----:R-:W3:Y:S04]  /*c220*/  LDL.LU R150, [R1+0x6e0] ;  /* 0x0006e00001967983 */ /* 0x001ee80000300800 */
[----:B------:R-:W-:Y:S04]  /*c230*/  STL [R1+0x838], R151 ;  /* 0x0008389701007387 */ /* 0x000fe80000100800 */
[----:B-----5:R-:W-:Y:S04]  /*c240*/  STL [R1+0x7b8], R0 ;  /* 0x0007b80001007387 */ /* 0x020fe80000100800 */
[----:B------:R0:W-:Y:S04]  /*c250*/  STL [R1+0xaac], R224 ;  /* 0x000aace001007387 */ /* 0x0001e80000100800 */
[----:B------:R-:W-:Y:S04]  /*c260*/  STL [R1+0xab0], R14 ;  /* 0x000ab00e01007387 */ /* 0x000fe80000100800 */
[----:B------:R1:W-:Y:S04]  /*c270*/  STL [R1+0xaa8], R13 ;  /* 0x000aa80d01007387 */ /* 0x0003e80000100800 */
[----:B------:R1:W-:Y:S04]  /*c280*/  STL [R1+0xab4], R226 ;  /* 0x000ab4e201007387 */ /* 0x0003e80000100800 */
[----:B0-----:R-:W4:Y:S04]  /*c290*/  LDL.LU R224, [R1+0x754] ;  /* 0x0007540001e07983 */ /* 0x001f280000300800 */
[----:B-1----:R-:W2:Y:S04]  /*c2a0*/  LDL.LU R13, [R1+0x75c] ;  /* 0x00075c00010d7983 */ /* 0x002ea80000300800 */
[----:B------:R-:W3:Y:S01]  /*c2b0*/  LDL R227, [R1+0x758] ;  /* 0x0007580001e37983 */ /* 0x000ee20000100800 */
[----:B------:R-:W-:Y:S01]  /*c2c0*/  PRMT R10, RZ, 0x7610, R10 ;  /* 0x00007610ff0a7816 */ /* 0x000fe2000000000a */
[----:B------:R-:W-:-:S02]  /*c2d0*/  @P1 IMAD.MOV.U32 R4, RZ, RZ, R223 ;  /* 0x000000ffff041224 */ /* 0x000fc400078e00df */
[----:B------:R-:W4:Y:S04]  /*c2e0*/  LDL R226, [R1+0x750] ;  /* 0x0007500001e27983 */ /* 0x000f280000100800 */
[----:B------:R0:W4:Y:S04]  /*c2f0*/  @P1 LDG.E.U8 R10, desc[UR16][R4.64] ;  /* 0x00000010040a1981 */ /* 0x000128000c1e1100 */
[----:B------:R-:W4:Y:S04]  /*c300*/  LDL R223, [R1+0x748] ;  /* 0x0007480001df7983 */ /* 0x000f280000100800 */
[----:B------:R-:W4:Y:S01]  /*c310*/  LDL R151, [R1+0x73c] ;  /* 0x00073c0001977983 */ /* 0x000f220000100800 */
[----:B0-----:R-:W-:-:S03]  /*c320*/  @P0 IMAD.MOV.U32 R5, RZ, RZ, R195 ;  /* 0x000000ffff050224 */ /* 0x001fc600078e00c3 */
[----:B------:R-:W4:Y:S01]  /*c330*/  LDL R195, [R1+0x74c] ;  /* 0x00074c0001c37983 */ /* 0x000f220000100800 */
[----:B------:R-:W-:-:S03]  /*c340*/  @P0 IMAD.MOV.U32 R4, RZ, RZ, R156 ;  /* 0x000000ffff040224 */ /* 0x000fc600078e009c */
[----:B------:R-:W4:Y:S04]  /*c350*/  LDL R156, [R1+0x744] ;  /* 0x00074400019c7983 */ /* 0x000f280000100800 */
[----:B------:R-:W4:Y:S04]  /*c360*/  LDL R149, [R1+0x734] ;  /* 0x0007340001957983 */ /* 0x000f280000100800 */
[----:B------:R-:W4:Y:S04]  /*c370*/  LDL R14, [R1+0x72c] ;  /* 0x00072c00010e7983 */ /* 0x000f280000100800 */
[----:B------:R-:W4:Y:S01]  /*c380*/  LDL R0, [R1+0x724] ;  /* 0x0007240001007983 */ /* 0x000f220000100800 */
[----:B------:R-:W-:-:S02]  /*c390*/  ISETP.GT.AND P2, PT, R2, 0x5, PT ;  /* 0x000000050200780c */ /* 0x000fc40003f44270 */
[----:B------:R-:W-:Y:S02]  /*c3a0*/  PRMT R193, RZ, 0x7610, R193 ;  /* 0x00007610ffc17816 */ /* 0x000fe400000000c1 */
[C---:B------:R-:W-:Y:S02]  /*c3b0*/  ISETP.GT.AND P3, PT, R2.reuse, 0x6, PT ;  /* 0x000000060200780c */ /* 0x040fe40003f64270 */
[C---:B------:R-:W-:Y:S02]  /*c3c0*/  ISETP.GT.AND P4, PT, R2.reuse, 0x7, PT ;  /* 0x000000070200780c */ /* 0x040fe40003f84270 */
[----:B------:R2:W4:Y:S01]  /*c3d0*/  @P0 LDG.E.U8 R193, desc[UR16][R4.64] ;  /* 0x0000001004c10981 */ /* 0x000522000c1e1100 */
[----:B------:R-:W-:Y:S02]  /*c3e0*/  PRMT R9, RZ, 0x7610, R9 ;  /* 0x00007610ff097816 */ /* 0x000fe40000000009 */
[----:B------:R-:W-:Y:S02]  /*c3f0*/  PRMT R192, RZ, 0x7610, R192 ;  /* 0x00007610ffc07816 */ /* 0x000fe400000000c0 */
[----:B------:R-:W-:-:S02]  /*c400*/  ISETP.GT.AND P1, PT, R2, 0x8, PT ;  /* 0x000000080200780c */ /* 0x000fc40003f24270 */
[----:B------:R-:W-:Y:S02]  /*c410*/  PRMT R191, RZ, 0x7610, R191 ;  /* 0x00007610ffbf7816 */ /* 0x000fe400000000bf */
[----:B------:R-:W-:Y:S02]  /*c420*/  ISETP.GT.AND P0, PT, R2, 0x9, PT ;  /* 0x000000090200780c */ /* 0x000fe40003f04270 */
[----:B------:R-:W-:Y:S02]  /*c430*/  PRMT R190, RZ, 0x7610, R190 ;  /* 0x00007610ffbe7816 */ /* 0x000fe400000000be */
[----:B------:R-:W-:Y:S01]  /*c440*/  PRMT R8, RZ, 0x7610, R8 ;  /* 0x00007610ff087816 */ /* 0x000fe20000000008 */
[----:B--2---:R-:W-:Y:S02]  /*c450*/  @P2 IMAD.MOV.U32 R4, RZ, RZ, R13 ;  /* 0x000000ffff042224 */ /* 0x004fe400078e000d */
[----:B---3--:R-:W-:-:S05]  /*c460*/  @P2 IMAD.MOV.U32 R5, RZ, RZ, R227 ;  /* 0x000000ffff052224 */ /* 0x008fca00078e00e3 */
[----:B------:R4:W2:Y:S02]  /*c470*/  @P2 LDG.E.U8 R9, desc[UR16][R4.64] ;  /* 0x0000001004092981 */ /* 0x0008a4000c1e1100 */
[----:B----4-:R-:W-:Y:S02]  /*c480*/  @P3 IMAD.MOV.U32 R4, RZ, RZ, R224 ;  /* 0x000000ffff043224 */ /* 0x010fe400078e00e0 */
[----:B------:R-:W-:-:S05]  /*c490*/  @P3 IMAD.MOV.U32 R5, RZ, RZ, R226 ;  /* 0x000000ffff053224 */ /* 0x000fca00078e00e2 */
[----:B------:R0:W3:Y:S01]  /*c4a0*/  @P3 LDG.E.U8 R192, desc[UR16][R4.64] ;  /* 0x0000001004c03981 */ /* 0x0000e2000c1e1100 */
[----:B------:R-:W-:Y:S01]  /*c4b0*/  ISETP.GT.AND P2, PT, R2, 0xa, PT ;  /* 0x0000000a0200780c */ /* 0x000fe20003f44270 */
[----:B0-----:R-:W-:Y:S02]  /*c4c0*/  @P4 IMAD.MOV.U32 R4, RZ, RZ, R195 ;  /* 0x000000ffff044224 */ /* 0x001fe400078e00c3 */
[----:B------:R-:W-:-:S05]  /*c4d0*/  @P4 IMAD.MOV.U32 R5, RZ, RZ, R223 ;  /* 0x000000ffff054224 */ /* 0x000fca00078e00df */
[----:B------:R0:W4:Y:S02]  /*c4e0*/  @P4 LDG.E.U8 R191, desc[UR16][R4.64] ;  /* 0x0000001004bf4981 */ /* 0x000124000c1e1100 */
[----:B0-----:R-:W-:Y:S02]  /*c4f0*/  @P1 IMAD.MOV.U32 R4, RZ, RZ, R156 ;  /* 0x000000ffff041224 */ /* 0x001fe400078e009c */
[----:B------:R-:W-:-:S05]  /*c500*/  @P1 IMAD.MOV.U32 R5, RZ, RZ, R126 ;  /* 0x000000ffff051224 */ /* 0x000fca00078e007e */
[----:B------:R0:W3:Y:S04]  /*c510*/  @P1 LDG.E.U8 R190, desc[UR16][R4.64] ;  /* 0x0000001004be1981 */ /* 0x0000e8000c1e1100 */
[----:B------:R1:W-:Y:S01]  /*c520*/  STL [R1+0xab8], R13 ;  /* 0x000ab80d01007387 */ /* 0x0003e20000100800 */
[----:B0-----:R-:W-:Y:S02]  /*c530*/  @P0 IMAD.MOV.U32 R4, RZ, RZ, R151 ;  /* 0x000000ffff040224 */ /* 0x001fe400078e0097 */
[----:B------:R-:W-:Y:S01]  /*c540*/  @P0 IMAD.MOV.U32 R5, RZ, RZ, R128 ;  /* 0x000000ffff050224 */ /* 0x000fe200078e0080 */
[----:B------:R0:W-:Y:S04]  /*c550*/  STL [R1+0xabc], R224 ;  /* 0x000abce001007387 */ /* 0x0001e80000100800 */
[----:B------:R1:W4:Y:S04]  /*c560*/  @P0 LDG.E.U8 R8, desc[UR16][R4.64] ;  /* 0x0000001004080981 */ /* 0x000328000c1e1100 */
[----:B------:R-:W2:Y:S01]  /*c570*/  LDL R151, [R1+0x6d0] ;  /* 0x0006d00001977983 */ /* 0x000ea20000100800 */
[----:B------:R-:W-:-:S02]  /*c580*/  ISETP.GT.AND P3, PT, R2, 0xb, PT ;  /* 0x0000000b0200780c */ /* 0x000fc40003f64270 */
[----:B------:R-:W-:Y:S01]  /*c590*/  ISETP.GT.AND P4, PT, R2, 0xc, PT ;  /* 0x0000000c0200780c */ /* 0x000fe20003f84270 */
[----:B------:R-:W3:Y:S01]  /*c5a0*/  LDL R156, [R1+0x6c8] ;  /* 0x0006c800019c7983 */ /* 0x000ee20000100800 */
[----:B-1----:R-:W-:-:S03]  /*c5b0*/  @P2 IMAD.MOV.U32 R4, RZ, RZ, R149 ;  /* 0x000000ffff042224 */ /* 0x002fc600078e0095 */
[----:B------:R-:W4:Y:S01]  /*c5c0*/  LDL R149, [R1+0x6d8] ;  /* 0x0006d80001957983 */ /* 0x000f220000100800 */
[----:B------:R-:W-:Y:S01]  /*c5d0*/  PRMT R189, RZ, 0x7610, R189 ;  /* 0x00007610ffbd7816 */ /* 0x000fe200000000bd */
[----:B------:R-:W-:Y:S01]  /*c5e0*/  @P2 IMAD.MOV.U32 R5, RZ, RZ, R130 ;  /* 0x000000ffff052224 */ /* 0x000fe200078e0082 */
[----:B------:R-:W-:Y:S01]  /*c5f0*/  PRMT R188, RZ, 0x7610, R188 ;  /* 0x00007610ffbc7816 */ /* 0x000fe200000000bc */
[----:B------:R-:W3:Y:S01]  /*c600*/  LDL R13, [R1+0x6b8] ;  /* 0x0006b800010d7983 */ /* 0x000ee20000100800 */
[----:B------:R-:W-:-:S03]  /*c610*/  ISETP.GT.AND P0, PT, R2, 0xd, PT ;  /* 0x0000000d0200780c */ /* 0x000fc60003f04270 */
[----:B------:R1:W3:Y:S01]  /*c620*/  @P2 LDG.E.U8 R189, desc[UR16][R4.64] ;  /* 0x0000001004bd2981 */ /* 0x0002e2000c1e1100 */
[----:B------:R-:W-:Y:S02]  /*c630*/  PRMT R187, RZ, 0x7610, R187 ;  /* 0x00007610ffbb7816 */ /* 0x000fe400000000bb */
[C---:B------:R-:W-:Y:S01]  /*c640*/  ISETP.GT.AND P1, PT, R2.reuse, 0xe, PT ;  /* 0x0000000e0200780c */ /* 0x040fe20003f24270 */
[----:B-1----:R-:W-:Y:S02]  /*c650*/  @P3 IMAD.MOV.U32 R4, RZ, RZ, R14 ;  /* 0x000000ffff043224 */ /* 0x002fe400078e000e */
[----:B------:R-:W-:Y:S01]  /*c660*/  @P3 IMAD.MOV.U32 R5, RZ, RZ, R132 ;  /* 0x000000ffff053224 */ /* 0x000fe200078e0084 */
[----:B------:R-:W-:Y:S01]  /*c670*/  PRMT R186, RZ, 0x7610, R186 ;  /* 0x00007610ffba7816 */ /* 0x000fe200000000ba */
[----:B------:R-:W3:Y:S04]  /*c680*/  LDL R14, [R1+0x6c0] ;  /* 0x0006c000010e7983 */ /* 0x000ee80000100800 */
[----:B------:R1:W3:Y:S01]  /*c690*/  @P3 LDG.E.U8 R188, desc[UR16][R4.64] ;  /* 0x0000001004bc3981 */ /* 0x0002e2000c1e1100 */
[----:B------:R-:W-:Y:S01]  /*c6a0*/  ISETP.GT.AND P2, PT, R2, 0xf, PT ;  /* 0x0000000f0200780c */ /* 0x000fe20003f44270 */
[----:B-1----:R-:W-:-:S02]  /*c6b0*/  @P4 IMAD.MOV.U32 R4, RZ, RZ, R0 ;  /* 0x000000ffff044224 */ /* 0x002fc400078e0000 */
[----:B------:R-:W-:Y:S01]  /*c6c0*/  @P4 IMAD.MOV.U32 R5, RZ, RZ, R134 ;  /* 0x000000ffff054224 */ /* 0x000fe200078e0086 */
[----:B------:R-:W-:Y:S01]  /*c6d0*/  PRMT R7, RZ, 0x7610, R7 ;  /* 0x00007610ff077816 */ /* 0x000fe20000000007 */
[----:B------:R-:W3:Y:S04]  /*c6e0*/  LDL R0, [R1+0x6b0] ;  /* 0x0006b00001007983 */ /* 0x000ee80000100800 */
[----:B------:R1:W3:Y:S02]  /*c6f0*/  @P4 LDG.E.U8 R187, desc[UR16][R4.64] ;  /* 0x0000001004bb4981 */ /* 0x0002e4000c1e1100 */
[----:B-1----:R-:W-:Y:S02]  /*c700*/  @P0 IMAD.MOV.U32 R4, RZ, RZ, R125 ;  /* 0x000000ffff040224 */ /* 0x002fe400078e007d */
[----:B------:R-:W-:-:S05]  /*c710*/  @P0 IMAD.MOV.U32 R5, RZ, RZ, R136 ;  /* 0x000000ffff050224 */ /* 0x000fca00078e0088 */
[----:B------:R1:W3:Y:S01]  /*c720*/  @P0 LDG.E.U8 R186, desc[UR16][R4.64] ;  /* 0x0000001004ba0981 */ /* 0x0002e2000c1e1100 */
[----:B------:R-:W-:Y:S02]  /*c730*/  ISETP.GT.AND P0, PT, R2, 0x10, PT ;  /* 0x000000100200780c */ /* 0x000fe40003f04270 */
[----:B------:R-:W-:Y:S01]  /*c740*/  PRMT R6, RZ, 0x7610, R6 ;  /* 0x00007610ff067816 */ /* 0x000fe20000000006 */
        /* <DEDUP_REMOVED lines=8> */
[----:B------:R-:W-:Y:S01]  /*c7d0*/  PRMT R184, RZ, 0x7610, R184 ;  /* 0x00007610ffb87816 */ /* 0x000fe200000000b8 */
[----:B-1----:R-:W-:Y:S02]  /*c7e0*/  @P0 IMAD.MOV.U32 R4, RZ, RZ, R131 ;  /* 0x000000ffff040224 */ /* 0x002fe400078e0083 */
[----:B------:R-:W-:-:S05]  /*c7f0*/  @P0 IMAD.MOV.U32 R5, RZ, RZ, R142 ;  /* 0x000000ffff050224 */ /* 0x000fca00078e008e */
[----:B------:R1:W3:Y:S01]  /*c800*/  @P0 LDG.E.U8 R185, desc[UR16][R4.64] ;  /* 0x0000001004b90981 */ /* 0x0002e2000c1e1100 */
[----:B------:R-:W-:Y:S01]  /*c810*/  ISETP.GT.AND P0, PT, R2, 0x12, PT ;  /* 0x000000120200780c */ /* 0x000fe20003f04270 */
[----:B-1----:R-:W-:Y:S02]  /*c820*/  @P1 IMAD.MOV.U32 R4, RZ, RZ, R133 ;  /* 0x000000ffff041224 */ /* 0x002fe400078e0085 */
[----:B------:R-:W-:-:S05]  /*c830*/  @P1 IMAD.MOV.U32 R5, RZ, RZ, R144 ;  /* 0x000000ffff051224 */ /* 0x000fca00078e0090 */
[----:B------:R1:W3:Y:S01]  /*c840*/  @P1 LDG.E.U8 R184, desc[UR16][R4.64] ;  /* 0x0000001004b81981 */ /* 0x0002e2000c1e1100 */
[----:B------:R-:W-:Y:S02]  /*c850*/  ISETP.GT.AND P1, PT, R2, 0x13, PT ;  /* 0x000000130200780c */ /* 0x000fe40003f24270 */
[----:B------:R-:W-:Y:S02]  /*c860*/  PRMT R183, RZ, 0x7610, R183 ;  /* 0x00007610ffb77816 */ /* 0x000fe400000000b7 */
        /* <DEDUP_REMOVED lines=10> */
[----:B-1----:R-:W-:Y:S02]  /*c910*/  @P0 IMAD.MOV.U32 R4, RZ, RZ, R139 ;  /* 0x000000ffff040224 */ /* 0x002fe400078e008b */
[----:B------:R-:W-:-:S05]  /*c920*/  @P0 IMAD.MOV.U32 R5, RZ, RZ, R150 ;  /* 0x000000ffff050224 */ /* 0x000fca00078e0096 */
[----:B------:R4:W3:Y:S02]  /*c930*/  @P0 LDG.E.U8 R181, desc[UR16][R4.64] ;  /* 0x0000001004b50981 */ /* 0x0008e4000c1e1100 */
[----:B----4-:R-:W-:Y:S02]  /*c940*/  @P1 IMAD.MOV.U32 R5, RZ, RZ, R149 ;  /* 0x000000ffff051224 */ /* 0x010fe400078e0095 */
[----:B------:R-:W4:Y:S01]  /*c950*/  LDL.LU R149, [R1+0x6bc] ;  /* 0x0006bc0001957983 */ /* 0x000f220000300800 */
[----:B------:R-:W-:Y:S01]  /*c960*/  ISETP.GT.AND P0, PT, R2, 0x16, PT ;  /* 0x000000160200780c */ /* 0x000fe20003f04270 */
[----:B------:R-:W-:Y:S01]  /*c970*/  @P1 IMAD.MOV.U32 R4, RZ, RZ, R141 ;  /* 0x000000ffff041224 */ /* 0x000fe200078e008d */
[----:B------:R-:W-:-:S06]  /*c980*/  PRMT R180, RZ, 0x7610, R180 ;  /* 0x00007610ffb47816 */ /* 0x000fcc00000000b4 */
[----:B------:R2:W4:Y:S05]  /*c990*/  @P1 LDG.E.U8 R180, desc[UR16][R4.64] ;  /* 0x0000001004b41981 */ /* 0x00052a000c1e1100 */
[----:B--2---:R-:W-:Y:S02]  /*c9a0*/  @P0 IMAD.MOV.U32 R5, RZ, RZ, R151 ;  /* 0x000000ffff050224 */ /* 0x004fe400078e0097 */
[----:B------:R-:W2:Y:S01]  /*c9b0*/  LDL.LU R151, [R1+0x6b4] ;  /* 0x0006b40001977983 */ /* 0x000ea20000300800 */
[----:B------:R-:W-:Y:S01]  /*c9c0*/  ISETP.GT.AND P1, PT, R2, 0x17, PT ;  /* 0x000000170200780c */ /* 0x000fe20003f24270 */
[----:B------:R-:W-:Y:S01]  /*c9d0*/  @P0 IMAD.MOV.U32 R4, RZ, RZ, R143 ;  /* 0x000000ffff040224 */ /* 0x000fe200078e008f */
[----:B------:R-:W-:Y:S01]  /*c9e0*/  PRMT R179, RZ, 0x7610, R179 ;  /* 0x00007610ffb37816 */ /* 0x000fe200000000b3 */
[----:B------:R-:W2:Y:S01]  /*c9f0*/  LDL R245, [R1+0x6a0] ;  /* 0x0006a00001f57983 */ /* 0x000ea20000100800 */
[----:B------:R-:W-:-:S02]  /*ca00*/  PRMT R178, RZ, 0x7610, R178 ;  /* 0x00007610ffb27816 */ /* 0x000fc400000000b2 */
[----:B------:R-:W-:Y:S01]  /*ca10*/  PRMT R177, RZ, 0x7610, R177 ;  /* 0x00007610ffb17816 */ /* 0x000fe200000000b1 */
[----:B------:R-:W2:Y:S04]  /*ca20*/  LDL R238, [R1+0x6a4] ;  /* 0x0006a40001ee7983 */ /* 0x000ea80000100800 */
[----:B------:R1:W2:Y:S01]  /*ca30*/  @P0 LDG.E.U8 R179, desc[UR16][R4.64] ;  /* 0x0000001004b30981 */ /* 0x0002a2000c1e1100 */
[----:B------:R-:W-:-:S03]  /*ca40*/  ISETP.GT.AND P0, PT, R2, 0x18, PT ;  /* 0x000000180200780c */ /* 0x000fc60003f04270 */
[----:B------:R-:W2:Y:S04]  /*ca50*/  LDL R237, [R1+0x698] ;  /* 0x0006980001ed7983 */ /* 0x000ea80000100800 */
[----:B------:R-:W2:Y:S01]  /*ca60*/  LDL R227, [R1+0x69c] ;  /* 0x00069c0001e37983 */ /* 0x000ea20000100800 */
[----:B-1----:R-:W-:Y:S02]  /*ca70*/  @P1 IMAD.MOV.U32 R4, RZ, RZ, R145 ;  /* 0x000000ffff041224 */ /* 0x002fe400078e0091 */
[----:B---3--:R-:W-:Y:S01]  /*ca80*/  @P1 IMAD.MOV.U32 R5, RZ, RZ, R156 ;  /* 0x000000ffff051224 */ /* 0x008fe200078e009c */
[----:B------:R-:W3:Y:S04]  /*ca90*/  LDL R226, [R1+0x690] ;  /* 0x0006900001e27983 */ /* 0x000ee80000100800 */
[----:B------:R1:W3:Y:S01]  /*caa0*/  @P1 LDG.E.U8 R178, desc[UR16][R4.64] ;  /* 0x0000001004b21981 */ /* 0x0002e2000c1e1100 */
[----:B------:R-:W-:-:S03]  /*cab0*/  ISETP.GT.AND P1, PT, R2, 0x19, PT ;  /* 0x000000190200780c */ /* 0x000fc60003f24270 */
[----:B0-----:R-:W3:Y:S01]  /*cac0*/  LDL R224, [R1+0x694] ;  /* 0x0006940001e07983 */ /* 0x001ee20000100800 */
[----:B------:R-:W-:-:S03]  /*cad0*/  PRMT R176, RZ, 0x7610, R176 ;  /* 0x00007610ffb07816 */ /* 0x000fc600000000b0 */
[----:B------:R-:W3:Y:S01]  /*cae0*/  LDL R223, [R1+0x688] ;  /* 0x0006880001df7983 */ /* 0x000ee20000100800 */
[----:B-1----:R-:W-:Y:S02]  /*caf0*/  @P0 IMAD.MOV.U32 R4, RZ, RZ, R147 ;  /* 0x000000ffff040224 */ /* 0x002fe400078e0093 */
[----:B------:R-:W-:Y:S01]  /*cb00*/  @P0 IMAD.MOV.U32 R5, RZ, RZ, R14 ;  /* 0x000000ffff050224 */ /* 0x000fe200078e000e */
[----:B------:R-:W3:Y:S04]  /*cb10*/  LDL R195, [R1+0x68c] ;  /* 0x00068c0001c37983 */ /* 0x000ee80000100800 */
[----:B------:R0:W3:Y:S04]  /*cb20*/  @P0 LDG.E.U8 R177, desc[UR16][R4.64] ;  /* 0x0000001004b10981 */ /* 0x0000e8000c1e1100 */
[----:B------:R-:W3:Y:S04]  /*cb30*/  LDL R14, [R1+0x6a8] ;  /* 0x0006a800010e7983 */ /* 0x000ee80000100800 */
[----:B------:R-:W3:Y:S01]  /*cb40*/  LDL R156, [R1+0x680] ;  /* 0x00068000019c7983 */ /* 0x000ee20000100800 */
[----:B0-----:R-:W-:-:S03]  /*cb50*/  @P1 IMAD.MOV.U32 R5, RZ, RZ, R13 ;  /* 0x000000ffff051224 */ /* 0x001fc600078e000d */
[----:B------:R-:W3:Y:S01]  /*cb60*/  LDL R13, [R1+0x6ac] ;  /* 0x0006ac00010d7983 */ /* 0x000ee20000100800 */
[----:B------:R-:W-:Y:S01]  /*cb70*/  ISETP.GT.AND P0, PT, R2, 0x1a, PT ;  /* 0x0000001a0200780c */ /* 0x000fe20003f04270 */
[----:B----4-:R-:W-:-:S05]  /*cb80*/  @P1 IMAD.MOV.U32 R4, RZ, RZ, R149 ;  /* 0x000000ffff041224 */ /* 0x010fca00078e0095 */
[----:B------:R0:W4:Y:S07]  /*cb90*/  @P1 LDG.E.U8 R176, desc[UR16][R4.64] ;  /* 0x0000001004b01981 */ /* 0x00012e000c1e1100 */
[----:B0-----:R-:W-:Y:S02]  /*cba0*/  @P0 IMAD.MOV.U32 R5, RZ, RZ, R0 ;  /* 0x000000ffff050224 */ /* 0x001fe400078e0000 */
[----:B------:R-:W4:Y:S04]  /*cbb0*/  LDL R0, [R1+0x684] ;  /* 0x0006840001007983 */ /* 0x000f280000100800 */
[----:B--2---:R-:W-:Y:S04]  /*cbc0*/  STL.64 [R1+0xaa0], R150 ;  /* 0x000aa09601007387 */ /* 0x004fe80000100a00 */
[----:B------:R-:W-:Y:S04]  /*cbd0*/  STL.64 [R1+0xa98], R148 ;  /* 0x000a989401007387 */ /* 0x000fe80000100a00 */
        /* <DEDUP_REMOVED lines=44> */
[----:B------:R-:W-:Y:S01]  /*cea0*/  STL.64 [R1+0x930], R58 ;  /* 0x0009303a01007387 */ /* 0x000fe20000100a00 */
[----:B------:R-:W-:-:S03]  /*ceb0*/  ISETP.GT.AND P1, PT, R2, 0x1b, PT ;  /* 0x0000001b0200780c */ /* 0x000fc60003f24270 */
[----:B------:R-:W-:Y:S04]  /*cec0*/  STL.64 [R1+0x928], R56 ;  /* 0x0009283801007387 */ /* 0x000fe80000100a00 */
[----:B------:R-:W-:Y:S04]  /*ced0*/  STL.64 [R1+0x920], R54 ;  /* 0x0009203601007387 */ /* 0x000fe80000100a00 */
[----:B------:R-:W-:Y:S04]  /*cee0*/  STL.64 [R1+0x918], R52 ;  /* 0x0009183401007387 */ /* 0x000fe80000100a00 */
[----:B------:R-:W-:Y:S04]  /*cef0*/  STL.64 [R1+0x910], R50 ;  /* 0x0009103201007387 */ /* 0x000fe80000100a00 */
[----:B------:R-:W-:Y:S04]  /*cf00*/  STL.64 [R1+0x908], R48 ;  /* 0x0009083001007387 */ /* 0x000fe80000100a00 */
[----:B------:R-:W-:Y:S01]  /*cf10*/  STL.64 [R1+0x900], R46 ;  /* 0x0009002e01007387 */ /* 0x000fe20000100a00 */
[----:B------:R-:W-:-:S03]  /*cf20*/  PRMT R175, RZ, 0x7610, R175 ;  /* 0x00007610ffaf7816 */ /* 0x000fc600000000af */
[----:B------:R-:W-:Y:S01]  /*cf30*/  STL.64 [R1+0x8f8], R44 ;  /* 0x0008f82c01007387 */ /* 0x000fe20000100a00 */
[----:B------:R-:W-:-:S03]  /*cf40*/  @P0 IMAD.MOV.U32 R4, RZ, RZ, R151 ;  /* 0x000000ffff040224 */ /* 0x000fc600078e0097 */
[----:B------:R-:W-:Y:S04]  /*cf50*/  STL.64 [R1+0x8f0], R42 ;  /* 0x0008f02a01007387 */ /* 0x000fe80000100a00 */
[----:B------:R-:W-:Y:S04]  /*cf60*/  STL.64 [R1+0x8e8], R40 ;  /* 0x0008e82801007387 */ /* 0x000fe80000100a00 */
[----:B------:R-:W-:Y:S04]  /*cf70*/  STL.64 [R1+0x8e0], R38 ;  /* 0x0008e02601007387 */ /* 0x000fe80000100a00 */
[----:B------:R-:W-:Y:S04]  /*cf80*/  STL.64 [R1+0x8d8], R36 ;  /* 0x0008d82401007387 */ /* 0x000fe80000100a00 */
[----:B------:R-:W-:Y:S04]  /*cf90*/  STL.64 [R1+0x8d0], R34 ;  /* 0x0008d02201007387 */ /* 0x000fe80000100a00 */
[----:B------:R0:W-:Y:S04]  /*cfa0*/  STL.64 [R1+0x8c8], R32 ;  /* 0x0008c82001007387 */ /* 0x0001e80000100a00 */
[----:B------:R1:W-:Y:S04]  /*cfb0*/  STL.64 [R1+0x8c0], R30 ;  /* 0x0008c01e01007387 */ /* 0x0003e80000100a00 */
[----:B------:R2:W-:Y:S04]  /*cfc0*/  STL.64 [R1+0x8b8], R28 ;  /* 0x0008b81c01007387 */ /* 0x0005e80000100a00 */
[----:B------:R2:W-:Y:S04]  /*cfd0*/  STL.64 [R1+0x8b0], R26 ;  /* 0x0008b01a01007387 */ /* 0x0005e80000100a00 */
[----:B------:R3:W4:Y:S04]  /*cfe0*/  @P0 LDG.E.U8 R175, desc[UR16][R4.64] ;  /* 0x0000001004af0981 */ /* 0x000728000c1e1100 */
[----:B------:R2:W-:Y:S01]  /*cff0*/  STL.64 [R1+0x8a8], R24 ;  /* 0x0008a81801007387 */ /* 0x0005e20000100a00 */
[----:B---3--:R-:W-:-:S02]  /*d000*/  @P1 IMAD.MOV.U32 R4, RZ, RZ, R13 ;  /* 0x000000ffff041224 */ /* 0x008fc400078e000d */
[----:B------:R-:W-:Y:S01]  /*d010*/  @P1 IMAD.MOV.U32 R5, RZ, RZ, R14 ;  /* 0x000000ffff051224 */ /* 0x000fe200078e000e */
[----:B------:R-:W3:Y:S04]  /*d020*/  LDL R13, [R1+0x67c] ;  /* 0x00067c00010d7983 */ /* 0x000ee80000100800 */
[----:B------:R-:W3:Y:S01]  /*d030*/  LDL R14, [R1+0x678] ;  /* 0x00067800010e7983 */ /* 0x000ee20000100800 */
[----:B------:R-:W-:Y:S02]  /*d040*/  ISETP.GT.AND P0, PT, R2, 0x1c, PT ;  /* 0x0000001c0200780c */ /* 0x000fe40003f04270 */
[----:B------:R-:W-:Y:S01]  /*d050*/  PRMT R174, RZ, 0x7610, R174 ;  /* 0x00007610ffae7816 */ /* 0x000fe200000000ae */
[----:B0-----:R-:W3:Y:S04]  /*d060*/  LDL R32, [R1+0x670] ;  /* 0x0006700001207983 */ /* 0x001ee80000100800 */
[----:B-1----:R-:W3:Y:S01]  /*d070*/  LDL R31, [R1+0x674] ;  /* 0x00067400011f7983 */ /* 0x002ee20000100800 */
[----:B------:R-:W-:-:S03]  /*d080*/  PRMT R173, RZ, 0x7610, R173 ;  /* 0x00007610ffad7816 */ /* 0x000fc600000000ad */
[----:B------:R0:W3:Y:S01]  /*d090*/  @P1 LDG.E.U8 R174, desc[UR16][R4.64] ;  /* 0x0000001004ae1981 */ /* 0x0000e2000c1e1100 */
[----:B------:R-:W-:-:S03]  /*d0a0*/  ISETP.GT.AND P1, PT, R2, 0x1d, PT ;  /* 0x0000001d0200780c */ /* 0x000fc60003f24270 */
[----:B------:R-:W3:Y:S04]  /*d0b0*/  LDL R30, [R1+0x668] ;  /* 0x00066800011e7983 */ /* 0x000ee80000100800 */
[----:B--2---:R-:W2:Y:S01]  /*d0c0*/  LDL R29, [R1+0x66c] ;  /* 0x00066c00011d7983 */ /* 0x004ea20000100800 */
[----:B0-----:R-:W-:Y:S02]  /*d0d0*/  @P0 IMAD.MOV.U32 R4, RZ, RZ, R238 ;  /* 0x000000ffff040224 */ /* 0x001fe400078e00ee */
[----:B------:R-:W-:Y:S01]  /*d0e0*/  @P0 IMAD.MOV.U32 R5, RZ, RZ, R245 ;  /* 0x000000ffff050224 */ /* 0x000fe200078e00f5 */
[----:B------:R-:W-:Y:S01]  /*d0f0*/  PRMT R172, RZ, 0x7610, R172 ;  /* 0x00007610ffac7816 */ /* 0x000fe200000000ac */
[----:B------:R-:W2:Y:S04]  /*d100*/  LDL R28, [R1+0x660] ;  /* 0x00066000011c7983 */ /* 0x000ea80000100800 */
[----:B------:R0:W2:Y:S01]  /*d110*/  @P0 LDG.E.U8 R173, desc[UR16][R4.64] ;  /* 0x0000001004ad0981 */ /* 0x0000a2000c1e1100 */
[----:B------:R-:W-:-:S02]  /*d120*/  ISETP.GT.AND P0, PT, R2, 0x1e, PT ;  /* 0x0000001e0200780c */ /* 0x000fc40003f04270 */
[----:B------:R-:W-:Y:S01]  /*d130*/  PRMT R171, RZ, 0x7610, R171 ;  /* 0x00007610ffab7816 */ /* 0x000fe200000000ab */
[----:B------:R-:W2:Y:S01]  /*d140*/  LDL R27, [R1+0x664] ;  /* 0x00066400011b7983 */ /* 0x000ea20000100800 */
[----:B------:R-:W-:-:S03]  /*d150*/  PRMT R169, RZ, 0x7610, R169 ;  /* 0x00007610ffa97816 */ /* 0x000fc600000000a9 */
[----:B------:R-:W2:Y:S01]  /*d160*/  LDL R26, [R1+0x658] ;  /* 0x00065800011a7983 */ /* 0x000ea20000100800 */
[----:B0-----:R-:W-:Y:S02]  /*d170*/  @P1 IMAD.MOV.U32 R4, RZ, RZ, R227 ;  /* 0x000000ffff041224 */ /* 0x001fe400078e00e3 */
[----:B------:R-:W-:Y:S01]  /*d180*/  @P1 IMAD.MOV.U32 R5, RZ, RZ, R237 ;  /* 0x000000ffff051224 */ /* 0x000fe200078e00ed */
[----:B------:R-:W2:Y:S04]  /*d190*/  LDL R25, [R1+0x65c] ;  /* 0x00065c0001197983 */ /* 0x000ea80000100800 */
[----:B------:R0:W2:Y:S01]  /*d1a0*/  @P1 LDG.E.U8 R172, desc[UR16][R4.64] ;  /* 0x0000001004ac1981 */ /* 0x0000a2000c1e1100 */
[----:B------:R-:W-:Y:S02]  /*d1b0*/  ISETP.GT.AND P1, PT, R2, 0x1f, PT ;  /* 0x0000001f0200780c */ /* 0x000fe40003f24270 */
[----:B------:R-:W-:Y:S01]  /*d1c0*/  PRMT R170, RZ, 0x7610, R170 ;  /* 0x00007610ffaa7816 */ /* 0x000fe200000000aa */
[----:B------:R-:W2:Y:S01]  /*d1d0*/  LDL R24, [R1+0x650] ;  /* 0x0006500001187983 */ /* 0x000ea20000100800 */
[----:B------:R-:W-:-:S02]  /*d1e0*/  PRMT R168, RZ, 0x7610, R168 ;  /* 0x00007610ffa87816 */ /* 0x000fc400000000a8 */
[----:B------:R-:W-:Y:S01]  /*d1f0*/  PRMT R167, RZ, 0x7610, R167 ;  /* 0x00007610ffa77816 */ /* 0x000fe200000000a7 */
[----:B------:R-:W2:Y:S01]  /*d200*/  LDL R34, [R1+0x5e0] ;  /* 0x0005e00001227983 */ /* 0x000ea20000100800 */
        /* <DEDUP_REMOVED lines=8> */
[----:B------:R-:W-:Y:S02]  /*d290*/  PRMT R163, RZ, 0x7610, R163 ;  /* 0x00007610ffa37816 */ /* 0x000fe400000000a3 */
[----:B------:R-:W-:Y:S01]  /*d2a0*/  PRMT R161, RZ, 0x7610, R161 ;  /* 0x00007610ffa17816 */ /* 0x000fe200000000a1 */
[----:B------:R-:W2:Y:S01]  /*d2b0*/  LDL R37, [R1+0x794] ;  /* 0x0007940001257983 */ /* 0x000ea20000100800 */
[----:B0-----:R-:W-:Y:S02]  /*d2c0*/  @P1 IMAD.MOV.U32 R4, RZ, RZ, R195 ;  /* 0x000000ffff041224 */ /* 0x001fe400078e00c3 */
[----:B------:R-:W-:Y:S01]  /*d2d0*/  @P1 IMAD.MOV.U32 R5, RZ, RZ, R223 ;  /* 0x000000ffff051224 */ /* 0x000fe200078e00df */
[----:B------:R-:W-:Y:S01]  /*d2e0*/  PRMT R159, RZ, 0x7610, R159 ;  /* 0x00007610ff9f7816 */ /* 0x000fe2000000009f */
[----:B------:R-:W2:Y:S04]  /*d2f0*/  LDL R36, [R1+0x578] ;  /* 0x0005780001247983 */ /* 0x000ea80000100800 */
[----:B------:R4:W2:Y:S01]  /*d300*/  @P1 LDG.E.U8 R169, desc[UR16][R4.64] ;  /* 0x0000001004a91981 */ /* 0x0008a2000c1e1100 */
[----:B------:R-:W-:-:S02]  /*d310*/  PRMT R157, RZ, 0x7610, R157 ;  /* 0x00007610ff9d7816 */ /* 0x000fc4000000009d */
[----:B------:R-:W-:Y:S01]  /*d320*/  PRMT R154, RZ, 0x7610, R154 ;  /* 0x00007610ff9a7816 */ /* 0x000fe2000000009a */
[----:B------:R-:W2:Y:S01]  /*d330*/  LDL R35, [R1+0x57c] ;  /* 0x00057c0001237983 */ /* 0x000ea20000100800 */
[----:B----4-:R-:W-:-:S03]  /*d340*/  @P0 IMAD.MOV.U32 R4, RZ, RZ, R0 ;  /* 0x000000ffff040224 */ /* 0x010fc600078e0000 */
[----:B------:R-:W4:Y:S01]  /*d350*/  LDL R0, [R1+0x654] ;  /* 0x0006540001007983 */ /* 0x000f220000100800 */
[----:B------:R-:W-:Y:S01]  /*d360*/  ISETP.GT.AND P1, PT, R2, 0x21, PT ;  /* 0x000000210200780c */ /* 0x000fe20003f24270 */
[----:B------:R-:W-:-:S05]  /*d370*/  @P0 IMAD.MOV.U32 R5, RZ, RZ, R156 ;  /* 0x000000ffff050224 */ /* 0x000fca00078e009c */
[----:B------:R3:W4:Y:S01]  /*d380*/  @P0 LDG.E.U8 R170, desc[UR16][R4.64] ;  /* 0x0000001004aa0981 */ /* 0x000722000c1e1100 */
[----:B------:R-:W-:-:S06]  /*d390*/  ISETP.GT.AND P0, PT, R2, 0x22, PT ;  /* 0x000000220200780c */ /* 0x000fcc0003f04270 */
[----:B---3--:R-:W-:Y:S02]  /*d3a0*/  @P1 IMAD.MOV.U32 R4, RZ, RZ, R13 ;  /* 0x000000ffff041224 */ /* 0x008fe400078e000d */
[----:B------:R-:W3:Y:S01]  /*d3b0*/  LDL R13, [R1+0x64c] ;  /* 0x00064c00010d7983 */ /* 0x000ee20000100800 */
[----:B------:R-:W-:-:S03]  /*d3c0*/  @P1 IMAD.MOV.U32 R5, RZ, RZ, R14 ;  /* 0x000000ffff051224 */ /* 0x000fc600078e000e */
[----:B------:R-:W3:Y:S04]  /*d3d0*/  LDL R14, [R1+0x648] ;  /* 0x00064800010e7983 */ /* 0x000ee80000100800 */
[----:B------:R0:W3:Y:S01]  /*d3e0*/  @P1 LDG.E.U8 R168, desc[UR16][R4.64] ;  /* 0x0000001004a81981 */ /* 0x0000e2000c1e1100 */
[C---:B------:R-:W-:Y:S01]  /*d3f0*/  ISETP.GT.AND P1, PT, R2.reuse, 0x23, PT ;  /* 0x000000230200780c */ /* 0x040fe20003f24270 */
[----:B0-----:R-:W-:Y:S02]  /*d400*/  @P0 IMAD.MOV.U32 R4, RZ, RZ, R31 ;  /* 0x000000ffff040224 */ /* 0x001fe400078e001f */
[----:B------:R-:W-:Y:S01]  /*d410*/  @P0 IMAD.MOV.U32 R5, RZ, RZ, R32 ;  /* 0x000000ffff050224 */ /* 0x000fe200078e0020 */
[----:B------:R-:W3:Y:S04]  /*d420*/  LDL R31, [R1+0x644] ;  /* 0x00064400011f7983 */ /* 0x000ee80000100800 */
[----:B------:R-:W3:Y:S04]  /*d430*/  LDL R32, [R1+0x640] ;  /* 0x0006400001207983 */ /* 0x000ee80000100800 */
[----:B------:R2:W3:Y:S01]  /*d440*/  @P0 LDG.E.U8 R167, desc[UR16][R4.64] ;  /* 0x0000001004a70981 */ /* 0x0004e2000c1e1100 */
[----:B------:R-:W-:Y:S01]  /*d450*/  ISETP.GT.AND P0, PT, R2, 0x24, PT ;  /* 0x000000240200780c */ /* 0x000fe20003f04270 */
[----:B--2---:R-:W-:-:S02]  /*d460*/  @P1 IMAD.MOV.U32 R4, RZ, RZ, R29 ;  /* 0x000000ffff041224 */ /* 0x004fc400078e001d */
[----:B------:R-:W-:Y:S01]  /*d470*/  @P1 IMAD.MOV.U32 R5, RZ, RZ, R30 ;  /* 0x000000ffff051224 */ /* 0x000fe200078e001e */
[----:B------:R-:W2:Y:S04]  /*d480*/  LDL R29, [R1+0x63c] ;  /* 0x00063c00011d7983 */ /* 0x000ea80000100800 */
[----:B------:R-:W2:Y:S04]  /*d490*/  LDL R30, [R1+0x638] ;  /* 0x00063800011e7983 */ /* 0x000ea80000100800 */
[----:B------:R0:W2:Y:S01]  /*d4a0*/  @P1 LDG.E.U8 R166, desc[UR16][R4.64] ;  /* 0x0000001004a61981 */ /* 0x0000a2000c1e1100 */
[----:B------:R-:W-:Y:S01]  /*d4b0*/  ISETP.GT.AND P1, PT, R2, 0x25, PT ;  /* 0x000000250200780c */ /* 0x000fe20003f24270 */
[----:B0-----:R-:W-:-:S02]  /*d4c0*/  @P0 IMAD.MOV.U32 R4, RZ, RZ, R27 ;  /* 0x000000ffff040224 */ /* 0x001fc400078e001b */
        /* <DEDUP_REMOVED lines=9> */
[----:B------:R4:W2:Y:S02]  /*d560*/  @P1 LDG.E.U8 R163, desc[UR16][R4.64] ;  /* 0x0000001004a31981 */ /* 0x0008a4000c1e1100 */
[----:B----4-:R-:W-:-:S02]  /*d570*/  @P0 IMAD.MOV.U32 R4, RZ, RZ, R0 ;  /* 0x000000ffff040224 */ /* 0x010fc400078e0000 */
[----:B------:R-:W4:Y:S01]  /*d580*/  LDL R0, [R1+0x624] ;  /* 0x0006240001007983 */ /* 0x000f220000100800 */
[C---:B------:R-:W-:Y:S01]  /*d590*/  ISETP.GT.AND P1, PT, R2.reuse, 0x27, PT ;  /* 0x000000270200780c */ /* 0x040fe20003f24270 */
[----:B------:R-:W-:Y:S02]  /*d5a0*/  @P0 IMAD.MOV.U32 R5, RZ, RZ, R24 ;  /* 0x000000ffff050224 */ /* 0x000fe400078e0018 */
[----:B------:R-:W4:Y:S04]  /*d5b0*/  LDL R24, [R1+0x620] ;  /* 0x0006200001187983 */ /* 0x000f280000100800 */
[----:B------:R3:W4:Y:S01]  /*d5c0*/  @P0 LDG.E.U8 R161, desc[UR16][R4.64] ;  /* 0x0000001004a10981 */ /* 0x000722000c1e1100 */
[----:B------:R-:W-:Y:S02]  /*d5d0*/  ISETP.GT.AND P0, PT, R2, 0x28, PT ;  /* 0x000000280200780c */ /* 0x000fe40003f04270 */
[----:B------:R-:W-:-:S02]  /*d5e0*/  PRMT R152, RZ, 0x7610, R152 ;  /* 0x00007610ff987816 */ /* 0x000fc40000000098 */
[----:B------:R-:W-:Y:S01]  /*d5f0*/  PRMT R22, RZ, 0x7610, R22 ;  /* 0x00007610ff167816 */ /* 0x000fe20000000016 */
[----:B---3--:R-:W-:Y:S02]  /*d600*/  @P1 IMAD.MOV.U32 R4, RZ, RZ, R13 ;  /* 0x000000ffff041224 */ /* 0x008fe400078e000d */
[----:B------:R-:W3:Y:S01]  /*d610*/  LDL R13, [R1+0x61c] ;  /* 0x00061c00010d7983 */ /* 0x000ee20000100800 */
[----:B------:R-:W-:-:S03]  /*d620*/  @P1 IMAD.MOV.U32 R5, RZ, RZ, R14 ;  /* 0x000000ffff051224 */ /* 0x000fc600078e000e */
[----:B------:R-:W3:Y:S04]  /*d630*/  LDL R14, [R1+0x618] ;  /* 0x00061800010e7983 */ /* 0x000ee80000100800 */
[----:B------:R0:W3:Y:S01]  /*d640*/  @P1 LDG.E.U8 R159, desc[UR16][R4.64] ;  /* 0x00000010049f1981 */ /* 0x0000e2000c1e1100 */
[----:B------:R-:W-:Y:S01]  /*d650*/  ISETP.GT.AND P1, PT, R2, 0x29, PT ;  /* 0x000000290200780c */ /* 0x000fe20003f24270 */
[----:B0-----:R-:W-:Y:S02]  /*d660*/  @P0 IMAD.MOV.U32 R4, RZ, RZ, R31 ;  /* 0x000000ffff040224 */ /* 0x001fe400078e001f */
[----:B------:R-:W3:Y:S01]  /*d670*/  LDL R31, [R1+0x614] ;  /* 0x00061400011f7983 */ /* 0x000ee20000100800 */
[----:B------:R-:W-:-:S03]  /*d680*/  @P0 IMAD.MOV.U32 R5, RZ, RZ, R32 ;  /* 0x000000ffff050224 */ /* 0x000fc600078e0020 */
[----:B------:R-:W3:Y:S04]  /*d690*/  LDL R32, [R1+0x610] ;  /* 0x0006100001207983 */ /* 0x000ee80000100800 */
[----:B------:R2:W3:Y:S01]  /*d6a0*/  @P0 LDG.E.U8 R157, desc[UR16][R4.64] ;  /* 0x00000010049d0981 */ /* 0x0004e2000c1e1100 */
[----:B------:R-:W-:Y:S01]  /*d6b0*/  ISETP.GT.AND P0, PT, R2, 0x2a, PT ;  /* 0x0000002a0200780c */ /* 0x000fe20003f04270 */
[----:B--2---:R-:W-:Y:S02]  /*d6c0*/  @P1 IMAD.MOV.U32 R4, RZ, RZ, R29 ;  /* 0x000000ffff041224 */ /* 0x004fe400078e001d */
[----:B------:R-:W2:Y:S01]  /*d6d0*/  LDL R29, [R1+0x60c] ;  /* 0x00060c00011d7983 */ /* 0x000ea20000100800 */
[----:B------:R-:W-:-:S03]  /*d6e0*/  @P1 IMAD.MOV.U32 R5, RZ, RZ, R30 ;  /* 0x000000ffff051224 */ /* 0x000fc600078e001e */
[----:B------:R-:W2:Y:S04]  /*d6f0*/  LDL R30, [R1+0x608] ;  /* 0x00060800011e7983 */ /* 0x000ea80000100800 */
[----:B------:R0:W2:Y:S01]  /*d700*/  @P1 LDG.E.U8 R154, desc[UR16][R4.64] ;  /* 0x00000010049a1981 */ /* 0x0000a2000c1e1100 */
[----:B------:R-:W-:Y:S01]  /*d710*/  ISETP.GT.AND P1, PT, R2, 0x2b, PT ;  /* 0x0000002b0200780c */ /* 0x000fe20003f24270 */
[----:B0-----:R-:W-:Y:S02]  /*d720*/  @P0 IMAD.MOV.U32 R4, RZ, RZ, R27 ;  /* 0x000000ffff040224 */ /* 0x001fe400078e001b */
        /* <DEDUP_REMOVED lines=9> */
[----:B------:R4:W2:Y:S02]  /*d7c0*/  @P1 LDG.E.U8 R22, desc[UR16][R4.64] ;  /* 0x0000001004161981 */ /* 0x0008a4000c1e1100 */
[----:B----4-:R-:W-:Y:S02]  /*d7d0*/  @P0 IMAD.MOV.U32 R4, RZ, RZ, R0 ;  /* 0x000000ffff040224 */ /* 0x010fe400078e0000 */
[----:B------:R-:W4:Y:S01]  /*d7e0*/  LDL R0, [R1+0x5f4] ;  /* 0x0005f40001007983 */ /* 0x000f220000100800 */
[----:B------:R-:W-:Y:S01]  /*d7f0*/  ISETP.GT.AND P1, PT, R2, 0x2d, PT ;  /* 0x0000002d0200780c */ /* 0x000fe20003f24270 */
[----:B------:R-:W-:Y:S01]  /*d800*/  @P0 IMAD.MOV.U32 R5, RZ, RZ, R24 ;  /* 0x000000ffff050224 */ /* 0x000fe200078e0018 */
[----:B------:R-:W-:Y:S01]  /*d810*/  PRMT R20, RZ, 0x7610, R20 ;  /* 0x00007610ff147816 */ /* 0x000fe20000000014 */
[----:B------:R-:W4:Y:S01]  /*d820*/  LDL R24, [R1+0x5f0] ;  /* 0x0005f00001187983 */ /* 0x000f220000100800 */
[----:B------:R-:W-:-:S04]  /*d830*/  PRMT R18, RZ, 0x7610, R18 ;  /* 0x00007610ff127816 */ /* 0x000fc80000000012 */
[----:B------:R3:W4:Y:S01]  /*d840*/  @P0 LDG.E.U8 R20, desc[UR16][R4.64] ;  /* 0x0000001004140981 */ /* 0x000722000c1e1100 */
[----:B------:R-:W-:Y:S02]  /*d850*/  ISETP.GT.AND P0, PT, R2, 0x2e, PT ;  /* 0x0000002e0200780c */ /* 0x000fe40003f04270 */
[----:B------:R-:W-:Y:S02]  /*d860*/  PRMT R16, RZ, 0x7610, R16 ;  /* 0x00007610ff107816 */ /* 0x000fe40000000010 */
[----:B------:R-:W-:Y:S02]  /*d870*/  PRMT R3, RZ, 0x7610, R3 ;  /* 0x00007610ff037816 */ /* 0x000fe40000000003 */
[----:B------:R-:W-:Y:S02]  /*d880*/  PRMT R164, RZ, 0x7610, R164 ;  /* 0x00007610ffa47816 */ /* 0x000fe400000000a4 */
[----:B------:R-:W-:Y:S01]  /*d890*/  PRMT R162, RZ, 0x7610, R162 ;  /* 0x00007610ffa27816 */ /* 0x000fe200000000a2 */
[----:B---3--:R-:W-:-:S02]  /*d8a0*/  @P1 IMAD.MOV.U32 R4, RZ, RZ, R13 ;  /* 0x000000ffff041224 */ /* 0x008fc400078e000d */
        /* <DEDUP_REMOVED lines=23> */
[----:B0-----:R-:W-:Y:S01]  /*da20*/  @P1 IMAD.MOV.U32 R4, RZ, RZ, R25 ;  /* 0x000000ffff041224 */ /* 0x001fe200078e0019 */
[----:B------:R-:W-:Y:S01]  /*da30*/  PRMT R160, RZ, 0x7610, R160 ;  /* 0x00007610ffa07816 */ /* 0x000fe200000000a0 */
[----:B------:R-:W2:Y:S01]  /*da40*/  LDL R25, [R1+0x5b8] ;  /* 0x0005b80001197983 */ /* 0x000ea20000100800 */
[----:B------:R-:W-:-:S03]  /*da50*/  @P1 IMAD.MOV.U32 R5, RZ, RZ, R26 ;  /* 0x000000ffff051224 */ /* 0x000fc600078e001a */
[----:B------:R-:W2:Y:S04]  /*da60*/  LDL R26, [R1+0x5c0] ;  /* 0x0005c000011a7983 */ /* 0x000ea80000100800 */
[----:B------:R4:W2:Y:S02]  /*da70*/  @P1 LDG.E.U8 R162, desc[UR16][R4.64] ;  /* 0x0000001004a21981 */ /* 0x0008a4000c1e1100 */
[----:B----4-:R-:W-:Y:S02]  /*da80*/  @P0 IMAD.MOV.U32 R4, RZ, RZ, R0 ;  /* 0x000000ffff040224 */ /* 0x010fe400078e0000 */
[----:B------:R-:W4:Y:S01]  /*da90*/  LDL R0, [R1+0x5c4] ;  /* 0x0005c40001007983 */ /* 0x000f220000100800 */
[----:B------:R-:W-:Y:S01]  /*daa0*/  ISETP.GT.AND P1, PT, R2, 0x33, PT ;  /* 0x000000330200780c */ /* 0x000fe20003f24270 */
[----:B------:R-:W-:-:S02]  /*dab0*/  @P0 IMAD.MOV.U32 R5, RZ, RZ, R24 ;  /* 0x000000ffff050224 */ /* 0x000fc400078e0018 */
[----:B------:R-:W4:Y:S01]  /*dac0*/  LDL R24, [R1+0x5bc] ;  /* 0x0005bc0001187983 */ /* 0x000f220000100800 */
[----:B------:R-:W-:-:S03]  /*dad0*/  PRMT R158, RZ, 0x7610, R158 ;  /* 0x00007610ff9e7816 */ /* 0x000fc6000000009e */
        /* <DEDUP_REMOVED lines=13> */
[----:B------:R-:W-:Y:S01]  /*dbb0*/  @P0 IMAD.MOV.U32 R5, RZ, RZ, R34 ;  /* 0x000000ffff050224 */ /* 0x000fe200078e0022 */
[----:B------:R-:W-:Y:S02]  /*dbc0*/  PRMT R19, RZ, 0x7610, R19 ;  /* 0x00007610ff137816 */ /* 0x000fe40000000013 */
[----:B------:R-:W-:-:S02]  /*dbd0*/  PRMT R17, RZ, 0x7610, R17 ;  /* 0x00007610ff117816 */ /* 0x000fc40000000011 */
[----:B------:R-:W-:Y:S01]  /*dbe0*/  PRMT R15, RZ, 0x7610, R15 ;  /* 0x00007610ff0f7816 */ /* 0x000fe2000000000f */
[----:B------:R2:W3:Y:S01]  /*dbf0*/  @P0 LDG.E.U8 R155, desc[UR16][R4.64] ;  /* 0x00000010049b0981 */ /* 0x0004e2000c1e1100 */
[----:B------:R-:W-:Y:S02]  /*dc00*/  ISETP.GT.AND P0, PT, R2, 0x36, PT ;  /* 0x000000360200780c */ /* 0x000fe40003f04270 */
[----:B------:R-:W-:Y:S02]  /*dc10*/  LOP3.LUT R12, R12, 0xffff, RZ, 0xc0, !PT ;  /* 0x0000ffff0c0c7812 */ /* 0x000fe400078ec0ff */
[----:B------:R-:W-:Y:S02]  /*dc20*/  LOP3.LUT R11, R11, 0xffff, RZ, 0xc0, !PT ;  /* 0x0000ffff0b0b7812 */ /* 0x000fe400078ec0ff */
[----:B------:R-:W-:Y:S02]  /*dc30*/  LOP3.LUT R194, R194, 0xffff, RZ, 0xc0, !PT ;  /* 0x0000ffffc2c27812 */ /* 0x000fe400078ec0ff */
[----:B------:R-:W-:-:S02]  /*dc40*/  LOP3.LUT R10, R10, 0xffff, RZ, 0xc0, !PT ;  /* 0x0000ffff0a0a7812 */ /* 0x000fc400078ec0ff */
[----:B------:R-:W-:Y:S02]  /*dc50*/  LOP3.LUT R193, R193, 0xffff, RZ, 0xc0, !PT ;  /* 0x0000ffffc1c17812 */ /* 0x000fe400078ec0ff */
[----:B------:R-:W-:Y:S01]  /*dc60*/  LOP3.LUT R9, R9, 0xffff, RZ, 0xc0, !PT ;  /* 0x0000ffff09097812 */ /* 0x000fe200078ec0ff */
[----:B--2---:R-:W-:Y:S01]  /*dc70*/  @P1 IMAD.MOV.U32 R4, RZ, RZ, R29 ;  /* 0x000000ffff041224 */ /* 0x004fe200078e001d */
[----:B------:R-:W-:Y:S01]  /*dc80*/  LOP3.LUT R190, R190, 0xffff, RZ, 0xc0, !PT ;  /* 0x0000ffffbebe7812 */ /* 0x000fe200078ec0ff */
[----:B------:R-:W2:Y:S01]  /*dc90*/  LDL R29, [R1+0x5ac] ;  /* 0x0005ac00011d7983 */ /* 0x000ea20000100800 */
[----:B------:R-:W-:-:S03]  /*dca0*/  @P1 IMAD.MOV.U32 R5, RZ, RZ, R30 ;  /* 0x000000ffff051224 */ /* 0x000fc600078e001e */
[----:B------:R-:W2:Y:S04]  /*dcb0*/  LDL R30, [R1+0x5a8] ;  /* 0x0005a800011e7983 */ /* 0x000ea80000100800 */
[----:B------:R0:W2:Y:S01]  /*dcc0*/  @P1 LDG.E.U8 R153, desc[UR16][R4.64] ;  /* 0x0000001004991981 */ /* 0x0000a2000c1e1100 */
[----:B------:R-:W-:Y:S02]  /*dcd0*/  ISETP.GT.AND P1, PT, R2, 0x37, PT ;  /* 0x000000370200780c */ /* 0x000fe40003f24270 */
[----:B------:R-:W-:Y:S01]  /*dce0*/  LOP3.LUT R8, R8, 0xffff, RZ, 0xc0, !PT ;  /* 0x0000ffff08087812 */ /* 0x000fe200078ec0ff */
[----:B------:R-:W1:Y:S01]  /*dcf0*/  S2R R156, SR_TID.X ;  /* 0x00000000009c7919 */ /* 0x000e620000002100 */
[----:B------:R-:W-:Y:S02]  /*dd00*/  LOP3.LUT R192, R192, 0xffff, RZ, 0xc0, !PT ;  /* 0x0000ffffc0c07812 */ /* 0x000fe400078ec0ff */
[----:B------:R-:W-:Y:S01]  /*dd10*/  LOP3.LUT R191, R191, 0xffff, RZ, 0xc0, !PT ;  /* 0x0000ffffbfbf7812 */ /* 0x000fe200078ec0ff */
[----:B------:R-:W2:Y:S01]  /*dd20*/  LDL R34, [R1+0x558] ;  /* 0x0005580001227983 */ /* 0x000ea20000100800 */
[----:B0-----:R-:W-:-:S02]  /*dd30*/  @P0 IMAD.MOV.U32 R4, RZ, RZ, R31 ;  /* 0x000000ffff040224 */ /* 0x001fc400078e001f */
[----:B------:R-:W-:Y:S01]  /*dd40*/  @P0 IMAD.MOV.U32 R5, RZ, RZ, R32 ;  /* 0x000000ffff050224 */ /* 0x000fe200078e0020 */
[----:B------:R-:W-:Y:S01]  /*dd50*/  PRMT R195, R12, 0x3340, R11 ;  /* 0x000033400cc37816 */ /* 0x000fe2000000000b */
[----:B------:R-:W2:Y:S04]  /*dd60*/  LDL R33, [R1+0x55c] ;  /* 0x00055c0001217983 */ /* 0x000ea80000100800 */
[----:B------:R0:W2:Y:S01]  /*dd70*/  @P0 LDG.E.U8 R23, desc[UR16][R4.64] ;  /* 0x0000001004170981 */ /* 0x0000a2000c1e1100 */
[----:B------:R-:W-:Y:S02]  /*dd80*/  ISETP.GT.AND P0, PT, R2, 0x38, PT ;  /* 0x000000380200780c */ /* 0x000fe40003f04270 */
[----:B------:R-:W-:Y:S01]  /*dd90*/  PRMT R194, R194, 0x3340, R10 ;  /* 0x00003340c2c27816 */ /* 0x000fe2000000000a */
[----:B------:R-:W2:Y:S01]  /*dda0*/  LDL R32, [R1+0x538] ;  /* 0x0005380001207983 */ /* 0x000ea20000100800 */
[----:B------:R-:W-:-:S02]  /*ddb0*/  PRMT R193, R193, 0x3340, R9 ;  /* 0x00003340c1c17816 */ /* 0x000fc40000000009 */
[----:B------:R-:W-:Y:S01]  /*ddc0*/  PRMT R190, R190, 0x3340, R8 ;  /* 0x00003340bebe7816 */ /* 0x000fe20000000008 */
[----:B------:R-:W2:Y:S01]  /*ddd0*/  LDL R31, [R1+0x53c] ;  /* 0x00053c00011f7983 */ /* 0x000ea20000100800 */
[----:B0-----:R-:W-:Y:S02]  /*dde0*/  @P1 IMAD.MOV.U32 R4, RZ, RZ, R27 ;  /* 0x000000ffff041224 */ /* 0x001fe400078e001b */
        /* <DEDUP_REMOVED lines=10> */
[----:B------:R-:W-:-:S05]  /*de90*/  ISETP.GT.AND P0, PT, R2, 0x3a, PT ;  /* 0x0000003a0200780c */ /* 0x000fca0003f04270 */
[----:B0-----:R-:W-:Y:S02]  /*dea0*/  @P1 IMAD.MOV.U32 R4, RZ, RZ, R24 ;  /* 0x000000ffff041224 */ /* 0x001fe400078e0018 */
[----:B------:R-:W-:Y:S01]  /*deb0*/  @P1 IMAD.MOV.U32 R5, RZ, RZ, R25 ;  /* 0x000000ffff051224 */ /* 0x000fe200078e0019 */
[----:B------:R-:W4:Y:S04]  /*dec0*/  LDL R24, [R1+0x594] ;  /* 0x0005940001187983 */ /* 0x000f280000100800 */
[----:B------:R3:W4:Y:S04]  /*ded0*/  @P1 LDG.E.U8 R17, desc[UR16][R4.64] ;  /* 0x0000001004111981 */ /* 0x000728000c1e1100 */
[----:B------:R-:W4:Y:S01]  /*dee0*/  LDL R25, [R1+0x590] ;  /* 0x0005900001197983 */ /* 0x000f220000100800 */
[----:B------:R-:W-:-:S02]  /*def0*/  PRMT R12, RZ, 0x7610, R12 ;  /* 0x00007610ff0c7816 */ /* 0x000fc4000000000c */
[----:B------:R-:W-:Y:S01]  /*df00*/  PRMT R11, RZ, 0x7610, R11 ;  /* 0x00007610ff0b7816 */ /* 0x000fe2000000000b */
[----:B---3--:R-:W-:Y:S02]  /*df10*/  @P0 IMAD.MOV.U32 R4, RZ, RZ, R13 ;  /* 0x000000ffff040224 */ /* 0x008fe400078e000d */
[----:B------:R-:W3:Y:S01]  /*df20*/  LDL R13, [R1+0x58c] ;  /* 0x00058c00010d7983 */ /* 0x000ee20000100800 */
[----:B------:R-:W-:-:S03]  /*df30*/  @P0 IMAD.MOV.U32 R5, RZ, RZ, R14 ;  /* 0x000000ffff050224 */ /* 0x000fc600078e000e */
[----:B------:R-:W3:Y:S04]  /*df40*/  LDL R14, [R1+0x588] ;  /* 0x00058800010e7983 */ /* 0x000ee80000100800 */
[----:B------:R2:W3:Y:S01]  /*df50*/  @P0 LDG.E.U8 R15, desc[UR16][R4.64] ;  /* 0x00000010040f0981 */ /* 0x0004e2000c1e1100 */
[----:B------:R-:W-:-:S13]  /*df60*/  ISETP.GT.AND P0, PT, R2, 0x3b, PT ;  /* 0x0000003b0200780c */ /* 0x000fda0003f04270 */
[----:B--2---:R-:W-:Y:S01]  /*df70*/  @P0 IMAD.MOV.U32 R4, RZ, RZ, R29 ;  /* 0x000000ffff040224 */ /* 0x004fe200078e001d */
[----:B------:R-:W-:Y:S01]  /*df80*/  PRMT R10, RZ, 0x7610, R10 ;  /* 0x00007610ff0a7816 */ /* 0x000fe2000000000a */
[----:B------:R-:W2:Y:S01]  /*df90*/  LDL R29, [R1+0x51c] ;  /* 0x00051c00011d7983 */ /* 0x000ea20000100800 */
[----:B------:R-:W-:Y:S01]  /*dfa0*/  @P0 IMAD.MOV.U32 R5, RZ, RZ, R30 ;  /* 0x000000ffff050224 */ /* 0x000fe200078e001e */
[----:B------:R-:W-:Y:S02]  /*dfb0*/  PRMT R9, RZ, 0x7610, R9 ;  /* 0x00007610ff097816 */ /* 0x000fe40000000009 */
[----:B------:R-:W2:Y:S04]  /*dfc0*/  LDL R30, [R1+0x518] ;  /* 0x00051800011e7983 */ /* 0x000ea80000100800 */
[----:B------:R0:W2:Y:S01]  /*dfd0*/  @P0 LDG.E.U8 R12, desc[UR16][R4.64] ;  /* 0x00000010040c0981 */ /* 0x0000a2000c1e1100 */
[----:B------:R-:W-:-:S13]  /*dfe0*/  ISETP.GT.AND P0, PT, R2, 0x3c, PT ;  /* 0x0000003c0200780c */ /* 0x000fda0003f04270 */
[----:B0-----:R-:W-:Y:S01]  /*dff0*/  @P0 IMAD.MOV.U32 R4, RZ, RZ, R27 ;  /* 0x000000ffff040224 */ /* 0x001fe200078e001b */
[----:B------:R-:W-:Y:S01]  /*e000*/  PRMT R8, RZ, 0x7610, R8 ;  /* 0x00007610ff087816 */ /* 0x000fe20000000008 */
[----:B------:R-:W2:Y:S01]  /*e010*/  LDL R27, [R1+0x4fc] ;  /* 0x0004fc00011b7983 */ /* 0x000ea20000100800 */
[----:B------:R-:W-:Y:S01]  /*e020*/  @P0 IMAD.MOV.U32 R5, RZ, RZ, R28 ;  /* 0x000000ffff050224 */ /* 0x000fe200078e001c */
[----:B------:R-:W-:Y:S02]  /*e030*/  LOP3.LUT R189, R189, 0xffff, RZ, 0xc0, !PT ;  /* 0x0000ffffbdbd7812 */ /* 0x000fe400078ec0ff */
[----:B------:R-:W2:Y:S04]  /*e040*/  LDL R28, [R1+0x4f8] ;  /* 0x0004f800011c7983 */ /* 0x000ea80000100800 */
[----:B------:R4:W2:Y:S01]  /*e050*/  @P0 LDG.E.U8 R11, desc[UR16][R4.64] ;  /* 0x00000010040b0981 */ /* 0x0008a2000c1e1100 */
[----:B------:R-:W-:-:S13]  /*e060*/  ISETP.GT.AND P0, PT, R2, 0x3d, PT ;  /* 0x0000003d0200780c */ /* 0x000fda0003f04270 */
[----:B----4-:R-:W-:Y:S02]  /*e070*/  @P0 IMAD.MOV.U32 R4, RZ, RZ, R0 ;  /* 0x000000ffff040224 */ /* 0x010fe400078e0000 */
[----:B------:R-:W4:Y:S01]  /*e080*/  LDL R0, [R1+0x79c] ;  /* 0x00079c0001007983 */ /* 0x000f220000100800 */
[----:B------:R-:W-:Y:S01]  /*e090*/  @P0 IMAD.MOV.U32 R5, RZ, RZ, R26 ;  /* 0x000000ffff050224 */ /* 0x000fe200078e001a */
[----:B------:R-:W-:Y:S02]  /*e0a0*/  LOP3.LUT R188, R188, 0xffff, RZ, 0xc0, !PT ;  /* 0x0000ffffbcbc7812 */ /* 0x000fe400078ec0ff */
[----:B------:R-:W-:Y:S01]  /*e0b0*/  LOP3.LUT R187, R187, 0xffff, RZ, 0xc0, !PT ;  /* 0x0000ffffbbbb7812 */ /* 0x000fe200078ec0ff */
[----:B------:R-:W2:Y:S04]  /*e0c0*/  LDL R26, [R1+0x4d8] ;  /* 0x0004d800011a7983 */ /* 0x000ea80000100800 */
[----:B------:R0:W2:Y:S01]  /*e0d0*/  @P0 LDG.E.U8 R10, desc[UR16][R4.64] ;  /* 0x00000010040a0981 */ /* 0x0000a2000c1e1100 */
[----:B------:R-:W-:-:S13]  /*e0e0*/  ISETP.GT.AND P0, PT, R2, 0x3e, PT ;  /* 0x0000003e0200780c */ /* 0x000fda0003f04270 */
[----:B0-----:R-:W-:Y:S01]  /*e0f0*/  @P0 IMAD.MOV.U32 R4, RZ, RZ, R24 ;  /* 0x000000ffff040224 */ /* 0x001fe200078e0018 */
[----:B------:R-:W-:Y:S01]  /*e100*/  LOP3.LUT R186, R186, 0xffff, RZ, 0xc0, !PT ;  /* 0x0000ffffbaba7812 */ /* 0x000fe200078ec0ff */
[----:B------:R-:W2:Y:S01]  /*e110*/  LDL R24, [R1+0x4b8] ;  /* 0x0004b80001187983 */ /* 0x000ea20000100800 */
[----:B------:R-:W-:Y:S01]  /*e120*/  @P0 IMAD.MOV.U32 R5, RZ, RZ, R25 ;  /* 0x000000ffff050224 */ /* 0x000fe200078e0019 */
[----:B------:R-:W-:Y:S02]  /*e130*/  LOP3.LUT R7, R7, 0xffff, RZ, 0xc0, !PT ;  /* 0x0000ffff07077812 */ /* 0x000fe400078ec0ff */
[----:B------:R-:W-:Y:S01]  /*e140*/  LOP3.LUT R6, R6, 0xffff, RZ, 0xc0, !PT ;  /* 0x0000ffff06067812 */ /* 0x000fe200078ec0ff */
[----:B------:R-:W2:Y:S04]  /*e150*/  LDL R25, [R1+0x4dc] ;  /* 0x0004dc0001197983 */ /* 0x000ea80000100800 */
[----:B------:R3:W2:Y:S01]  /*e160*/  @P0 LDG.E.U8 R9, desc[UR16][R4.64] ;  /* 0x0000001004090981 */ /* 0x0006a2000c1e1100 */
[----:B------:R-:W-:-:S02]  /*e170*/  ISETP.GT.AND P0, PT, R2, 0x3f, PT ;  /* 0x0000003f0200780c */ /* 0x000fc40003f04270 */
[----:B------:R-:W-:Y:S02]  /*e180*/  PRMT R191, R192, 0x3340, R191 ;  /* 0x00003340c0bf7816 */ /* 0x000fe400000000bf */
[----:B------:R-:W-:Y:S02]  /*e190*/  PRMT R188, R189, 0x3340, R188 ;  /* 0x00003340bdbc7816 */ /* 0x000fe400000000bc */
[----:B------:R-:W-:Y:S02]  /*e1a0*/  PRMT R186, R187, 0x3340, R186 ;  /* 0x00003340bbba7816 */ /* 0x000fe400000000ba */
[----:B------:R-:W-:Y:S02]  /*e1b0*/  PRMT R7, R7, 0x3340, R6 ;  /* 0x0000334007077816 */ /* 0x000fe40000000006 */
[----:B------:R-:W-:Y:S02]  /*e1c0*/  PRMT R6, R190, 0x5410, R188 ;  /* 0x00005410be067816 */ /* 0x000fe400000000bc */
[----:B------:R-:W-:Y:S01]  /*e1d0*/  PRMT R7, R186, 0x5410, R7 ;  /* 0x00005410ba077816 */ /* 0x000fe20000000007 */
[----:B---3--:R-:W-:-:S02]  /*e1e0*/  @P0 IMAD.MOV.U32 R4, RZ, RZ, R13 ;  /* 0x000000ffff040224 */ /* 0x008fc400078e000d */
[----:B------:R-:W3:Y:S01]  /*e1f0*/  LDL R13, [R1+0x7ac] ;  /* 0x0007ac00010d7983 */ /* 0x000ee20000100800 */
[----:B------:R-:W-:Y:S01]  /*e200*/  @P0 IMAD.MOV.U32 R5, RZ, RZ, R14 ;  /* 0x000000ffff050224 */ /* 0x000fe200078e000e */
[----:B------:R-:W-:Y:S02]  /*e210*/  LOP3.LUT R185, R185, 0xffff, RZ, 0xc0, !PT ;  /* 0x0000ffffb9b97812 */ /* 0x000fe400078ec0ff */
[----:B------:R-:W2:Y:S04]  /*e220*/  LDL R14, [R1+0x4bc] ;  /* 0x0004bc00010e7983 */ /* 0x000ea80000100800 */
[----:B------:R0:W2:Y:S02]  /*e230*/  @P0 LDG.E.U8 R8, desc[UR16][R4.64] ;  /* 0x0000001004080981 */ /* 0x0000a4000c1e1100 */
[----:B0-----:R-:W-:-:S02]  /*e240*/  PRMT R4, R195, 0x5410, R194 ;  /* 0x00005410c3047816 */ /* 0x001fc400000000c2 */
[----:B------:R-:W-:Y:S01]  /*e250*/  PRMT R5, R193, 0x5410, R191 ;  /* 0x00005410c1057816 */ /* 0x000fe200000000bf */
[----:B------:R-:W-:Y:S06]  /*e260*/  BAR.SYNC.DEFER_BLOCKING 0x0 ;  /* 0x0000000000007b1d */ /* 0x000fec0000010000 */
[----:B----4-:R1:W-:Y:S02]  /*e270*/  STS.128 [R0+UR12+0x4000], R4 ;  /* 0x0040000400007988 */ /* 0x0103e40008000c0c */
[----:B-1----:R-:W-:-:S04]  /*e280*/  LOP3.LUT R0, R156, 0x3f, RZ, 0xc0, !PT ;  /* 0x0000003f9c007812 */ /* 0x002fc800078ec0ff */
[----:B------:R-:W-:Y:S02]  /*e290*/  ISETP.GE.AND P0, PT, R0, R2, PT ;  /* 0x000000020000720c */ /* 0x000fe40003f06270 */
[----:B------:R-:W4:Y:S01]  /*e2a0*/  LDL R0, [R1+0x7a8] ;  /* 0x0007a80001007983 */ /* 0x000f220000100800 */
[----:B------:R-:W-:Y:S02]  /*e2b0*/  LOP3.LUT R184, R184, 0xffff, RZ, 0xc0, !PT ;  /* 0x0000ffffb8b87812 */ /* 0x000fe400078ec0ff */
[----:B------:R-:W-:Y:S02]  /*e2c0*/  LOP3.LUT R183, R183, 0xffff, RZ, 0xc0, !PT ;  /* 0x0000ffffb7b77812 */ /* 0x000fe400078ec0ff */
[----:B------:R-:W-:Y:S02]  /*e2d0*/  LOP3.LUT R182, R182, 0xffff, RZ, 0xc0, !PT ;  /* 0x0000ffffb6b67812 */ /* 0x000fe400078ec0ff */
[----:B------:R-:W-:Y:S02]  /*e2e0*/  LOP3.LUT R181, R181, 0xffff, RZ, 0xc0, !PT ;  /* 0x0000ffffb5b57812 */ /* 0x000fe400078ec0ff */
[----:B------:R-:W-:-:S02]  /*e2f0*/  LOP3.LUT R180, R180, 0xffff, RZ, 0xc0, !PT ;  /* 0x0000ffffb4b47812 */ /* 0x000fc400078ec0ff */
[----:B------:R-:W-:Y:S02]  /*e300*/  LOP3.LUT R179, R179, 0xffff, RZ, 0xc0, !PT ;  /* 0x0000ffffb3b37812 */ /* 0x000fe400078ec0ff */
        /* <DEDUP_REMOVED lines=9> */
[----:B------:R-:W-:Y:S02]  /*e3a0*/  PRMT R184, R185, 0x3340, R184 ;  /* 0x00003340b9b87816 */ /* 0x000fe400000000b8 */
[----:B------:R-:W-:-:S02]  /*e3b0*/  PRMT R4, R183, 0x3340, R182 ;  /* 0x00003340b7047816 */ /* 0x000fc400000000b6 */
[----:B------:R-:W-:Y:S02]  /*e3c0*/  PRMT R180, R181, 0x3340, R180 ;  /* 0x00003340b5b47816 */ /* 0x000fe400000000b4 */
[----:B------:R-:W-:Y:S02]  /*e3d0*/  PRMT R5, R179, 0x3340, R178 ;  /* 0x00003340b3057816 */ /* 0x000fe400000000b2 */
[----:B------:R-:W-:Y:S02]  /*e3e0*/  PRMT R176, R177, 0x3340, R176 ;  /* 0x00003340b1b07816 */ /* 0x000fe400000000b0 */
[----:B------:R-:W-:Y:S02]  /*e3f0*/  PRMT R6, R175, 0x3340, R174 ;  /* 0x00003340af067816 */ /* 0x000fe400000000ae */
[----:B------:R-:W-:Y:S02]  /*e400*/  PRMT R172, R173, 0x3340, R172 ;  /* 0x00003340adac7816 */ /* 0x000fe400000000ac */
[----:B------:R-:W-:-:S02]  /*e410*/  PRMT R7, R171, 0x3340, R169 ;  /* 0x00003340ab077816 */ /* 0x000fc400000000a9 */
[----:B------:R-:W-:Y:S02]  /*e420*/  PRMT R4, R184, 0x5410, R4 ;  /* 0x00005410b8047816 */ /* 0x000fe40000000004 */
[----:B------:R-:W-:Y:S02]  /*e430*/  PRMT R5, R180, 0x5410, R5 ;  /* 0x00005410b4057816 */ /* 0x000fe40000000005 */
[----:B------:R-:W-:Y:S02]  /*e440*/  PRMT R6, R176, 0x5410, R6 ;  /* 0x00005410b0067816 */ /* 0x000fe40000000006 */
[----:B------:R-:W-:Y:S02]  /*e450*/  PRMT R7, R172, 0x5410, R7 ;  /* 0x00005410ac077816 */ /* 0x000fe40000000007 */
[----:B------:R-:W-:Y:S02]  /*e460*/  LOP3.LUT R20, R20, 0xffff, RZ, 0xc0, !PT ;  /* 0x0000ffff14147812 */ /* 0x000fe400078ec0ff */
[----:B------:R-:W-:-:S02]  /*e470*/  LOP3.LUT R18, R18, 0xffff, RZ, 0xc0, !PT ;  /* 0x0000ffff12127812 */ /* 0x000fc400078ec0ff */
[----:B------:R-:W-:Y:S02]  /*e480*/  LOP3.LUT R16, R16, 0xffff, RZ, 0xc0, !PT ;  /* 0x0000ffff10107812 */ /* 0x000fe400078ec0ff */
[----:B------:R-:W-:Y:S02]  /*e490*/  LOP3.LUT R3, R3, 0xffff, RZ, 0xc0, !PT ;  /* 0x0000ffff03037812 */ /* 0x000fe400078ec0ff */
[----:B------:R-:W-:Y:S02]  /*e4a0*/  LOP3.LUT R170, R170, 0xffff, RZ, 0xc0, !PT ;  /* 0x0000ffffaaaa7812 */ /* 0x000fe400078ec0ff */
[----:B------:R-:W-:Y:S02]  /*e4b0*/  PRMT R3, R16, 0x3340, R3 ;  /* 0x0000334010037816 */ /* 0x000fe40000000003 */
        /* <DEDUP_REMOVED lines=10> */
[----:B------:R-:W-:Y:S01]  /*e560*/  LOP3.LUT R22, R22, 0xffff, RZ, 0xc0, !PT ;  /* 0x0000ffff16167812 */ /* 0x000fe200078ec0ff */
[----:B------:R-:W-:Y:S01]  /*e570*/  @!P0 IMAD.MOV.U32 R2, RZ, RZ, R230 ;  /* 0x000000ffff028224 */ /* 0x000fe200078e00e6 */
[----:B------:R-:W-:Y:S02]  /*e580*/  PRMT R225, RZ, 0x7610, R225 ;  /* 0x00007610ffe17816 */ /* 0x000fe400000000e1 */
[----:B------:R-:W-:Y:S02]  /*e590*/  PRMT R168, R170, 0x3340, R168 ;  /* 0x00003340aaa87816 */ /* 0x000fe400000000a8 */
[----:B------:R-:W-:-:S02]  /*e5a0*/  PRMT R163, R165, 0x3340, R163 ;  /* 0x00003340a5a37816 */ /* 0x000fc400000000a3 */
[----:B------:R-:W-:Y:S01]  /*e5b0*/  PRMT R154, R157, 0x3340, R154 ;  /* 0x000033409d9a7816 */ /* 0x000fe2000000009a */
[----:B---3--:R0:W-:Y:S02]  /*e5c0*/  STS.128 [R13+UR12+0x4000], R4 ;  /* 0x004000040d007988 */ /* 0x0081e40008000c0c */
[----:B0-----:R-:W-:Y:S02]  /*e5d0*/  PRMT R7, R20, 0x3340, R18 ;  /* 0x0000334014077816 */ /* 0x001fe40000000012 */
[----:B------:R-:W3:Y:S01]  /*e5e0*/  LDL R13, [R1+0x498] ;  /* 0x00049800010d7983 */ /* 0x000ee20000100800 */
[----:B------:R-:W-:Y:S02]  /*e5f0*/  PRMT R4, R167, 0x3340, R166 ;  /* 0x00003340a7047816 */ /* 0x000fe400000000a6 */
[----:B------:R-:W-:Y:S01]  /*e600*/  PRMT R7, R7, 0x5410, R3 ;  /* 0x0000541007077816 */ /* 0x000fe20000000003 */
[----:B------:R-:W-:Y:S01]  /*e610*/  @!P0 IMAD.MOV.U32 R3, RZ, RZ, R229 ;  /* 0x000000ffff038224 */ /* 0x000fe200078e00e5 */
[----:B------:R-:W-:-:S02]  /*e620*/  PRMT R5, R161, 0x3340, R159 ;  /* 0x00003340a1057816 */ /* 0x000fc4000000009f */
[----:B------:R-:W-:Y:S02]  /*e630*/  PRMT R6, R152, 0x3340, R22 ;  /* 0x0000334098067816 */ /* 0x000fe40000000016 */
[----:B------:R-:W-:Y:S01]  /*e640*/  PRMT R4, R168, 0x5410, R4 ;  /* 0x00005410a8047816 */ /* 0x000fe20000000004 */
[----:B------:R0:W3:Y:S01]  /*e650*/  @!P0 LDG.E.U8 R225, desc[UR16][R2.64] ;  /* 0x0000001002e18981 */ /* 0x0000e2000c1e1100 */
[----:B------:R-:W-:Y:S02]  /*e660*/  PRMT R5, R163, 0x5410, R5 ;  /* 0x00005410a3057816 */ /* 0x000fe40000000005 */
[----:B------:R-:W-:-:S05]  /*e670*/  PRMT R6, R154, 0x5410, R6 ;  /* 0x000054109a067816 */ /* 0x000fca0000000006 */
[----:B----4-:R1:W-:Y:S04]  /*e680*/  STS.128 [R0+UR12+0x4000], R4 ;  /* 0x0040000400007988 */ /* 0x0103e80008000c0c */
[----:B-1----:R-:W4:Y:S01]  /*e690*/  LDL R0, [R1+0x49c] ;  /* 0x00049c0001007983 */ /* 0x002f220000100800 */
[----:B------:R-:W-:Y:S01]  /*e6a0*/  PRMT R173, RZ, 0x7610, R173 ;  /* 0x00007610ffad7816 */ /* 0x000fe200000000ad */
[----:B0-----:R-:W-:Y:S02]  /*e6b0*/  @!P0 IMAD.MOV.U32 R2, RZ, RZ, R37 ;  /* 0x000000ffff028224 */ /* 0x001fe400078e0025 */
[----:B------:R-:W-:Y:S01]  /*e6c0*/  @!P0 IMAD.MOV.U32 R3, RZ, RZ, R38 ;  /* 0x000000ffff038224 */ /* 0x000fe200078e0026 */
[----:B------:R-:W-:-:S04]  /*e6d0*/  PRMT R172, RZ, 0x7610, R172 ;  /* 0x00007610ffac7816 */ /* 0x000fc800000000ac */
[----:B------:R0:W4:Y:S01]  /*e6e0*/  @!P0 LDG.E.U8 R173, desc[UR16][R2.64] ;  /* 0x0000001002ad8981 */ /* 0x000122000c1e1100 */
[----:B------:R-:W-:Y:S01]  /*e6f0*/  PRMT R171, RZ, 0x7610, R171 ;  /* 0x00007610ffab7816 */ /* 0x000fe200000000ab */
[----:B0-----:R-:W-:Y:S02]  /*e700*/  @!P0 IMAD.MOV.U32 R2, RZ, RZ, R35 ;  /* 0x000000ffff028224 */ /* 0x001fe400078e0023 */
[----:B------:R-:W-:-:S05]  /*e710*/  @!P0 IMAD.MOV.U32 R3, RZ, RZ, R36 ;  /* 0x000000ffff038224 */ /* 0x000fca00078e0024 */
        /* <DEDUP_REMOVED lines=10> */
[----:B--2---:R-:W-:Y:S02]  /*e7c0*/  @!P0 IMAD.MOV.U32 R2, RZ, RZ, R29 ;  /* 0x000000ffff028224 */ /* 0x004fe400078e001d */
[----:B------:R-:W-:-:S05]  /*e7d0*/  @!P0 IMAD.MOV.U32 R3, RZ, RZ, R30 ;  /* 0x000000ffff038224 */ /* 0x000fca00078e001e */
[----:B------:R0:W2:Y:S01]  /*e7e0*/  @!P0 LDG.E.U8 R169, desc[UR16][R2.64] ;  /* 0x0000001002a98981 */ /* 0x0000a2000c1e1100 */
[----:B------:R-:W-:Y:S01]  /*e7f0*/  PRMT R167, RZ, 0x7610, R167 ;  /* 0x00007610ffa77816 */ /* 0x000fe200000000a7 */
[----:B0-----:R-:W-:Y:S02]  /*e800*/  @!P0 IMAD.MOV.U32 R2, RZ, RZ, R27 ;  /* 0x000000ffff028224 */ /* 0x001fe400078e001b */
[----:B------:R-:W-:-:S05]  /*e810*/  @!P0 IMAD.MOV.U32 R3, RZ, RZ, R28 ;  /* 0x000000ffff038224 */ /* 0x000fca00078e001c */
[----:B------:R0:W2:Y:S01]  /*e820*/  @!P0 LDG.E.U8 R168, desc[UR16][R2.64] ;  /* 0x0000001002a88981 */ /* 0x0000a2000c1e1100 */
[----:B------:R-:W-:-:S03]  /*e830*/  PRMT R166, RZ, 0x7610, R166 ;  /* 0x00007610ffa67816 */ /* 0x000fc600000000a6 */
[----:B------:R1:W-:Y:S01]  /*e840*/  STL [R1+0x7c0], R230 ;  /* 0x0007c0e601007387 */ /* 0x0003e20000100800 */
[----:B0-----:R-:W-:Y:S02]  /*e850*/  @!P0 IMAD.MOV.U32 R2, RZ, RZ, R25 ;  /* 0x000000ffff028224 */ /* 0x001fe400078e0019 */
[----:B------:R-:W-:Y:S01]  /*e860*/  @!P0 IMAD.MOV.U32 R3, RZ, RZ, R26 ;  /* 0x000000ffff038224 */ /* 0x000fe200078e001a */
[----:B------:R-:W-:Y:S04]  /*e870*/  STL [R1+0x7bc], R229 ;  /* 0x0007bce501007387 */ /* 0x000fe80000100800 */
[----:B------:R0:W2:Y:S02]  /*e880*/  @!P0 LDG.E.U8 R167, desc[UR16][R2.64] ;  /* 0x0000001002a78981 */ /* 0x0000a4000c1e1100 */
[----:B0-----:R-:W-:-:S02]  /*e890*/  @!P0 IMAD.MOV.U32 R2, RZ, RZ, R14 ;  /* 0x000000ffff028224 */ /* 0x001fc400078e000e */
[----:B------:R-:W-:-:S05]  /*e8a0*/  @!P0 IMAD.MOV.U32 R3, RZ, RZ, R24 ;  /* 0x000000ffff038224 */ /* 0x000fca00078e0018 */
[----:B------:R0:W2:Y:S04]  /*e8b0*/  @!P0 LDG.E.U8 R166, desc[UR16][R2.64] ;  /* 0x0000001002a68981 */ /* 0x0000a8000c1e1100 */
[----:B---3--:R-:W-:Y:S04]  /*e8c0*/  STL [R1+0xac0], R225 ;  /* 0x000ac0e101007387 */ /* 0x008fe80000100800 */
[----:B------:R-:W3:Y:S04]  /*e8d0*/  LDL R27, [R1+0x478] ;  /* 0x00047800011b7983 */ /* 0x000ee80000100800 */
[----:B------:R-:W2:Y:S04]  /*e8e0*/  LDL R24, [R1+0x47c] ;  /* 0x00047c0001187983 */ /* 0x000ea80000100800 */
[----:B------:R-:W2:Y:S04]  /*e8f0*/  LDL R26, [R1+0x45c] ;  /* 0x00045c00011a7983 */ /* 0x000ea80000100800 */
[----:B------:R-:W2:Y:S04]  /*e900*/  LDL R33, [R1+0x458] ;  /* 0x0004580001217983 */ /* 0x000ea80000100800 */
[----:B------:R-:W2:Y:S04]  /*e910*/  LDL R32, [R1+0x438] ;  /* 0x0004380001207983 */ /* 0x000ea80000100800 */
[----:B------:R-:W2:Y:S01]  /*e920*/  LDL R25, [R1+0x43c] ;  /* 0x00043c0001197983 */ /* 0x000ea20000100800 */
[----:B0-----:R-:W-:-:S03]  /*e930*/  @!P0 IMAD.MOV.U32 R3, RZ, RZ, R13 ;  /* 0x000000ffff038224 */ /* 0x001fc600078e000d */
[----:B------:R-:W2:Y:S04]  /*e940*/  LDL R31, [R1+0x418] ;  /* 0x00041800011f7983 */ /* 0x000ea80000100800 */
[----:B------:R-:W2:Y:S04]  /*e950*/  LDL R30, [R1+0x3f8] ;  /* 0x0003f800011e7983 */ /* 0x000ea80000100800 */
[----:B------:R-:W2:Y:S01]  /*e960*/  LDL R13, [R1+0x3fc] ;  /* 0x0003fc00010d7983 */ /* 0x000ea20000100800 */
[----:B----4-:R-:W-:-:S03]  /*e970*/  @!P0 IMAD.MOV.U32 R2, RZ, RZ, R0 ;  /* 0x000000ffff028224 */ /* 0x010fc600078e0000 */
[----:B------:R-:W4:Y:S04]  /*e980*/  LDL R0, [R1+0x7a4] ;  /* 0x0007a40001007983 */ /* 0x000f280000100800 */
[----:B------:R-:W4:Y:S01]  /*e990*/  LDL.LU R14, [R1+0x41c] ;  /* 0x00041c00010e7983 */ /* 0x000f220000300800 */
[----:B------:R-:W-:Y:S02]  /*e9a0*/  LOP3.LUT R164, R164, 0xffff, RZ, 0xc0, !PT ;  /* 0x0000ffffa4a47812 */ /* 0x000fe400078ec0ff */
[----:B------:R-:W-:Y:S01]  /*e9b0*/  LOP3.LUT R162, R162, 0xffff, RZ, 0xc0, !PT ;  /* 0x0000ffffa2a27812 */ /* 0x000fe200078ec0ff */
[----:B------:R-:W4:Y:S01]  /*e9c0*/  LDL R29, [R1+0x3d8] ;  /* 0x0003d800011d7983 */ /* 0x000f220000100800 */
[----:B------:R-:W-:Y:S02]  /*e9d0*/  LOP3.LUT R160, R160, 0xffff, RZ, 0xc0, !PT ;  /* 0x0000ffffa0a07812 */ /* 0x000fe400078ec0ff */
[----:B------:R-:W-:Y:S01]  /*e9e0*/  LOP3.LUT R158, R158, 0xffff, RZ, 0xc0, !PT ;  /* 0x0000ffff9e9e7812 */ /* 0x000fe200078ec0ff */
[----:B------:R-:W4:Y:S01]  /*e9f0*/  LDL R28, [R1+0x3dc] ;  /* 0x0003dc00011c7983 */ /* 0x000f220000100800 */
        /* <DEDUP_REMOVED lines=12> */
[----:B------:R-:W-:-:S02]  /*eac0*/  PRMT R165, RZ, 0x7610, R165 ;  /* 0x00007610ffa57816 */ /* 0x000fc400000000a5 */
[----:B------:R-:W-:Y:S02]  /*ead0*/  PRMT R162, R164, 0x3340, R162 ;  /* 0x00003340a4a27816 */ /* 0x000fe400000000a2 */
[----:B------:R-:W-:Y:S02]  /*eae0*/  PRMT R4, R160, 0x3340, R158 ;  /* 0x00003340a0047816 */ /* 0x000fe4000000009e */
[----:B------:R-:W-:Y:S01]  /*eaf0*/  PRMT R153, R155, 0x3340, R153 ;  /* 0x000033409b997816 */ /* 0x000fe20000000099 */
[----:B------:R3:W4:Y:S01]  /*eb00*/  @!P0 LDG.E.U8 R165, desc[UR16][R2.64] ;  /* 0x0000001002a58981 */ /* 0x000722000c1e1100 */
[----:B------:R-:W-:Y:S02]  /*eb10*/  PRMT R5, R23, 0x3340, R21 ;  /* 0x0000334017057816 */ /* 0x000fe40000000015 */
[----:B------:R-:W-:Y:S02]  /*eb20*/  PRMT R17, R19, 0x3340, R17 ;  /* 0x0000334013117816 */ /* 0x000fe40000000011 */
[----:B------:R-:W-:-:S02]  /*eb30*/  PRMT R6, R15, 0x3340, R12 ;  /* 0x000033400f067816 */ /* 0x000fc4000000000c */
[----:B------:R-:W-:Y:S02]  /*eb40*/  PRMT R10, R11, 0x3340, R10 ;  /* 0x000033400b0a7816 */ /* 0x000fe4000000000a */
[----:B------:R-:W-:Y:S02]  /*eb50*/  PRMT R7, R9, 0x3340, R8 ;  /* 0x0000334009077816 */ /* 0x000fe40000000008 */
[----:B------:R-:W-:Y:S02]  /*eb60*/  PRMT R152, RZ, 0x7610, R152 ;  /* 0x00007610ff987816 */ /* 0x000fe40000000098 */
[----:B------:R-:W-:Y:S02]  /*eb70*/  PRMT R4, R162, 0x5410, R4 ;  /* 0x00005410a2047816 */ /* 0x000fe40000000004 */
[----:B------:R-:W-:Y:S02]  /*eb80*/  PRMT R5, R153, 0x5410, R5 ;  /* 0x0000541099057816 */ /* 0x000fe40000000005 */
[----:B------:R-:W-:-:S02]  /*eb90*/  PRMT R6, R17, 0x5410, R6 ;  /* 0x0000541011067816 */ /* 0x000fc40000000006 */
[----:B------:R-:W-:Y:S02]  /*eba0*/  PRMT R7, R10, 0x5410, R7 ;  /* 0x000054100a077816 */ /* 0x000fe40000000007 */
[----:B------:R-:W-:Y:S02]  /*ebb0*/  PRMT R23, RZ, 0x7610, R23 ;  /* 0x00007610ff177816 */ /* 0x000fe40000000017 */
[----:B------:R-:W-:Y:S02]  /*ebc0*/  PRMT R21, RZ, 0x7610, R21 ;  /* 0x00007610ff157816 */ /* 0x000fe40000000015 */
[----:B------:R-:W-:Y:S01]  /*ebd0*/  PRMT R20, RZ, 0x7610, R20 ;  /* 0x00007610ff147816 */ /* 0x000fe20000000014 */
[----:B---3--:R-:W-:Y:S02]  /*ebe0*/  @!P0 IMAD.MOV.U32 R3, RZ, RZ, R27 ;  /* 0x000000ffff038224 */ /* 0x008fe400078e001b */
[----:B------:R-:W3:Y:S01]  /*ebf0*/  LDL R27, [R1+0x3b8] ;  /* 0x0003b800011b7983 */ /* 0x000ee20000100800 */
[----:B--2---:R-:W-:-:S03]  /*ec00*/  @!P0 IMAD.MOV.U32 R2, RZ, RZ, R24 ;  /* 0x000000ffff028224 */ /* 0x004fc600078e0018 */
[----:B------:R-:W2:Y:S04]  /*ec10*/  LDL R24, [R1+0x3bc] ;  /* 0x0003bc0001187983 */ /* 0x000ea80000100800 */
[----:B------:R0:W2:Y:S04]  /*ec20*/  @!P0 LDG.E.U8 R152, desc[UR16][R2.64] ;  /* 0x0000001002988981 */ /* 0x0000a8000c1e1100 */
[----:B-1----:R-:W2:Y:S01]  /*ec30*/  LDL.LU R230, [R1+0x2b0] ;  /* 0x0002b00001e67983 */ /* 0x002ea20000300800 */
[----:B0-----:R-:W-:Y:S02]  /*ec40*/  @!P0 IMAD.MOV.U32 R2, RZ, RZ, R26 ;  /* 0x000000ffff028224 */ /* 0x001fe400078e001a */
[----:B------:R-:W-:-:S05]  /*ec50*/  @!P0 IMAD.MOV.U32 R3, RZ, RZ, R33 ;  /* 0x000000ffff038224 */ /* 0x000fca00078e0021 */
[----:B------:R0:W2:Y:S02]  /*ec60*/  @!P0 LDG.E.U8 R23, desc[UR16][R2.64] ;  /* 0x0000001002178981 */ /* 0x0000a4000c1e1100 */
[----:B0-----:R-:W-:Y:S02]  /*ec70*/  @!P0 IMAD.MOV.U32 R2, RZ, RZ, R25 ;  /* 0x000000ffff028224 */ /* 0x001fe400078e0019 */
[----:B------:R-:W-:-:S05]  /*ec80*/  @!P0 IMAD.MOV.U32 R3, RZ, RZ, R32 ;  /* 0x000000ffff038224 */ /* 0x000fca00078e0020 */
[----:B------:R0:W2:Y:S02]  /*ec90*/  @!P0 LDG.E.U8 R21, desc[UR16][R2.64] ;  /* 0x0000001002158981 */ /* 0x0000a4000c1e1100 */
[----:B0-----:R-:W-:Y:S02]  /*eca0*/  @!P0 IMAD.MOV.U32 R3, RZ, RZ, R31 ;  /* 0x000000ffff038224 */ /* 0x001fe400078e001f */
[----:B----4-:R0:W-:Y:S04]  /*ecb0*/  STS.128 [R0+UR12+0x4000], R4 ;  /* 0x0040000400007988 */ /* 0x0101e80008000c0c */
[----:B0-----:R-:W4:Y:S04]  /*ecc0*/  LDL.LU R0, [R1+0x2a8] ;  /* 0x0002a80001007983 */ /* 0x001f280000300800 */
[----:B------:R-:W4:Y:S04]  /*ecd0*/  LDL R38, [R1+0x398] ;  /* 0x0003980001267983 */ /* 0x000f280000100800 */
[----:B------:R-:W4:Y:S04]  /*ece0*/  LDL R26, [R1+0x39c] ;  /* 0x00039c00011a7983 */ /* 0x000f280000100800 */
[----:B------:R-:W4:Y:S04]  /*ecf0*/  LDL R37, [R1+0x378] ;  /* 0x0003780001257983 */ /* 0x000f280000100800 */
[----:B------:R-:W4:Y:S04]  /*ed00*/  LDL R36, [R1+0x37c] ;  /* 0x00037c0001247983 */ /* 0x000f280000100800 */
[----:B------:R-:W4:Y:S04]  /*ed10*/  LDL R35, [R1+0x358] ;  /* 0x0003580001237983 */ /* 0x000f280000100800 */
[----:B------:R-:W4:Y:S01]  /*ed20*/  LDL R34, [R1+0x35c] ;  /* 0x00035c0001227983 */ /* 0x000f220000100800 */
[----:B------:R-:W-:-:S03]  /*ed30*/  @!P0 IMAD.MOV.U32 R2, RZ, RZ, R14 ;  /* 0x000000ffff028224 */ /* 0x000fc600078e000e */
[----:B------:R-:W4:Y:S04]  /*ed40*/  LDL R33, [R1+0x338] ;  /* 0x0003380001217983 */ /* 0x000f280000100800 */
[----:B------:R-:W4:Y:S04]  /*ed50*/  LDL R25, [R1+0x33c] ;  /* 0x00033c0001197983 */ /* 0x000f280000100800 */
[----:B------:R0:W4:Y:S04]  /*ed60*/  @!P0 LDG.E.U8 R20, desc[UR16][R2.64] ;  /* 0x0000001002148981 */ /* 0x000128000c1e1100 */
[----:B------:R1:W-:Y:S04]  /*ed70*/  STL [R1+0xac4], R14 ;  /* 0x000ac40e01007387 */ /* 0x0003e80000100800 */
[----:B------:R-:W4:Y:S01]  /*ed80*/  LDL R32, [R1+0x318] ;  /* 0x0003180001207983 */ /* 0x000f220000100800 */
[----:B0-----:R-:W-:-:S03]  /*ed90*/  @!P0 IMAD.MOV.U32 R2, RZ, RZ, R13 ;  /* 0x000000ffff028224 */ /* 0x001fc600078e000d */
[----:B------:R-:W4:Y:S01]  /*eda0*/  LDL R13, [R1+0x31c] ;  /* 0x00031c00010d7983 */ /* 0x000f220000100800 */
[----:B------:R-:W-:-:S03]  /*edb0*/  @!P0 IMAD.MOV.U32 R3, RZ, RZ, R30 ;  /* 0x000000ffff038224 */ /* 0x000fc600078e001e */
[----:B------:R-:W4:Y:S01]  /*edc0*/  LDL R30, [R1+0x2fc] ;  /* 0x0002fc00011e7983 */ /* 0x000f220000100800 */
[----:B------:R-:W-:-:S03]  /*edd0*/  PRMT R19, RZ, 0x7610, R19 ;  /* 0x00007610ff137816 */ /* 0x000fc60000000013 */
[----:B------:R-:W4:Y:S01]  /*ede0*/  LDL R31, [R1+0x2f8] ;  /* 0x0002f800011f7983 */ /* 0x000f220000100800 */
[----:B------:R-:W-:-:S03]  /*edf0*/  PRMT R18, RZ, 0x7610, R18 ;  /* 0x00007610ff127816 */ /* 0x000fc60000000012 */
[----:B------:R0:W4:Y:S01]  /*ee00*/  @!P0 LDG.E.U8 R19, desc[UR16][R2.64] ;  /* 0x0000001002138981 */ /* 0x000122000c1e1100 */
[----:B------:R-:W-:Y:S02]  /*ee10*/  PRMT R16, RZ, 0x7610, R16 ;  /* 0x00007610ff107816 */ /* 0x000fe40000000010 */
[----:B------:R-:W-:Y:S01]  /*ee20*/  PRMT R15, RZ, 0x7610, R15 ;  /* 0x00007610ff0f7816 */ /* 0x000fe2000000000f */
[----:B-1----:R-:W4:Y:S01]  /*ee30*/  LDL R14, [R1+0x23c] ;  /* 0x00023c00010e7983 */ /* 0x002f220000100800 */
[----:B0-----:R-:W-:Y:S02]  /*ee40*/  @!P0 IMAD.MOV.U32 R2, RZ, RZ, R28 ;  /* 0x000000ffff028224 */ /* 0x001fe400078e001c */
[----:B------:R-:W-:Y:S01]  /*ee50*/  @!P0 IMAD.MOV.U32 R3, RZ, RZ, R29 ;  /* 0x000000ffff038224 */ /* 0x000fe200078e001d */
[----:B------:R-:W4:Y:S04]  /*ee60*/  LDL R28, [R1+0x2dc] ;  /* 0x0002dc00011c7983 */ /* 0x000f280000100800 */
[----:B------:R-:W4:Y:S04]  /*ee70*/  LDL R29, [R1+0x2d8] ;  /* 0x0002d800011d7983 */ /* 0x000f280000100800 */
[----:B------:R3:W4:Y:S01]  /*ee80*/  @!P0 LDG.E.U8 R18, desc[UR16][R2.64] ;  /* 0x0000001002128981 */ /* 0x000722000c1e1100 */
[----:B------:R-:W-:-:S02]  /*ee90*/  PRMT R12, RZ, 0x7610, R12 ;  /* 0x00007610ff0c7816 */ /* 0x000fc4000000000c */
[----:B------:R-:W-:Y:S02]  /*eea0*/  PRMT R11, RZ, 0x7610, R11 ;  /* 0x00007610ff0b7816 */ /* 0x000fe4000000000b */
[----:B------:R-:W-:Y:S01]  /*eeb0*/  PRMT R10, RZ, 0x7610, R10 ;  /* 0x00007610ff0a7816 */ /* 0x000fe2000000000a */
[----:B---3--:R-:W-:Y:S02]  /*eec0*/  @!P0 IMAD.MOV.U32 R3, RZ, RZ, R27 ;  /* 0x000000ffff038224 */ /* 0x008fe400078e001b */
[----:B------:R-:W3:Y:S01]  /*eed0*/  LDL R27, [R1+0x2b8] ;  /* 0x0002b800011b7983 */ /* 0x000ee20000100800 */
[----:B--2---:R-:W-:-:S03]  /*eee0*/  @!P0 IMAD.MOV.U32 R2, RZ, RZ, R24 ;  /* 0x000000ffff028224 */ /* 0x004fc600078e0018 */
[----:B------:R-:W2:Y:S04]  /*eef0*/  LDL R24, [R1+0x2bc] ;  /* 0x0002bc0001187983 */ /* 0x000ea80000100800 */
[----:B------:R4:W2:Y:S02]  /*ef00*/  @!P0 LDG.E.U8 R16, desc[UR16][R2.64] ;  /* 0x0000001002108981 */ /* 0x0008a4000c1e1100 */
[----:B----4-:R-:W-:Y:S02]  /*ef10*/  @!P0 IMAD.MOV.U32 R3, RZ, RZ, R38 ;  /* 0x000000ffff038224 */ /* 0x010fe400078e0026 */
[----:B------:R-:W-:Y:S02]  /*ef20*/  @!P0 IMAD.MOV.U32 R2, RZ, RZ, R26 ;  /* 0x000000ffff028224 */ /* 0x000fe400078e001a */
[----:B------:R-:W4:Y:S04]  /*ef30*/  LDL R26, [R1+0x29c] ;  /* 0x00029c00011a7983 */ /* 0x000f280000100800 */
[----:B------:R0:W4:Y:S02]  /*ef40*/  @!P0 LDG.E.U8 R15, desc[UR16][R2.64] ;  /* 0x00000010020f8981 */ /* 0x000124000c1e1100 */
[----:B0-----:R-:W-:-:S02]  /*ef50*/  @!P0 IMAD.MOV.U32 R2, RZ, RZ, R36 ;  /* 0x000000ffff028224 */ /* 0x001fc400078e0024 */
[----:B------:R-:W-:-:S05]  /*ef60*/  @!P0 IMAD.MOV.U32 R3, RZ, RZ, R37 ;  /* 0x000000ffff038224 */ /* 0x000fca00078e0025 */
[----:B------:R0:W4:Y:S02]  /*ef70*/  @!P0 LDG.E.U8 R12, desc[UR16][R2.64] ;  /* 0x00000010020c8981 */ /* 0x000124000c1e1100 */
[----:B0-----:R-:W-:Y:S02]  /*ef80*/  @!P0 IMAD.MOV.U32 R2, RZ, RZ, R34 ;  /* 0x000000ffff028224 */ /* 0x001fe400078e0022 */
[----:B------:R-:W-:-:S05]  /*ef90*/  @!P0 IMAD.MOV.U32 R3, RZ, RZ, R35 ;  /* 0x000000ffff038224 */ /* 0x000fca00078e0023 */
[----:B------:R0:W4:Y:S02]  /*efa0*/  @!P0 LDG.E.U8 R11, desc[UR16][R2.64] ;  /* 0x00000010020b8981 */ /* 0x000124000c1e1100 */
[----:B0-----:R-:W-:Y:S02]  /*efb0*/  @!P0 IMAD.MOV.U32 R2, RZ, RZ, R25 ;  /* 0x000000ffff028224 */ /* 0x001fe400078e0019 */
[----:B------:R-:W-:Y:S01]  /*efc0*/  @!P0 IMAD.MOV.U32 R3, RZ, RZ, R33 ;  /* 0x000000ffff038224 */ /* 0x000fe200078e0021 */
[----:B------:R-:W4:Y:S04]  /*efd0*/  LDL R25, [R1+0x258] ;  /* 0x0002580001197983 */ /* 0x000f280000100800 */
[----:B------:R-:W4:Y:S04]  /*efe0*/  LDL.LU R225, [R1+0x298] ;  /* 0x0002980001e17983 */ /* 0x000f280000300800 */
[----:B------:R0:W4:Y:S04]  /*eff0*/  @!P0 LDG.E.U8 R10, desc[UR16][R2.64] ;  /* 0x00000010020a8981 */ /* 0x000128000c1e1100 */
[----:B------:R-:W4:Y:S01]  /*f000*/  LDL.LU R226, [R1+0x27c] ;  /* 0x00027c0001e27983 */ /* 0x000f220000300800 */
[----:B0-----:R-:W-:-:S03]  /*f010*/  @!P0 IMAD.MOV.U32 R2, RZ, RZ, R13 ;  /* 0x000000ffff028224 */ /* 0x001fc600078e000d */
[----:B------:R-:W4:Y:S04]  /*f020*/  LDL R13, [R1+0x21c] ;  /* 0x00021c00010d7983 */ /* 0x000f280000100800 */
[----:B------:R-:W4:Y:S01]  /*f030*/  LDL.LU R245, [R1+0x278] ;  /* 0x0002780001f57983 */ /* 0x000f220000300800 */
[----:B------:R-:W-:Y:S01]  /*f040*/  PRMT R9, RZ, 0x7610, R9 ;  /* 0x00007610ff097816 */ /* 0x000fe20000000009 */
[----:B------:R-:W-:-:S05]  /*f050*/  @!P0 IMAD.MOV.U32 R3, RZ, RZ, R32 ;  /* 0x000000ffff038224 */ /* 0x000fca00078e0020 */
[----:B------:R0:W4:Y:S01]  /*f060*/  @!P0 LDG.E.U8 R9, desc[UR16][R2.64] ;  /* 0x0000001002098981 */ /* 0x000122000c1e1100 */
[----:B------:R-:W-:Y:S01]  /*f070*/  PRMT R8, RZ, 0x7610, R8 ;  /* 0x00007610ff087816 */ /* 0x000fe20000000008 */
[----:B0-----:R-:W-:Y:S02]  /*f080*/  @!P0 IMAD.MOV.U32 R2, RZ, RZ, R30 ;  /* 0x000000ffff028224 */ /* 0x001fe400078e001e */
[----:B------:R-:W4:Y:S01]  /*f090*/  LDL.LU R30, [R1+0x25c] ;  /* 0x00025c00011e7983 */ /* 0x000f220000300800 */
[----:B------:R-:W-:Y:S01]  /*f0a0*/  @!P0 IMAD.MOV.U32 R3, RZ, RZ, R31 ;  /* 0x000000ffff038224 */ /* 0x000fe200078e001f */
[----:B------:R-:W-:-:S04]  /*f0b0*/  PRMT R7, RZ, 0x7610, R7 ;  /* 0x00007610ff077816 */ /* 0x000fc80000000007 */
[----:B------:R0:W4:Y:S02]  /*f0c0*/  @!P0 LDG.E.U8 R8, desc[UR16][R2.64] ;  /* 0x0000001002088981 */ /* 0x000124000c1e1100 */
[----:B0-----:R-:W-:Y:S02]  /*f0d0*/  @!P0 IMAD.MOV.U32 R2, RZ, RZ, R28 ;  /* 0x000000ffff028224 */ /* 0x001fe400078e001c */
[----:B------:R-:W-:-:S05]  /*f0e0*/  @!P0 IMAD.MOV.U32 R3, RZ, RZ, R29 ;  /* 0x000000ffff038224 */ /* 0x000fca00078e001d */
[----:B------:R3:W4:Y:S01]  /*f0f0*/  @!P0 LDG.E.U8 R7, desc[UR16][R2.64] ;  /* 0x0000001002078981 */ /* 0x000722000c1e1100 */
[----:B------:R-:W-:Y:S01]  /*f100*/  PRMT R6, RZ, 0x7610, R6 ;  /* 0x00007610ff067816 */ /* 0x000fe20000000006 */
[----:B---3--:R-:W-:Y:S02]  /*f110*/  @!P0 IMAD.MOV.U32 R3, RZ, RZ, R27 ;  /* 0x000000ffff038224 */ /* 0x008fe400078e001b */
[----:B------:R-:W3:Y:S01]  /*f120*/  LDL.LU R27, [R1+0x238] ;  /* 0x00023800011b7983 */ /* 0x000ee20000300800 */
[----:B--2---:R-:W-:-:S03]  /*f130*/  @!P0 IMAD.MOV.U32 R2, RZ, RZ, R24 ;  /* 0x000000ffff028224 */ /* 0x004fc600078e0018 */
[----:B------:R-:W2:Y:S04]  /*f140*/  LDL.LU R24, [R1+0x218] ;  /* 0x0002180001187983 */ /* 0x000ea80000300800 */
[----:B------:R4:W2:Y:S02]  /*f150*/  @!P0 LDG.E.U8 R6, desc[UR16][R2.64] ;  /* 0x0000001002068981 */ /* 0x0008a4000c1e1100 */
[----:B----4-:R-:W-:Y:S02]  /*f160*/  @!P0 IMAD.MOV.U32 R2, RZ, RZ, R26 ;  /* 0x000000ffff028224 */ /* 0x010fe400078e001a */
[----:B------:R-:W-:Y:S04]  /*f170*/  STL [R1+0xac8], R225 ;  /* 0x000ac8e101007387 */ /* 0x000fe80000100800 */
[----:B------:R-:W-:Y:S04]  /*f180*/  STL [R1+0xae0], R226 ;  /* 0x000ae0e201007387 */ /* 0x000fe80000100800 */
[----:B------:R-:W-:Y:S04]  /*f190*/  STL [R1+0xadc], R245 ;  /* 0x000adcf501007387 */ /* 0x000fe80000100800 */
[----:B------:R-:W4:Y:S01]  /*f1a0*/  LDL R26, [R1+0x78c] ;  /* 0x00078c00011a7983 */ /* 0x000f220000100800 */
[----:B------:R-:W-:Y:S01]  /*f1b0*/  PRMT R5, RZ, 0x7610, R5 ;  /* 0x00007610ff057816 */ /* 0x000fe20000000005 */
[----:B------:R-:W-:Y:S01]  /*f1c0*/  @!P0 IMAD.MOV.U32 R3, RZ, RZ, R225 ;  /* 0x000000ffff038224 */ /* 0x000fe200078e00e1 */
[----:B------:R-:W-:Y:S01]  /*f1d0*/  PRMT R4, RZ, 0x7610, R4 ;  /* 0x00007610ff047816 */ /* 0x000fe20000000004 */
[----:B------:R-:W4:Y:S04]  /*f1e0*/  LDL R34, [R1+0x584] ;  /* 0x0005840001227983 */ /* 0x000f280000100800 */
[----:B------:R0:W4:Y:S01]  /*f1f0*/  @!P0 LDG.E.U8 R5, desc[UR16][R2.64] ;  /* 0x0000001002058981 */ /* 0x000122000c1e1100 */
[----:B------:R-:W-:-:S03]  /*f200*/  PRMT R17, RZ, 0x7610, R17 ;  /* 0x00007610ff117816 */ /* 0x000fc60000000011 */
[----:B------:R-:W4:Y:S04]  /*f210*/  LDL R40, [R1+0x570] ;  /* 0x0005700001287983 */ /* 0x000f280000100800 */
[----:B------:R-:W4:Y:S01]  /*f220*/  LDL R39, [R1+0x574] ;  /* 0x0005740001277983 */ /* 0x000f220000100800 */
[----:B0-----:R-:W-:Y:S02]  /*f230*/  @!P0 IMAD.MOV.U32 R2, RZ, RZ, R226 ;  /* 0x000000ffff028224 */ /* 0x001fe400078e00e2 */
[----:B------:R-:W-:Y:S01]  /*f240*/  @!P0 IMAD.MOV.U32 R3, RZ, RZ, R245 ;  /* 0x000000ffff038224 */ /* 0x000fe200078e00f5 */
[----:B------:R-:W4:Y:S04]  /*f250*/  LDL R33, [R1+0x550] ;  /* 0x0005500001217983 */ /* 0x000f280000100800 */
[----:B------:R0:W4:Y:S04]  /*f260*/  @!P0 LDG.E.U8 R4, desc[UR16][R2.64] ;  /* 0x0000001002048981 */ /* 0x000128000c1e1100 */
[----:B------:R-:W4:Y:S04]  /*f270*/  LDL R32, [R1+0x530] ;  /* 0x0005300001207983 */ /* 0x000f280000100800 */
[----:B------:R-:W4:Y:S01]  /*f280*/  LDL R31, [R1+0x534] ;  /* 0x00053400011f7983 */ /* 0x000f220000100800 */
[----:B0-----:R-:W-:-:S02]  /*f290*/  @!P0 IMAD.MOV.U32 R2, RZ, RZ, R30 ;  /* 0x000000ffff028224 */ /* 0x001fc400078e001e */
[----:B------:R-:W-:Y:S01]  /*f2a0*/  @!P0 IMAD.MOV.U32 R3, RZ, RZ, R25 ;  /* 0x000000ffff038224 */ /* 0x000fe200078e0019 */
[----:B------:R-:W-:Y:S01]  /*f2b0*/  PRMT R22, RZ, 0x7610, R22 ;  /* 0x00007610ff167816 */ /* 0x000fe20000000016 */
[----:B------:R-:W4:Y:S04]  /*f2c0*/  LDL R38, [R1+0x510] ;  /* 0x0005100001267983 */ /* 0x000f280000100800 */
[----:B------:R0:W4:Y:S04]  /*f2d0*/  @!P0 LDG.E.U8 R17, desc[UR16][R2.64] ;  /* 0x0000001002118981 */ /* 0x000128000c1e1100 */
[----:B------:R-:W4:Y:S01]  /*f2e0*/  LDL R37, [R1+0x514] ;  /* 0x0005140001257983 */ /* 0x000f220000100800 */
[----:B------:R-:W-:-:S03]  /*f2f0*/  PRMT R153, RZ, 0x7610, R153 ;  /* 0x00007610ff997816 */ /* 0x000fc60000000099 */
[----:B------:R-:W4:Y:S01]  /*f300*/  LDL R36, [R1+0x4f0] ;  /* 0x0004f00001247983 */ /* 0x000f220000100800 */
[----:B0-----:R-:W-:-:S03]  /*f310*/  @!P0 IMAD.MOV.U32 R2, RZ, RZ, R14 ;  /* 0x000000ffff028224 */ /* 0x001fc600078e000e */
[----:B------:R-:W4:Y:S04]  /*f320*/  LDL R14, [R1+0x554] ;  /* 0x00055400010e7983 */ /* 0x000f280000100800 */
[----:B------:R-:W4:Y:S01]  /*f330*/  LDL R35, [R1+0x4f4] ;  /* 0x0004f40001237983 */ /* 0x000f220000100800 */
[----:B------:R-:W-:-:S03]  /*f340*/  PRMT R154, RZ, 0x7610, R154 ;  /* 0x00007610ff9a7816 */ /* 0x000fc6000000009a */
[----:B------:R-:W4:Y:S01]  /*f350*/  LDL R29, [R1+0x4d0] ;  /* 0x0004d000011d7983 */ /* 0x000f220000100800 */
[----:B------:R-:W-:-:S03]  /*f360*/  PRMT R155, RZ, 0x7610, R155 ;  /* 0x00007610ff9b7816 */ /* 0x000fc6000000009b */
[----:B------:R-:W4:Y:S04]  /*f370*/  LDL R28, [R1+0x4b0] ;  /* 0x0004b000011c7983 */ /* 0x000f280000100800 */
[----:B------:R-:W4:Y:S01]  /*f380*/  LDL R25, [R1+0x4b4] ;  /* 0x0004b40001197983 */ /* 0x000f220000100800 */
[----:B---3--:R-:W-:-:S05]  /*f390*/  @!P0 IMAD.MOV.U32 R3, RZ, RZ, R27 ;  /* 0x000000ffff038224 */ /* 0x008fca00078e001b */
[----:B------:R0:W3:Y:S02]  /*f3a0*/  @!P0 LDG.E.U8 R22, desc[UR16][R2.64] ;  /* 0x0000001002168981 */ /* 0x0000e4000c1e1100 */
[----:B0-----:R-:W-:Y:S02]  /*f3b0*/  @!P0 IMAD.MOV.U32 R2, RZ, RZ, R13 ;  /* 0x000000ffff028224 */ /* 0x001fe400078e000d */
[----:B--2---:R-:W-:Y:S01]  /*f3c0*/  @!P0 IMAD.MOV.U32 R3, RZ, RZ, R24 ;  /* 0x000000ffff038224 */ /* 0x004fe200078e0018 */
[----:B------:R-:W2:Y:S04]  /*f3d0*/  LDL R13, [R1+0x4d4] ;  /* 0x0004d400010d7983 */ /* 0x000ea80000100800 */
[----:B------:R0:W3:Y:S02]  /*f3e0*/  @!P0 LDG.E.U8 R153, desc[UR16][R2.64] ;  /* 0x0000001002998981 */ /* 0x0000e4000c1e1100 */
[----:B0-----:R-:W-:-:S02]  /*f3f0*/  @!P0 IMAD.MOV.U32 R2, RZ, RZ, R252 ;  /* 0x000000ffff028224 */ /* 0x001fc400078e00fc */
[----:B------:R-:W-:Y:S01]  /*f400*/  @!P0 IMAD.MOV.U32 R3, RZ, RZ, R251 ;  /* 0x000000ffff038224 */ /* 0x000fe200078e00fb */
[----:B------:R0:W-:Y:S04]  /*f410*/  STL [R1+0x7c8], R252 ;  /* 0x0007c8fc01007387 */ /* 0x0001e80000100800 */
[----:B------:R1:W3:Y:S01]  /*f420*/  @!P0 LDG.E.U8 R154, desc[UR16][R2.64] ;  /* 0x00000010029a8981 */ /* 0x0002e2000c1e1100 */
[----:B------:R-:W-:-:S03]  /*f430*/  PRMT R157, RZ, 0x7610, R157 ;  /* 0x00007610ff9d7816 */ /* 0x000fc6000000009d */
[----:B0-----:R-:W3:Y:S01]  /*f440*/  LDL.LU R252, [R1+0x294] ;  /* 0x0002940001fc7983 */ /* 0x001ee20000300800 */
[----:B-1----:R-:W-:Y:S02]  /*f450*/  @!P0 IMAD.MOV.U32 R2, RZ, RZ, R244 ;  /* 0x000000ffff028224 */ /* 0x002fe400078e00f4 */
[----:B------:R-:W-:Y:S01]  /*f460*/  @!P0 IMAD.MOV.U32 R3, RZ, RZ, R243 ;  /* 0x000000ffff038224 */ /* 0x000fe200078e00f3 */
[----:B------:R0:W-:Y:S04]  /*f470*/  STL [R1+0x7c4], R251 ;  /* 0x0007c4fb01007387 */ /* 0x0001e80000100800 */
[----:B------:R1:W3:Y:S04]  /*f480*/  @!P0 LDG.E.U8 R155, desc[UR16][R2.64] ;  /* 0x00000010029b8981 */ /* 0x0002e8000c1e1100 */
[----:B0-----:R-:W3:Y:S01]  /*f490*/  LDL.LU R251, [R1+0x28c] ;  /* 0x00028c0001fb7983 */ /* 0x001ee20000300800 */
[----:B-1----:R-:W-:-:S03]  /*f4a0*/  @!P0 IMAD.MOV.U32 R2, RZ, RZ, R236 ;  /* 0x000000ffff028224 */ /* 0x002fc600078e00ec */
[----:B------:R0:W-:Y:S01]  /*f4b0*/  STL [R1+0x7d0], R244 ;  /* 0x0007d0f401007387 */ /* 0x0001e20000100800 */
[----:B------:R-:W-:-:S05]  /*f4c0*/  @!P0 IMAD.MOV.U32 R3, RZ, RZ, R235 ;  /* 0x000000ffff038224 */ /* 0x000fca00078e00eb */
[----:B------:R4:W3:Y:S04]  /*f4d0*/  @!P0 LDG.E.U8 R157, desc[UR16][R2.64] ;  /* 0x00000010029d8981 */ /* 0x0008e8000c1e1100 */
[----:B0-----:R-:W3:Y:S04]  /*f4e0*/  LDL.LU R244, [R1+0x2c8] ;  /* 0x0002c80001f47983 */ /* 0x001ee80000300800 */
[----:B------:R-:W-:Y:S04]  /*f4f0*/  STL [R1+0x7cc], R243 ;  /* 0x0007ccf301007387 */ /* 0x000fe80000100800 */
[----:B------:R0:W-:Y:S04]  /*f500*/  STL [R1+0x7d8], R236 ;  /* 0x0007d8ec01007387 */ /* 0x0001e80000100800 */
[----:B0-----:R-:W3:Y:S04]  /*f510*/  LDL.LU R236, [R1+0x2d0] ;  /* 0x0002d00001ec7983 */ /* 0x001ee80000300800 */
[----:B------:R-:W-:Y:S01]  /*f520*/  STL [R1+0x7d4], R235 ;  /* 0x0007d4eb01007387 */ /* 0x000fe20000100800 */
[----:B------:R-:W-:-:S02]  /*f530*/  PRMT R158, RZ, 0x7610, R158 ;  /* 0x00007610ff9e7816 */ /* 0x000fc4000000009e */
[----:B------:R-:W-:Y:S01]  /*f540*/  PRMT R159, RZ, 0x7610, R159 ;  /* 0x00007610ff9f7816 */ /* 0x000fe2000000009f */
[----:B------:R-:W3:Y:S01]  /*f550*/  LDL R42, [R1+0x3f0] ;  /* 0x0003f000012a7983 */ /* 0x000ee20000100800 */
[----:B------:R-:W-:Y:S02]  /*f560*/  PRMT R160, RZ, 0x7610, R160 ;  /* 0x00007610ffa07816 */ /* 0x000fe400000000a0 */
[----:B------:R-:W-:Y:S01]  /*f570*/  PRMT R161, RZ, 0x7610, R161 ;  /* 0x00007610ffa17816 */ /* 0x000fe200000000a1 */
[----:B------:R-:W3:Y:S01]  /*f580*/  LDL R41, [R1+0x3f4] ;  /* 0x0003f40001297983 */ /* 0x000ee20000100800 */
[----:B----4-:R-:W-:-:S03]  /*f590*/  @!P0 IMAD.MOV.U32 R2, RZ, RZ, R26 ;  /* 0x000000ffff028224 */ /* 0x010fc600078e001a */
[----:B------:R-:W4:Y:S01]  /*f5a0*/  LDL R26, [R1+0x494] ;  /* 0x00049400011a7983 */ /* 0x000f220000100800 */
[----:B------:R-:W-:-:S03]  /*f5b0*/  @!P0 IMAD.MOV.U32 R3, RZ, RZ, R34 ;  /* 0x000000ffff038224 */ /* 0x000fc600078e0022 */
[----:B------:R-:W3:Y:S04]  /*f5c0*/  LDL R34, [R1+0x490] ;  /* 0x0004900001227983 */ /* 0x000ee80000100800 */
[----:B------:R0:W3:Y:S02]  /*f5d0*/  @!P0 LDG.E.U8 R158, desc[UR16][R2.64] ;  /* 0x00000010029e8981 */ /* 0x0000e4000c1e1100 */
[----:B0-----:R-:W-:Y:S02]  /*f5e0*/  @!P0 IMAD.MOV.U32 R2, RZ, RZ, R39 ;  /* 0x000000ffff028224 */ /* 0x001fe400078e0027 */
[----:B------:R-:W-:Y:S01]  /*f5f0*/  @!P0 IMAD.MOV.U32 R3, RZ, RZ, R40 ;  /* 0x000000ffff038224 */ /* 0x000fe200078e0028 */
[----:B------:R-:W-:Y:S01]  /*f600*/  PRMT R162, RZ, 0x7610, R162 ;  /* 0x00007610ffa27816 */ /* 0x000fe200000000a2 */
[----:B------:R-:W3:Y:S04]  /*f610*/  LDL R40, [R1+0x3d0] ;  /* 0x0003d00001287983 */ /* 0x000ee80000100800 */
[----:B------:R0:W3:Y:S01]  /*f620*/  @!P0 LDG.E.U8 R159, desc[UR16][R2.64] ;  /* 0x00000010029f8981 */ /* 0x0000e2000c1e1100 */
[----:B------:R-:W-:-:S02]  /*f630*/  PRMT R163, RZ, 0x7610, R163 ;  /* 0x00007610ffa37816 */ /* 0x000fc400000000a3 */
[----:B------:R-:W-:Y:S01]  /*f640*/  PRMT R164, RZ, 0x7610, R164 ;  /* 0x00007610ffa47816 */ /* 0x000fe200000000a4 */
[----:B------:R-:W3:Y:S01]  /*f650*/  LDL R39, [R1+0x3b0] ;  /* 0x0003b00001277983 */ /* 0x000ee20000100800 */
[----:B0-----:R-:W-:-:S03]  /*f660*/  @!P0 IMAD.MOV.U32 R3, RZ, RZ, R33 ;  /* 0x000000ffff038224 */ /* 0x001fc600078e0021 */
[----:B------:R-:W3:Y:S01]  /*f670*/  LDL R33, [R1+0x470] ;  /* 0x0004700001217983 */ /* 0x000ee20000100800 */
[----:B------:R-:W-:-:S03]  /*f680*/  @!P0 IMAD.MOV.U32 R2, RZ, RZ, R14 ;  /* 0x000000ffff028224 */ /* 0x000fc600078e000e */
[----:B------:R-:W3:Y:S04]  /*f690*/  LDL R14, [R1+0x474] ;  /* 0x00047400010e7983 */ /* 0x000ee80000100800 */
[----:B------:R0:W3:Y:S02]  /*f6a0*/  @!P0 LDG.E.U8 R160, desc[UR16][R2.64] ;  /* 0x0000001002a08981 */ /* 0x0000e4000c1e1100 */
[----:B0-----:R-:W-:Y:S02]  /*f6b0*/  @!P0 IMAD.MOV.U32 R2, RZ, RZ, R31 ;  /* 0x000000ffff028224 */ /* 0x001fe400078e001f */
[----:B------:R-:W-:Y:S01]  /*f6c0*/  @!P0 IMAD.MOV.U32 R3, RZ, RZ, R32 ;  /* 0x000000ffff038224 */ /* 0x000fe200078e0020 */
[----:B------:R-:W3:Y:S04]  /*f6d0*/  LDL R31, [R1+0x454] ;  /* 0x00045400011f7983 */ /* 0x000ee80000100800 */
[----:B------:R0:W3:Y:S04]  /*f6e0*/  @!P0 LDG.E.U8 R161, desc[UR16][R2.64] ;  /* 0x0000001002a18981 */ /* 0x0000e8000c1e1100 */
[----:B------:R-:W3:Y:S01]  /*f6f0*/  LDL R32, [R1+0x450] ;  /* 0x0004500001207983 */ /* 0x000ee20000100800 */
[----:B0-----:R-:W-:-:S02]  /*f700*/  @!P0 IMAD.MOV.U32 R2, RZ, RZ, R37 ;  /* 0x000000ffff028224 */ /* 0x001fc400078e0025 */
[----:B------:R-:W-:Y:S01]  /*f710*/  @!P0 IMAD.MOV.U32 R3, RZ, RZ, R38 ;  /* 0x000000ffff038224 */ /* 0x000fe200078e0026 */
[----:B------:R-:W-:Y:S01]  /*f720*/  PRMT R184, RZ, 0x7610, R184 ;  /* 0x00007610ffb87816 */ /* 0x000fe200000000b8 */
[----:B------:R-:W3:Y:S04]  /*f730*/  LDL R38, [R1+0x3b4] ;  /* 0x0003b40001267983 */ /* 0x000ee80000100800 */
[----:B------:R0:W3:Y:S01]  /*f740*/  @!P0 LDG.E.U8 R162, desc[UR16][R2.64] ;  /* 0x0000001002a28981 */ /* 0x0000e2000c1e1100 */
[----:B------:R-:W-:-:S03]  /*f750*/  PRMT R186, RZ, 0x7610, R186 ;  /* 0x00007610ffba7816 */ /* 0x000fc600000000ba */
[----:B------:R-:W3:Y:S01]  /*f760*/  LDL R37, [R1+0x390] ;  /* 0x0003900001257983 */ /* 0x000ee20000100800 */
[----:B0-----:R-:W-:Y:S02]  /*f770*/  @!P0 IMAD.MOV.U32 R2, RZ, RZ, R35 ;  /* 0x000000ffff028224 */ /* 0x001fe400078e0023 */
[----:B------:R-:W-:Y:S01]  /*f780*/  @!P0 IMAD.MOV.U32 R3, RZ, RZ, R36 ;  /* 0x000000ffff038224 */ /* 0x000fe200078e0024 */
[----:B------:R-:W-:Y:S01]  /*f790*/  PRMT R187, RZ, 0x7610, R187 ;  /* 0x00007610ffbb7816 */ /* 0x000fe200000000bb */
[----:B------:R-:W3:Y:S04]  /*f7a0*/  LDL R36, [R1+0x370] ;  /* 0x0003700001247983 */ /* 0x000ee80000100800 */
[----:B------:R2:W3:Y:S04]  /*f7b0*/  @!P0 LDG.E.U8 R163, desc[UR16][R2.64] ;  /* 0x0000001002a38981 */ /* 0x0004e8000c1e1100 */
[----:B------:R-:W3:Y:S01]  /*f7c0*/  LDL R35, [R1+0x374] ;  /* 0x0003740001237983 */ /* 0x000ee20000100800 */
[----:B--2---:R-:W-:-:S02]  /*f7d0*/  @!P0 IMAD.MOV.U32 R2, RZ, RZ, R13 ;  /* 0x000000ffff028224 */ /* 0x004fc400078e000d */
[----:B------:R-:W-:Y:S01]  /*f7e0*/  @!P0 IMAD.MOV.U32 R3, RZ, RZ, R29 ;  /* 0x000000ffff038224 */ /* 0x000fe200078e001d */
[----:B------:R-:W2:Y:S04]  /*f7f0*/  LDL R13, [R1+0x434] ;  /* 0x00043400010d7983 */ /* 0x000ea80000100800 */
[----:B------:R-:W2:Y:S04]  /*f800*/  LDL R29, [R1+0x430] ;  /* 0x00043000011d7983 */ /* 0x000ea80000100800 */
[----:B------:R0:W2:Y:S02]  /*f810*/  @!P0 LDG.E.U8 R164, desc[UR16][R2.64] ;  /* 0x0000001002a48981 */ /* 0x0000a4000c1e1100 */
[----:B0-----:R-:W-:-:S02]  /*f820*/  @!P0 IMAD.MOV.U32 R2, RZ, RZ, R25 ;  /* 0x000000ffff028224 */ /* 0x001fc400078e0019 */
[----:B------:R-:W-:Y:S01]  /*f830*/  @!P0 IMAD.MOV.U32 R3, RZ, RZ, R28 ;  /* 0x000000ffff038224 */ /* 0x000fe200078e001c */
[----:B------:R-:W2:Y:S04]  /*f840*/  LDL R25, [R1+0x414] ;  /* 0x0004140001197983 */ /* 0x000ea80000100800 */
[----:B------:R-:W2:Y:S04]  /*f850*/  LDL R28, [R1+0x410] ;  /* 0x00041000011c7983 */ /* 0x000ea80000100800 */
[----:B------:R4:W2:Y:S02]  /*f860*/  @!P0 LDG.E.U8 R184, desc[UR16][R2.64] ;  /* 0x0000001002b88981 */ /* 0x0008a4000c1e1100 */
[----:B----4-:R-:W-:-:S02]  /*f870*/  @!P0 IMAD.MOV.U32 R2, RZ, RZ, R26 ;  /* 0x000000ffff028224 */ /* 0x010fc400078e001a */
[----:B------:R-:W4:Y:S01]  /*f880*/  LDL R26, [R1+0x3d4] ;  /* 0x0003d400011a7983 */ /* 0x000f220000100800 */
[----:B---3--:R-:W-:Y:S01]  /*f890*/  @!P0 IMAD.MOV.U32 R3, RZ, RZ, R34 ;  /* 0x000000ffff038224 */ /* 0x008fe200078e0022 */
[----:B------:R-:W-:Y:S02]  /*f8a0*/  PRMT R188, RZ, 0x7610, R188 ;  /* 0x00007610ffbc7816 */ /* 0x000fe400000000bc */
[----:B------:R-:W3:Y:S04]  /*f8b0*/  LDL R34, [R1+0x350] ;  /* 0x0003500001227983 */ /* 0x000ee80000100800 */
[----:B------:R0:W3:Y:S01]  /*f8c0*/  @!P0 LDG.E.U8 R186, desc[UR16][R2.64] ;  /* 0x0000001002ba8981 */ /* 0x0000e2000c1e1100 */
[----:B------:R-:W-:Y:S02]  /*f8d0*/  PRMT R190, RZ, 0x7610, R190 ;  /* 0x00007610ffbe7816 */ /* 0x000fe400000000be */
[----:B------:R-:W-:-:S02]  /*f8e0*/  PRMT R191, RZ, 0x7610, R191 ;  /* 0x00007610ffbf7816 */ /* 0x000fc400000000bf */
[----:B------:R-:W-:Y:S01]  /*f8f0*/  PRMT R192, RZ, 0x7610, R192 ;  /* 0x00007610ffc07816 */ /* 0x000fe200000000c0 */
[----:B0-----:R-:W-:Y:S02]  /*f900*/  @!P0 IMAD.MOV.U32 R3, RZ, RZ, R33 ;  /* 0x000000ffff038224 */ /* 0x001fe400078e0021 */
[----:B------:R-:W3:Y:S01]  /*f910*/  LDL R33, [R1+0x354] ;  /* 0x0003540001217983 */ /* 0x000ee20000100800 */
[----:B------:R-:W-:-:S03]  /*f920*/  @!P0 IMAD.MOV.U32 R2, RZ, RZ, R14 ;  /* 0x000000ffff028224 */ /* 0x000fc600078e000e */
[----:B------:R-:W3:Y:S04]  /*f930*/  LDL R14, [R1+0x394] ;  /* 0x00039400010e7983 */ /* 0x000ee80000100800 */
[----:B------:R0:W3:Y:S02]  /*f940*/  @!P0 LDG.E.U8 R187, desc[UR16][R2.64] ;  /* 0x0000001002bb8981 */ /* 0x0000e4000c1e1100 */
[----:B0-----:R-:W-:Y:S02]  /*f950*/  @!P0 IMAD.MOV.U32 R2, RZ, RZ, R31 ;  /* 0x000000ffff028224 */ /* 0x001fe400078e001f */
[----:B------:R-:W3:Y:S01]  /*f960*/  LDL R31, [R1+0x334] ;  /* 0x00033400011f7983 */ /* 0x000ee20000100800 */
[----:B------:R-:W-:-:S03]  /*f970*/  @!P0 IMAD.MOV.U32 R3, RZ, RZ, R32 ;  /* 0x000000ffff038224 */ /* 0x000fc600078e0020 */
[----:B------:R-:W3:Y:S04]  /*f980*/  LDL R32, [R1+0x330] ;  /* 0x0003300001207983 */ /* 0x000ee80000100800 */
[----:B------:R2:W3:Y:S02]  /*f990*/  @!P0 LDG.E.U8 R188, desc[UR16][R2.64] ;  /* 0x0000001002bc8981 */ /* 0x0004e4000c1e1100 */
[----:B--2---:R-:W-:Y:S02]  /*f9a0*/  @!P0 IMAD.MOV.U32 R2, RZ, RZ, R13 ;  /* 0x000000ffff028224 */ /* 0x004fe400078e000d */
[----:B------:R-:W2:Y:S01]  /*f9b0*/  LDL R13, [R1+0x314] ;  /* 0x00031400010d7983 */ /* 0x000ea20000100800 */
[----:B------:R-:W-:-:S03]  /*f9c0*/  @!P0 IMAD.MOV.U32 R3, RZ, RZ, R29 ;  /* 0x000000ffff038224 */ /* 0x000fc600078e001d */
[----:B------:R-:W2:Y:S04]  /*f9d0*/  LDL R29, [R1+0x310] ;  /* 0x00031000011d7983 */ /* 0x000ea80000100800 */
[----:B------:R0:W2:Y:S02]  /*f9e0*/  @!P0 LDG.E.U8 R190, desc[UR16][R2.64] ;  /* 0x0000001002be8981 */ /* 0x0000a4000c1e1100 */
[----:B0-----:R-:W-:Y:S02]  /*f9f0*/  @!P0 IMAD.MOV.U32 R2, RZ, RZ, R25 ;  /* 0x000000ffff028224 */ /* 0x001fe400078e0019 */
[----:B------:R-:W2:Y:S01]  /*fa00*/  LDL R25, [R1+0x2f4] ;  /* 0x0002f40001197983 */ /* 0x000ea20000100800 */
[----:B------:R-:W-:-:S03]  /*fa10*/  @!P0 IMAD.MOV.U32 R3, RZ, RZ, R28 ;  /* 0x000000ffff038224 */ /* 0x000fc600078e001c */
[----:B------:R-:W2:Y:S04]  /*fa20*/  LDL R28, [R1+0x2f0] ;  /* 0x0002f000011c7983 */ /* 0x000ea80000100800 */
[----:B------:R0:W2:Y:S02]  /*fa30*/  @!P0 LDG.E.U8 R191, desc[UR16][R2.64] ;  /* 0x0000001002bf8981 */ /* 0x0000a4000c1e1100 */
[----:B0-----:R-:W-:Y:S02]  /*fa40*/  @!P0 IMAD.MOV.U32 R2, RZ, RZ, R41 ;  /* 0x000000ffff028224 */ /* 0x001fe400078e0029 */
[----:B------:R-:W-:-:S05]  /*fa50*/  @!P0 IMAD.MOV.U32 R3, RZ, RZ, R42 ;  /* 0x000000ffff038224 */ /* 0x000fca00078e002a */
[----:B------:R4:W2:Y:S02]  /*fa60*/  @!P0 LDG.E.U8 R192, desc[UR16][R2.64] ;  /* 0x0000001002c08981 */ /* 0x0008a4000c1e1100 */
[----:B----4-:R-:W-:Y:S02]  /*fa70*/  @!P0 IMAD.MOV.U32 R2, RZ, RZ, R26 ;  /* 0x000000ffff028224 */ /* 0x010fe400078e001a */
[----:B------:R-:W4:Y:S01]  /*fa80*/  LDL R26, [R1+0x2d4] ;  /* 0x0002d400011a7983 */ /* 0x000f220000100800 */
[----:B------:R-:W-:Y:S01]  /*fa90*/  PRMT R193, RZ, 0x7610, R193 ;  /* 0x00007610ffc17816 */ /* 0x000fe200000000c1 */
        /* <DEDUP_REMOVED lines=8> */
[----:B0-----:R-:W-:Y:S01]  /*fb20*/  @!P0 IMAD.MOV.U32 R3, RZ, RZ, R37 ;  /* 0x000000ffff038224 */ /* 0x001fe200078e0025 */
[----:B------:R-:W-:Y:S01]  /*fb30*/  PRMT R202, RZ, 0x7610, R202 ;  /* 0x00007610ffca7816 */ /* 0x000fe200000000ca */
[----:B---3--:R-:W-:Y:S01]  /*fb40*/  @!P0 IMAD.MOV.U32 R2, RZ, RZ, R14 ;  /* 0x000000ffff028224 */ /* 0x008fe200078e000e */
[----:B------:R-:W-:Y:S01]  /*fb50*/  PRMT R203, RZ, 0x7610, R203 ;  /* 0x00007610ffcb7816 */ /* 0x000fe200000000cb */
[----:B------:R-:W3:Y:S04]  /*fb60*/  LDL R14, [R1+0x2b4] ;  /* 0x0002b400010e7983 */ /* 0x000ee80000100800 */
[----:B------:R0:W3:Y:S02]  /*fb70*/  @!P0 LDG.E.U8 R196, desc[UR16][R2.64] ;  /* 0x0000001002c48981 */ /* 0x0000e4000c1e1100 */
[----:B0-----:R-:W-:-:S02]  /*fb80*/  @!P0 IMAD.MOV.U32 R2, RZ, RZ, R35 ;  /* 0x000000ffff028224 */ /* 0x001fc400078e0023 */
[----:B------:R-:W-:-:S05]  /*fb90*/  @!P0 IMAD.MOV.U32 R3, RZ, RZ, R36 ;  /* 0x000000ffff038224 */ /* 0x000fca00078e0024 */
[----:B------:R0:W3:Y:S02]  /*fba0*/  @!P0 LDG.E.U8 R197, desc[UR16][R2.64] ;  /* 0x0000001002c58981 */ /* 0x0000e4000c1e1100 */
[----:B0-----:R-:W-:Y:S02]  /*fbb0*/  @!P0 IMAD.MOV.U32 R2, RZ, RZ, R33 ;  /* 0x000000ffff028224 */ /* 0x001fe400078e0021 */
[----:B------:R-:W-:-:S05]  /*fbc0*/  @!P0 IMAD.MOV.U32 R3, RZ, RZ, R34 ;  /* 0x000000ffff038224 */ /* 0x000fca00078e0022 */
[----:B------:R0:W3:Y:S01]  /*fbd0*/  @!P0 LDG.E.U8 R202, desc[UR16][R2.64] ;  /* 0x0000001002ca8981 */ /* 0x0000e2000c1e1100 */
[----:B------:R-:W-:Y:S01]  /*fbe0*/  PRMT R204, RZ, 0x7610, R204 ;  /* 0x00007610ffcc7816 */ /* 0x000fe200000000cc */
[----:B0-----:R-:W-:Y:S02]  /*fbf0*/  @!P0 IMAD.MOV.U32 R2, RZ, RZ, R31 ;  /* 0x000000ffff028224 */ /* 0x001fe400078e001f */
[----:B------:R-:W-:-:S05]  /*fc00*/  @!P0 IMAD.MOV.U32 R3, RZ, RZ, R32 ;  /* 0x000000ffff038224 */ /* 0x000fca00078e0020 */
[----:B------:R2:W3:Y:S01]  /*fc10*/  @!P0 LDG.E.U8 R203, desc[UR16][R2.64] ;  /* 0x0000001002cb8981 */ /* 0x0004e2000c1e1100 */
[----:B------:R-:W-:Y:S01]  /*fc20*/  PRMT R206, RZ, 0x7610, R206 ;  /* 0x00007610ffce7816 */ /* 0x000fe200000000ce */
[----:B--2---:R-:W-:Y:S01]  /*fc30*/  @!P0 IMAD.MOV.U32 R2, RZ, RZ, R13 ;  /* 0x000000ffff028224 */ /* 0x004fe200078e000d */
[----:B------:R-:W-:Y:S01]  /*fc40*/  PRMT R207, RZ, 0x7610, R207 ;  /* 0x00007610ffcf7816 */ /* 0x000fe200000000cf */
[----:B------:R-:W2:Y:S01]  /*fc50*/  LDL R13, [R1+0x250] ;  /* 0x00025000010d7983 */ /* 0x000ea20000100800 */
[----:B------:R-:W-:-:S03]  /*fc60*/  @!P0 IMAD.MOV.U32 R3, RZ, RZ, R29 ;  /* 0x000000ffff038224 */ /* 0x000fc600078e001d */
[----:B------:R-:W2:Y:S04]  /*fc70*/  LDL.LU R225, [R1+0x290] ;  /* 0x0002900001e17983 */ /* 0x000ea80000300800 */
[----:B------:R0:W2:Y:S04]  /*fc80*/  @!P0 LDG.E.U8 R204, desc[UR16][R2.64] ;  /* 0x0000001002cc8981 */ /* 0x0000a8000c1e1100 */
[----:B------:R-:W2:Y:S01]  /*fc90*/  LDL.LU R29, [R1+0x210] ;  /* 0x00021000011d7983 */ /* 0x000ea20000300800 */
[----:B0-----:R-:W-:Y:S02]  /*fca0*/  @!P0 IMAD.MOV.U32 R2, RZ, RZ, R25 ;  /* 0x000000ffff028224 */ /* 0x001fe400078e0019 */
[----:B------:R-:W-:-:S02]  /*fcb0*/  @!P0 IMAD.MOV.U32 R3, RZ, RZ, R28 ;  /* 0x000000ffff038224 */ /* 0x000fc400078e001c */
[----:B------:R-:W2:Y:S04]  /*fcc0*/  LDL.LU R28, [R1+0x214] ;  /* 0x00021400011c7983 */ /* 0x000ea80000300800 */
[----:B------:R0:W2:Y:S04]  /*fcd0*/  @!P0 LDG.E.U8 R206, desc[UR16][R2.64] ;  /* 0x0000001002ce8981 */ /* 0x0000a8000c1e1100 */
[----:B------:R-:W2:Y:S04]  /*fce0*/  LDL.LU R25, [R1+0x230] ;  /* 0x0002300001197983 */ /* 0x000ea80000300800 */
[----:B------:R-:W2:Y:S01]  /*fcf0*/  LDL.LU R246, [R1+0x270] ;  /* 0x0002700001f67983 */ /* 0x000ea20000300800 */
[----:B0-----:R-:W-:-:S03]  /*fd00*/  @!P0 IMAD.MOV.U32 R3, RZ, RZ, R236 ;  /* 0x000000ffff038224 */ /* 0x001fc600078e00ec */
[----:B------:R-:W2:Y:S04]  /*fd10*/  LDL.LU R224, [R1+0x274] ;  /* 0x0002740001e07983 */ /* 0x000ea80000300800 */
[----:B------:R-:W2:Y:S01]  /*fd20*/  LDL.LU R156, [R1+0x254] ;  /* 0x00025400019c7983 */ /* 0x000ea20000300800 */
[----:B----4-:R-:W-:-:S05]  /*fd30*/  @!P0 IMAD.MOV.U32 R2, RZ, RZ, R26 ;  /* 0x000000ffff028224 */ /* 0x010fca00078e001a */
[----:B------:R0:W4:Y:S04]  /*fd40*/  @!P0 LDG.E.U8 R207, desc[UR16][R2.64] ;  /* 0x0000001002cf8981 */ /* 0x000128000c1e1100 */
[----:B------:R1:W-:Y:S04]  /*fd50*/  STL [R1+0x7dc], R236 ;  /* 0x0007dcec01007387 */ /* 0x0003e80000100800 */
[----:B-1----:R-:W4:Y:S01]  /*fd60*/  LDL.LU R236, [R1+0x2ac] ;  /* 0x0002ac0001ec7983 */ /* 0x002f220000300800 */
[----:B------:R-:W-:Y:S01]  /*fd70*/  PRMT R208, RZ, 0x7610, R208 ;  /* 0x00007610ffd07816 */ /* 0x000fe200000000d0 */
[----:B0-----:R-:W-:Y:S01]  /*fd80*/  @!P0 IMAD.MOV.U32 R3, RZ, RZ, R230 ;  /* 0x000000ffff038224 */ /* 0x001fe200078e00e6 */
[----:B------:R-:W-:-:S02]  /*fd90*/  PRMT R210, RZ, 0x7610, R210 ;  /* 0x00007610ffd27816 */ /* 0x000fc400000000d2 */
[----:B------:R-:W-:Y:S01]  /*fda0*/  PRMT R211, RZ, 0x7610, R211 ;  /* 0x00007610ffd37816 */ /* 0x000fe200000000d3 */
[----:B---3--:R-:W-:-:S05]  /*fdb0*/  @!P0 IMAD.MOV.U32 R2, RZ, RZ, R14 ;  /* 0x000000ffff028224 */ /* 0x008fca00078e000e */
[----:B------:R0:W3:Y:S02]  /*fdc0*/  @!P0 LDG.E.U8 R208, desc[UR16][R2.64] ;  /* 0x0000001002d08981 */ /* 0x0000e4000c1e1100 */
[----:B0-----:R-:W-:Y:S02]  /*fdd0*/  @!P0 IMAD.MOV.U32 R2, RZ, RZ, R252 ;  /* 0x000000ffff028224 */ /* 0x001fe400078e00fc */
[----:B--2---:R-:W-:-:S05]  /*fde0*/  @!P0 IMAD.MOV.U32 R3, RZ, RZ, R225 ;  /* 0x000000ffff038224 */ /* 0x004fca00078e00e1 */
[----:B------:R0:W2:Y:S02]  /*fdf0*/  @!P0 LDG.E.U8 R210, desc[UR16][R2.64] ;  /* 0x0000001002d28981 */ /* 0x0000a4000c1e1100 */
[----:B0-----:R-:W-:Y:S02]  /*fe00*/  @!P0 IMAD.MOV.U32 R3, RZ, RZ, R246 ;  /* 0x000000ffff038224 */ /* 0x001fe400078e00f6 */
[----:B------:R-:W-:-:S05]  /*fe10*/  @!P0 IMAD.MOV.U32 R2, RZ, RZ, R224 ;  /* 0x000000ffff028224 */ /* 0x000fca00078e00e0 */
[----:B------:R0:W2:Y:S02]  /*fe20*/  @!P0 LDG.E.U8 R211, desc[UR16][R2.64] ;  /* 0x0000001002d38981 */ /* 0x0000a4000c1e1100 */
[----:B0-----:R-:W-:Y:S02]  /*fe30*/  @!P0 IMAD.MOV.U32 R3, RZ, RZ, R13 ;  /* 0x000000ffff038224 */ /* 0x001fe400078e000d */
[----:B----4-:R-:W-:Y:S04]  /*fe40*/  STL [R1+0xae4], R207 ;  /* 0x000ae4cf01007387 */ /* 0x010fe80000100800 */
[----:B------:R-:W4:Y:S04]  /*fe50*/  LDL.LU R226, [R1+0x234] ;  /* 0x0002340001e27983 */ /* 0x000f280000300800 */
[----:B------:R-:W-:Y:S04]  /*fe60*/  STL [R1+0x7e0], R230 ;  /* 0x0007e0e601007387 */ /* 0x000fe80000100800 */
[----:B------:R0:W-:Y:S04]  /*fe70*/  STL [R1+0x7e4], R252 ;  /* 0x0007e4fc01007387 */ /* 0x0001e80000100800 */
[----:B0-----:R-:W3:Y:S04]  /*fe80*/  LDL.LU R252, [R1+0x2e8] ;  /* 0x0002e80001fc7983 */ /* 0x001ee80000300800 */
[----:B------:R-:W2:Y:S04]  /*fe90*/  LDL R26, [R1+0x784] ;  /* 0x00078400011a7983 */ /* 0x000ea80000100800 */
[----:B------:R-:W3:Y:S04]  /*fea0*/  LDL R14, [R1+0x788] ;  /* 0x00078800010e7983 */ /* 0x000ee80000100800 */
[----:B------:R-:W2:Y:S01]  /*feb0*/  LDL R13, [R1+0x56c] ;  /* 0x00056c00010d7983 */ /* 0x000ea20000100800 */
[----:B------:R-:W-:Y:S01]  /*fec0*/  PRMT R217, RZ, 0x7610, R217 ;  /* 0x00007610ffd97816 */ /* 0x000fe200000000d9 */
[----:B------:R-:W-:Y:S01]  /*fed0*/  @!P0 IMAD.MOV.U32 R2, RZ, RZ, R156 ;  /* 0x000000ffff028224 */ /* 0x000fe200078e009c */
[----:B------:R-:W-:Y:S01]  /*fee0*/  PRMT R216, RZ, 0x7610, R216 ;  /* 0x00007610ffd87816 */ /* 0x000fe200000000d8 */
[----:B------:R-:W2:Y:S04]  /*fef0*/  LDL R38, [R1+0x568] ;  /* 0x0005680001267983 */ /* 0x000ea80000100800 */
[----:B------:R0:W2:Y:S01]  /*ff00*/  @!P0 LDG.E.U8 R217, desc[UR16][R2.64] ;  /* 0x0000001002d98981 */ /* 0x0000a2000c1e1100 */
[----:B------:R-:W-:-:S03]  /*ff10*/  PRMT R215, RZ, 0x7610, R215 ;  /* 0x00007610ffd77816 */ /* 0x000fc600000000d7 */
[----:B------:R-:W2:Y:S04]  /*ff20*/  LDL R37, [R1+0x548] ;  /* 0x0005480001257983 */ /* 0x000ea80000100800 */
[----:B------:R-:W2:Y:S01]  /*ff30*/  LDL R36, [R1+0x54c] ;  /* 0x00054c0001247983 */ /* 0x000ea20000100800 */
[----:B0-----:R-:W-:Y:S01]  /*ff40*/  @!P0 IMAD.MOV.U32 R3, RZ, RZ, R25 ;  /* 0x000000ffff038224 */ /* 0x001fe200078e0019 */
[----:B------:R-:W-:Y:S02]  /*ff50*/  PRMT R214, RZ, 0x7610, R214 ;  /* 0x00007610ffd67816 */ /* 0x000fe400000000d6 */
[----:B------:R-:W2:Y:S04]  /*ff60*/  LDL R35, [R1+0x528] ;  /* 0x0005280001237983 */ /* 0x000ea80000100800 */
[----:B------:R-:W2:Y:S01]  /*ff70*/  LDL R34, [R1+0x52c] ;  /* 0x00052c0001227983 */ /* 0x000ea20000100800 */
[----:B------:R-:W-:-:S03]  /*ff80*/  PRMT R213, RZ, 0x7610, R213 ;  /* 0x00007610ffd57816 */ /* 0x000fc600000000d5 */
[----:B------:R-:W2:Y:S04]  /*ff90*/  LDL R33, [R1+0x508] ;  /* 0x0005080001217983 */ /* 0x000ea80000100800 */
[----:B------:R-:W2:Y:S01]  /*ffa0*/  LDL R31, [R1+0x50c] ;  /* 0x00050c00011f7983 */ /* 0x000ea20000100800 */
[----:B------:R-:W-:-:S03]  /*ffb0*/  PRMT R212, RZ, 0x7610, R212 ;  /* 0x00007610ffd47816 */ /* 0x000fc600000000d4 */
[----:B------:R-:W2:Y:S04]  /*ffc0*/  LDL R40, [R1+0x4e8] ;  /* 0x0004e80001287983 */ /* 0x000ea80000100800 */
[----:B------:R-:W2:Y:S04]  /*ffd0*/  LDL R39, [R1+0x4ec] ;  /* 0x0004ec0001277983 */ /* 0x000ea80000100800 */
[----:B------:R0:W-:Y:S01]  /*ffe0*/  STL [R1+0x7ec], R250 ;  /* 0x0007ecfa01007387 */ /* 0x0001e20000100800 */
[----:B------:R-:W-:Y:S01]  /*fff0*/  PRMT R222, RZ, 0x7610, R222 ;  /* 0x00007610ffde7816 */ /* 0x000fe200000000de */
[----:B----4-:R-:W-:-:S05]  /*10000*/  @!P0 IMAD.MOV.U32 R2, RZ, RZ, R226 ;  /* 0x000000ffff028224 */ /* 0x010fca00078e00e2 */
[----:B------:R1:W4:Y:S02]  /*10010*/  @!P0 LDG.E.U8 R216, desc[UR16][R2.64] ;  /* 0x0000001002d88981 */ /* 0x000324000c1e1100 */
[----:B-1----:R-:W-:Y:S02]  /*10020*/  @!P0 IMAD.MOV.U32 R2, RZ, RZ, R28 ;  /* 0x000000ffff028224 */ /* 0x002fe400078e001c */
[----:B------:R-:W-:-:S05]  /*10030*/  @!P0 IMAD.MOV.U32 R3, RZ, RZ, R29 ;  /* 0x000000ffff038224 */ /* 0x000fca00078e001d */
[----:B------:R1:W4:Y:S02]  /*10040*/  @!P0 LDG.E.U8 R215, desc[UR16][R2.64] ;  /* 0x0000001002d78981 */ /* 0x000324000c1e1100 */
[----:B-1----:R-:W-:Y:S02]  /*10050*/  @!P0 IMAD.MOV.U32 R2, RZ, RZ, R250 ;  /* 0x000000ffff028224 */ /* 0x002fe400078e00fa */
[----:B------:R-:W-:Y:S01]  /*10060*/  @!P0 IMAD.MOV.U32 R3, RZ, RZ, R249 ;  /* 0x000000ffff038224 */ /* 0x000fe200078e00f9 */
[----:B0-----:R-:W4:Y:S04]  /*10070*/  LDL.LU R250, [R1+0x2cc] ;  /* 0x0002cc0001fa7983 */ /* 0x001f280000300800 */
[----:B------:R0:W4:Y:S04]  /*10080*/  @!P0 LDG.E.U8 R214, desc[UR16][R2.64] ;  /* 0x0000001002d68981 */ /* 0x000128000c1e1100 */
[----:B------:R-:W-:Y:S01]  /*10090*/  STL [R1+0x7e8], R249 ;  /* 0x0007e8f901007387 */ /* 0x000fe20000100800 */
[----:B0-----:R-:W-:-:S02]  /*100a0*/  @!P0 IMAD.MOV.U32 R2, RZ, RZ, R242 ;  /* 0x000000ffff028224 */ /* 0x001fc400078e00f2 */
[----:B------:R-:W-:Y:S01]  /*100b0*/  @!P0 IMAD.MOV.U32 R3, RZ, RZ, R241 ;  /* 0x000000ffff038224 */ /* 0x000fe200078e00f1 */
[----:B------:R0:W-:Y:S04]  /*100c0*/  STL [R1+0x7f4], R242 ;  /* 0x0007f4f201007387 */ /* 0x0001e80000100800 */
[----:B------:R1:W4:Y:S04]  /*100d0*/  @!P0 LDG.E.U8 R213, desc[UR16][R2.64] ;  /* 0x0000001002d58981 */ /* 0x000328000c1e1100 */
[----:B0-----:R-:W4:Y:S01]  /*100e0*/  LDL.LU R242, [R1+0x308] ;  /* 0x0003080001f27983 */ /* 0x001f220000300800 */
[----:B-1----:R-:W-:-:S02]  /*100f0*/  @!P0 IMAD.MOV.U32 R2, RZ, RZ, R234 ;  /* 0x000000ffff028224 */ /* 0x002fc400078e00ea */
[----:B------:R-:W-:Y:S01]  /*10100*/  @!P0 IMAD.MOV.U32 R3, RZ, RZ, R233 ;  /* 0x000000ffff038224 */ /* 0x000fe200078e00e9 */
[----:B------:R-:W-:Y:S04]  /*10110*/  STL [R1+0x7f0], R241 ;  /* 0x0007f0f101007387 */ /* 0x000fe80000100800 */
[----:B------:R0:W-:Y:S04]  /*10120*/  STL [R1+0x7fc], R234 ;  /* 0x0007fcea01007387 */ /* 0x0001e80000100800 */
[----:B------:R3:W4:Y:S04]  /*10130*/  @!P0 LDG.E.U8 R212, desc[UR16][R2.64] ;  /* 0x0000001002d48981 */ /* 0x000728000c1e1100 */
[----:B0-----:R-:W4:Y:S04]  /*10140*/  LDL.LU R234, [R1+0x2ec] ;  /* 0x0002ec0001ea7983 */ /* 0x001f280000300800 */
[----:B------:R-:W-:Y:S01]  /*10150*/  STL [R1+0x7f8], R233 ;  /* 0x0007f8e901007387 */ /* 0x000fe20000100800 */
[----:B---3--:R-:W-:-:S02]  /*10160*/  @!P0 IMAD.MOV.U32 R2, RZ, RZ, R14 ;  /* 0x000000ffff028224 */ /* 0x008fc400078e000e */
[----:B--2---:R-:W-:Y:S01]  /*10170*/  @!P0 IMAD.MOV.U32 R3, RZ, RZ, R26 ;  /* 0x000000ffff038224 */ /* 0x004fe200078e001a */
[----:B------:R-:W2:Y:S04]  /*10180*/  LDL R14, [R1+0x4cc] ;  /* 0x0004cc00010e7983 */ /* 0x000ea80000100800 */
[----:B------:R-:W3:Y:S04]  /*10190*/  LDL R26, [R1+0x4c8] ;  /* 0x0004c800011a7983 */ /* 0x000ee80000100800 */
[----:B------:R0:W4:Y:S01]  /*101a0*/  @!P0 LDG.E.U8 R222, desc[UR16][R2.64] ;  /* 0x0000001002de8981 */ /* 0x000122000c1e1100 */
[----:B------:R-:W-:-:S02]  /*101b0*/  PRMT R221, RZ, 0x7610, R221 ;  /* 0x00007610ffdd7816 */ /* 0x000fc400000000dd */
[----:B------:R-:W-:Y:S01]  /*101c0*/  PRMT R220, RZ, 0x7610, R220 ;  /* 0x00007610ffdc7816 */ /* 0x000fe200000000dc */
[----:B------:R-:W4:Y:S01]  /*101d0*/  LDL R44, [R1+0x408] ;  /* 0x00040800012c7983 */ /* 0x000f220000100800 */
[----:B------:R-:W-:Y:S02]  /*101e0*/  PRMT R219, RZ, 0x7610, R219 ;  /* 0x00007610ffdb7816 */ /* 0x000fe400000000db */
[----:B------:R-:W-:Y:S01]  /*101f0*/  PRMT R218, RZ, 0x7610, R218 ;  /* 0x00007610ffda7816 */ /* 0x000fe200000000da */
[----:B------:R-:W4:Y:S01]  /*10200*/  LDL R43, [R1+0x3e8] ;  /* 0x0003e800012b7983 */ /* 0x000f220000100800 */
[----:B0-----:R-:W-:-:S03]  /*10210*/  @!P0 IMAD.MOV.U32 R2, RZ, RZ, R13 ;  /* 0x000000ffff028224 */ /* 0x001fc600078e000d */
[----:B------:R-:W4:Y:S01]  /*10220*/  LDL R13, [R1+0x4ac] ;  /* 0x0004ac00010d7983 */ /* 0x000f220000100800 */
[----:B------:R-:W-:-:S03]  /*10230*/  @!P0 IMAD.MOV.U32 R3, RZ, RZ, R38 ;  /* 0x000000ffff038224 */ /* 0x000fc600078e0026 */
[----:B------:R-:W4:Y:S04]  /*10240*/  LDL R38, [R1+0x4a8] ;  /* 0x0004a80001267983 */ /* 0x000f280000100800 */
[----:B------:R0:W4:Y:S01]  /*10250*/  @!P0 LDG.E.U8 R221, desc[UR16][R2.64] ;  /* 0x0000001002dd8981 */ /* 0x000122000c1e1100 */
[----:B------:R-:W-:Y:S02]  /*10260*/  PRMT R209, RZ, 0x7610, R209 ;  /* 0x00007610ffd17816 */ /* 0x000fe400000000d1 */
[----:B------:R-:W-:Y:S01]  /*10270*/  PRMT R205, RZ, 0x7610, R205 ;  /* 0x00007610ffcd7816 */ /* 0x000fe200000000cd */
[----:B------:R-:W4:Y:S04]  /*10280*/  LDL R42, [R1+0x3ec] ;  /* 0x0003ec00012a7983 */ /* 0x000f280000100800 */
[----:B------:R-:W4:Y:S01]  /*10290*/  LDL R41, [R1+0x3c8] ;  /* 0x0003c80001297983 */ /* 0x000f220000100800 */
[----:B0-----:R-:W-:-:S02]  /*102a0*/  @!P0 IMAD.MOV.U32 R2, RZ, RZ, R36 ;  /* 0x000000ffff028224 */ /* 0x001fc400078e0024 */
[----:B------:R-:W-:Y:S01]  /*102b0*/  @!P0 IMAD.MOV.U32 R3, RZ, RZ, R37 ;  /* 0x000000ffff038224 */ /* 0x000fe200078e0025 */
[----:B------:R-:W4:Y:S04]  /*102c0*/  LDL R36, [R1+0x48c] ;  /* 0x00048c0001247983 */ /* 0x000f280000100800 */
[----:B------:R0:W4:Y:S04]  /*102d0*/  @!P0 LDG.E.U8 R220, desc[UR16][R2.64] ;  /* 0x0000001002dc8981 */ /* 0x000128000c1e1100 */
        /* <DEDUP_REMOVED lines=13> */
[----:B------:R-:W-:Y:S01]  /*103b0*/  PRMT R201, RZ, 0x7610, R201 ;  /* 0x00007610ffc97816 */ /* 0x000fe200000000c9 */
[----:B------:R-:W4:Y:S04]  /*103c0*/  LDL R40, [R1+0x3cc] ;  /* 0x0003cc0001287983 */ /* 0x000f280000100800 */
[----:B------:R2:W4:Y:S04]  /*103d0*/  @!P0 LDG.E.U8 R209, desc[UR16][R2.64] ;  /* 0x0000001002d18981 */ /* 0x000528000c1e1100 */
[----:B------:R-:W4:Y:S01]  /*103e0*/  LDL R39, [R1+0x3a8] ;  /* 0x0003a80001277983 */ /* 0x000f220000100800 */
[----:B--2---:R-:W-:-:S03]  /*103f0*/  @!P0 IMAD.MOV.U32 R2, RZ, RZ, R14 ;  /* 0x000000ffff028224 */ /* 0x004fc600078e000e */
[----:B------:R-:W2:Y:S01]  /*10400*/  LDL R14, [R1+0x42c] ;  /* 0x00042c00010e7983 */ /* 0x000ea20000100800 */
[----:B---3--:R-:W-:-:S03]  /*10410*/  @!P0 IMAD.MOV.U32 R3, RZ, RZ, R26 ;  /* 0x000000ffff038224 */ /* 0x008fc600078e001a */
[----:B------:R-:W3:Y:S04]  /*10420*/  LDL R26, [R1+0x428] ;  /* 0x00042800011a7983 */ /* 0x000ee80000100800 */
[----:B------:R4:W3:Y:S02]  /*10430*/  @!P0 LDG.E.U8 R205, desc[UR16][R2.64] ;  /* 0x0000001002cd8981 */ /* 0x0008e4000c1e1100 */
[----:B----4-:R-:W-:Y:S02]  /*10440*/  @!P0 IMAD.MOV.U32 R2, RZ, RZ, R13 ;  /* 0x000000ffff028224 */ /* 0x010fe400078e000d */
[----:B------:R-:W4:Y:S01]  /*10450*/  LDL R13, [R1+0x40c] ;  /* 0x00040c00010d7983 */ /* 0x000f220000100800 */
[----:B------:R-:W-:-:S03]  /*10460*/  @!P0 IMAD.MOV.U32 R3, RZ, RZ, R38 ;  /* 0x000000ffff038224 */ /* 0x000fc600078e0026 */
[----:B------:R-:W4:Y:S01]  /*10470*/  LDL R38, [R1+0x3ac] ;  /* 0x0003ac0001267983 */ /* 0x000f220000100800 */
[----:B------:R-:W-:-:S03]  /*10480*/  PRMT R200, RZ, 0x7610, R200 ;  /* 0x00007610ffc87816 */ /* 0x000fc600000000c8 */
[----:B------:R0:W4:Y:S01]  /*10490*/  @!P0 LDG.E.U8 R201, desc[UR16][R2.64] ;  /* 0x0000001002c98981 */ /* 0x000122000c1e1100 */
[----:B------:R-:W-:Y:S01]  /*104a0*/  PRMT R199, RZ, 0x7610, R199 ;  /* 0x00007610ffc77816 */ /* 0x000fe200000000c7 */
[----:B0-----:R-:W-:Y:S02]  /*104b0*/  @!P0 IMAD.MOV.U32 R2, RZ, RZ, R36 ;  /* 0x000000ffff028224 */ /* 0x001fe400078e0024 */
[----:B------:R-:W4:Y:S01]  /*104c0*/  LDL R36, [R1+0x38c] ;  /* 0x00038c0001247983 */ /* 0x000f220000100800 */
[----:B------:R-:W-:-:S03]  /*104d0*/  @!P0 IMAD.MOV.U32 R3, RZ, RZ, R37 ;  /* 0x000000ffff038224 */ /* 0x000fc600078e0025 */
[----:B------:R-:W4:Y:S04]  /*104e0*/  LDL R37, [R1+0x388] ;  /* 0x0003880001257983 */ /* 0x000f280000100800 */
[----:B------:R0:W4:Y:S01]  /*104f0*/  @!P0 LDG.E.U8 R200, desc[UR16][R2.64] ;  /* 0x0000001002c88981 */ /* 0x000122000c1e1100 */
[----:B------:R-:W-:Y:S01]  /*10500*/  PRMT R198, RZ, 0x7610, R198 ;  /* 0x00007610ffc67816 */ /* 0x000fe200000000c6 */
[----:B0-----:R-:W-:Y:S02]  /*10510*/  @!P0 IMAD.MOV.U32 R2, RZ, RZ, R34 ;  /* 0x000000ffff028224 */ /* 0x001fe400078e0022 */
[----:B------:R-:W-:Y:S01]  /*10520*/  @!P0 IMAD.MOV.U32 R3, RZ, RZ, R35 ;  /* 0x000000ffff038224 */ /* 0x000fe200078e0023 */
[----:B------:R-:W4:Y:S04]  /*10530*/  LDL R34, [R1+0x36c] ;  /* 0x00036c0001227983 */ /* 0x000f280000100800 */
[----:B------:R-:W4:Y:S04]  /*10540*/  LDL R35, [R1+0x368] ;  /* 0x0003680001237983 */ /* 0x000f280000100800 */
[----:B------:R0:W4:Y:S01]  /*10550*/  @!P0 LDG.E.U8 R199, desc[UR16][R2.64] ;  /* 0x0000001002c78981 */ /* 0x000122000c1e1100 */
[----:B------:R-:W-:Y:S01]  /*10560*/  PRMT R194, RZ, 0x7610, R194 ;  /* 0x00007610ffc27816 */ /* 0x000fe200000000c2 */
[----:B0-----:R-:W-:-:S02]  /*10570*/  @!P0 IMAD.MOV.U32 R2, RZ, RZ, R31 ;  /* 0x000000ffff028224 */ /* 0x001fc400078e001f */
[----:B------:R-:W-:Y:S01]  /*10580*/  @!P0 IMAD.MOV.U32 R3, RZ, RZ, R33 ;  /* 0x000000ffff038224 */ /* 0x000fe200078e0021 */
[----:B------:R-:W4:Y:S04]  /*10590*/  LDL R31, [R1+0x34c] ;  /* 0x00034c00011f7983 */ /* 0x000f280000100800 */
[----:B------:R-:W4:Y:S04]  /*105a0*/  LDL R33, [R1+0x348] ;  /* 0x0003480001217983 */ /* 0x000f280000100800 */
[----:B------:R2:W4:Y:S02]  /*105b0*/  @!P0 LDG.E.U8 R198, desc[UR16][R2.64] ;  /* 0x0000001002c68981 */ /* 0x000524000c1e1100 */
[----:B--2---:R-:W-:-:S02]  /*105c0*/  @!P0 IMAD.MOV.U32 R2, RZ, RZ, R14 ;  /* 0x000000ffff028224 */ /* 0x004fc400078e000e */
[----:B------:R-:W2:Y:S01]  /*105d0*/  LDL R14, [R1+0x32c] ;  /* 0x00032c00010e7983 */ /* 0x000ea20000100800 */
[----:B---3--:R-:W-:-:S03]  /*105e0*/  @!P0 IMAD.MOV.U32 R3, RZ, RZ, R26 ;  /* 0x000000ffff038224 */ /* 0x008fc600078e001a */
[----:B------:R-:W3:Y:S04]  /*105f0*/  LDL R26, [R1+0x328] ;  /* 0x00032800011a7983 */ /* 0x000ee80000100800 */
[----:B------:R4:W3:Y:S02]  /*10600*/  @!P0 LDG.E.U8 R194, desc[UR16][R2.64] ;  /* 0x0000001002c28981 */ /* 0x0008e4000c1e1100 */
        /* <DEDUP_REMOVED lines=28> */
[----:B------:R-:W-:Y:S01]  /*107d0*/  @!P0 IMAD.MOV.U32 R3, RZ, RZ, R33 ;  /* 0x000000ffff038224 */ /* 0x000fe200078e0021 */
[----:B------:R-:W4:Y:S04]  /*107e0*/  LDL R31, [R1+0x24c] ;  /* 0x00024c00011f7983 */ /* 0x000f280000100800 */
[----:B------:R2:W4:Y:S02]  /*107f0*/  @!P0 LDG.E.U8 R179, desc[UR16][R2.64] ;  /* 0x0000001002b38981 */ /* 0x000524000c1e1100 */
[----:B--2---:R-:W-:-:S02]  /*10800*/  @!P0 IMAD.MOV.U32 R2, RZ, RZ, R14 ;  /* 0x000000ffff028224 */ /* 0x004fc400078e000e */
[----:B---3--:R-:W-:Y:S02]  /*10810*/  @!P0 IMAD.MOV.U32 R3, RZ, RZ, R26 ;  /* 0x000000ffff038224 */ /* 0x008fe400078e001a */
[----:B------:R-:W2:Y:S04]  /*10820*/  LDL.LU R26, [R1+0x20c] ;  /* 0x00020c00011a7983 */ /* 0x000ea80000300800 */
[----:B------:R4:W3:Y:S02]  /*10830*/  @!P0 LDG.E.U8 R178, desc[UR16][R2.64] ;  /* 0x0000001002b28981 */ /* 0x0008e4000c1e1100 */
[----:B----4-:R-:W-:Y:S02]  /*10840*/  @!P0 IMAD.MOV.U32 R2, RZ, RZ, R13 ;  /* 0x000000ffff028224 */ /* 0x010fe400078e000d */
[----:B------:R-:W4:Y:S04]  /*10850*/  LDL.LU R13, [R1+0x228] ;  /* 0x00022800010d7983 */ /* 0x000f280000300800 */
[----:B------:R-:W2:Y:S04]  /*10860*/  LDL.LU R245, [R1+0x268] ;  /* 0x0002680001f57983 */ /* 0x000ea80000300800 */
[----:B------:R-:W3:Y:S04]  /*10870*/  LDL.LU R238, [R1+0x288] ;  /* 0x0002880001ee7983 */ /* 0x000ee80000300800 */
[----:B------:R-:W4:Y:S01]  /*10880*/  LDL.LU R14, [R1+0x26c] ;  /* 0x00026c00010e7983 */ /* 0x000f220000300800 */
[----:B------:R-:W0:Y:S03]  /*10890*/  S2R R223, SR_TID.X ;  /* 0x0000000000df7919 */ /* 0x000e260000002100 */
[----:B------:R-:W-:Y:S01]  /*108a0*/  STL [R1+0x800], R242 ;  /* 0x000800f201007387 */ /* 0x000fe20000100800 */
[----:B------:R-:W-:-:S03]  /*108b0*/  PRMT R177, RZ, 0x7610, R177 ;  /* 0x00007610ffb17816 */ /* 0x000fc600000000b1 */
[----:B------:R-:W-:Y:S01]  /*108c0*/  STL [R1+0x808], R234 ;  /* 0x000808ea01007387 */ /* 0x000fe20000100800 */
[----:B------:R-:W-:-:S03]  /*108d0*/  @!P0 IMAD.MOV.U32 R3, RZ, RZ, R242 ;  /* 0x000000ffff038224 */ /* 0x000fc600078e00f2 */
[----:B------:R-:W-:Y:S04]  /*108e0*/  STL [R1+0x804], R252 ;  /* 0x000804fc01007387 */ /* 0x000fe80000100800 */
[----:B------:R-:W-:Y:S04]  /*108f0*/  STL [R1+0x810], R250 ;  /* 0x000810fa01007387 */ /* 0x000fe80000100800 */
[----:B------:R-:W-:Y:S04]  /*10900*/  STL [R1+0x80c], R244 ;  /* 0x00080cf401007387 */ /* 0x000fe80000100800 */
[----:B------:R-:W-:Y:S04]  /*10910*/  STL [R1+0x818], R236 ;  /* 0x000818ec01007387 */ /* 0x000fe80000100800 */
[----:B------:R-:W-:Y:S01]  /*10920*/  STL [R1+0x814], R0 ;  /* 0x0008140001007387 */ /* 0x000fe20000100800 */
[----:B------:R-:W-:-:S03]  /*10930*/  PRMT R176, RZ, 0x7610, R176 ;  /* 0x00007610ffb07816 */ /* 0x000fc600000000b0 */
[----:B------:R1:W-:Y:S01]  /*10940*/  STL [R1+0x81c], R251 ;  /* 0x00081cfb01007387 */ /* 0x0003e20000100800 */
[----:B0-----:R-:W-:-:S03]  /*10950*/  LOP3.LUT R32, R223, 0x7f, RZ, 0xc0, !PT ;  /* 0x0000007fdf207812 */ /* 0x001fc600078ec0ff */
[----:B------:R-:W2:Y:S04]  /*10960*/  LDL.LU R207, [R1+0x22c] ;  /* 0x00022c0001cf7983 */ /* 0x000ea80000300800 */
[----:B------:R-:W2:Y:S04]  /*10970*/  LDL.LU R227, [R1+0x248] ;  /* 0x0002480001e37983 */ /* 0x000ea80000300800 */
[----:B------:R0:W2:Y:S01]  /*10980*/  @!P0 LDG.E.U8 R177, desc[UR16][R2.64] ;  /* 0x0000001002b18981 */ /* 0x0000a2000c1e1100 */
[----:B------:R-:W-:-:S03]  /*10990*/  PRMT R175, RZ, 0x7610, R175 ;  /* 0x00007610ffaf7816 */ /* 0x000fc600000000af */
[----:B------:R1:W-:Y:S01]  /*109a0*/  STS.U8 [R32+UR12], R173 ;  /* 0x000000ad20007988 */ /* 0x0003e2000800000c */
[----:B------:R-:W-:-:S03]  /*109b0*/  PRMT R174, RZ, 0x7610, R174 ;  /* 0x00007610ffae7816 */ /* 0x000fc600000000ae */
[----:B------:R-:W2:Y:S01]  /*109c0*/  LDL.LU R223, [R1+0x208] ;  /* 0x0002080001df7983 */ /* 0x000ea20000300800 */
[----:B0-----:R-:W-:Y:S02]  /*109d0*/  @!P0 IMAD.MOV.U32 R2, RZ, RZ, R234 ;  /* 0x000000ffff028224 */ /* 0x001fe400078e00ea */
[----:B------:R-:W-:Y:S01]  /*109e0*/  @!P0 IMAD.MOV.U32 R3, RZ, RZ, R252 ;  /* 0x000000ffff038224 */ /* 0x000fe200078e00fc */
[----:B------:R0:W-:Y:S04]  /*109f0*/  STS.U8 [R32+UR12+0x200], R172 ;  /* 0x000200ac20007988 */ /* 0x0001e8000800000c */
[----:B------:R0:W-:Y:S04]  /*10a00*/  STS.U8 [R32+UR12+0x400], R171 ;  /* 0x000400ab20007988 */ /* 0x0001e8000800000c */
[----:B------:R0:W-:Y:S04]  /*10a10*/  STS.U8 [R32+UR12+0x600], R170 ;  /* 0x000600aa20007988 */ /* 0x0001e8000800000c */
[----:B------:R1:W2:Y:S04]  /*10a20*/  @!P0 LDG.E.U8 R176, desc[UR16][R2.64] ;  /* 0x0000001002b08981 */ /* 0x0002a8000c1e1100 */
[----:B------:R-:W-:Y:S04]  /*10a30*/  STS.U8 [R32+UR12+0x800], R169 ;  /* 0x000800a920007988 */ /* 0x000fe8000800000c */
[----:B------:R-:W-:Y:S01]  /*10a40*/  STS.U8 [R32+UR12+0xa00], R168 ;  /* 0x000a00a820007988 */ /* 0x000fe2000800000c */
[----:B-1----:R-:W-:-:S02]  /*10a50*/  @!P0 IMAD.MOV.U32 R2, RZ, RZ, R250 ;  /* 0x000000ffff028224 */ /* 0x002fc400078e00fa */
[----:B------:R-:W-:Y:S01]  /*10a60*/  @!P0 IMAD.MOV.U32 R3, RZ, RZ, R244 ;  /* 0x000000ffff038224 */ /* 0x000fe200078e00f4 */
[----:B------:R-:W-:Y:S04]  /*10a70*/  STS.U8 [R32+UR12+0xc00], R167 ;  /* 0x000c00a720007988 */ /* 0x000fe8000800000c */
[----:B------:R-:W-:Y:S04]  /*10a80*/  STS.U8 [R32+UR12+0xe00], R166 ;  /* 0x000e00a620007988 */ /* 0x000fe8000800000c */
[----:B------:R-:W-:Y:S04]  /*10a90*/  STS.U8 [R32+UR12+0x1000], R165 ;  /* 0x001000a520007988 */ /* 0x000fe8000800000c */
[----:B------:R-:W-:Y:S04]  /*10aa0*/  STS.U8 [R32+UR12+0x1200], R152 ;  /* 0x0012009820007988 */ /* 0x000fe8000800000c */
        /* <DEDUP_REMOVED lines=12> */
[----:B-1----:R-:W-:-:S03]  /*10b70*/  @!P0 IMAD.MOV.U32 R2, RZ, RZ, R251 ;  /* 0x000000ffff028224 */ /* 0x002fc600078e00fb */
[----:B------:R-:W2:Y:S04]  /*10b80*/  LDL.LU R251, [R1+0x364] ;  /* 0x0003640001fb7983 */ /* 0x000ea80000300800 */
[----:B------:R-:W-:Y:S04]  /*10b90*/  STS.U8 [R32+UR12+0x2400], R11 ;  /* 0x0024000b20007988 */ /* 0x000fe8000800000c */
[----:B------:R-:W2:Y:S04]  /*10ba0*/  LDL.LU R236, [R1+0x380] ;  /* 0x0003800001ec7983 */ /* 0x000ea80000300800 */
[----:B------:R-:W-:Y:S04]  /*10bb0*/  STS.U8 [R32+UR12+0x2600], R10 ;  /* 0x0026000a20007988 */ /* 0x000fe8000800000c */
[----:B------:R-:W2:Y:S04]  /*10bc0*/  LDL.LU R0, [R1+0x344] ;  /* 0x0003440001007983 */ /* 0x000ea80000300800 */
[----:B------:R-:W-:Y:S04]  /*10bd0*/  STS.U8 [R32+UR12+0x2800], R9 ;  /* 0x0028000920007988 */ /* 0x000fe8000800000c */
[----:B------:R-:W2:Y:S01]  /*10be0*/  LDL.LU R250, [R1+0x360] ;  /* 0x0003600001fa7983 */ /* 0x000ea20000300800 */
[----:B------:R-:W-:-:S03]  /*10bf0*/  PRMT R173, RZ, 0x7610, R173 ;  /* 0x00007610ffad7816 */ /* 0x000fc600000000ad */
[----:B------:R-:W-:Y:S04]  /*10c00*/  STS.U8 [R32+UR12+0x2a00], R8 ;  /* 0x002a000820007988 */ /* 0x000fe8000800000c */
[----:B------:R-:W2:Y:S04]  /*10c10*/  LDL.LU R244, [R1+0x324] ;  /* 0x0003240001f47983 */ /* 0x000ea80000300800 */
        /* <DEDUP_REMOVED lines=9> */
[----:B------:R-:W2:Y:S01]  /*10cb0*/  LDL.LU R241, [R1+0x300] ;  /* 0x0003000001f17983 */ /* 0x000ea20000300800 */
[----:B0-----:R-:W-:-:S03]  /*10cc0*/  PRMT R172, RZ, 0x7610, R172 ;  /* 0x00007610ffac7816 */ /* 0x001fc600000000ac */
        /* <DEDUP_REMOVED lines=8> */
[----:B------:R0:W-:Y:S04]  /*10d50*/  STS.U8 [R32+UR12+0x3e00], R157 ;  /* 0x003e009d20007988 */ /* 0x0001e8000800000c */
[----:B------:R-:W2:Y:S01]  /*10d60*/  LDL.LU R229, [R1+0x284] ;  /* 0x0002840001e57983 */ /* 0x000ea20000300800 */
[----:B------:R-:W-:-:S02]  /*10d70*/  PRMT R171, RZ, 0x7610, R171 ;  /* 0x00007610ffab7816 */ /* 0x000fc400000000ab */
[----:B------:R-:W-:Y:S01]  /*10d80*/  PRMT R170, RZ, 0x7610, R170 ;  /* 0x00007610ffaa7816 */ /* 0x000fe200000000aa */
[----:B------:R-:W2:Y:S04]  /*10d90*/  LDL R40, [R1+0x560] ;  /* 0x0005600001287983 */ /* 0x000ea80000100800 */
[----:B0-----:R-:W2:Y:S01]  /*10da0*/  LDL R32, [R1+0x580] ;  /* 0x0005800001207983 */ /* 0x001ea20000100800 */
[----:B------:R-:W-:-:S03]  /*10db0*/  PRMT R169, RZ, 0x7610, R169 ;  /* 0x00007610ffa97816 */ /* 0x000fc600000000a9 */
[----:B------:R-:W2:Y:S01]  /*10dc0*/  LDL R39, [R1+0x564] ;  /* 0x0005640001277983 */ /* 0x000ea20000100800 */
[----:B------:R-:W-:-:S03]  /*10dd0*/  PRMT R168, RZ, 0x7610, R168 ;  /* 0x00007610ffa87816 */ /* 0x000fc600000000a8 */
[----:B------:R-:W2:Y:S04]  /*10de0*/  LDL R38, [R1+0x540] ;  /* 0x0005400001267983 */ /* 0x000ea80000100800 */
[----:B------:R-:W2:Y:S01]  /*10df0*/  LDL R37, [R1+0x544] ;  /* 0x0005440001257983 */ /* 0x000ea20000100800 */
[----:B------:R-:W-:-:S03]  /*10e00*/  PRMT R167, RZ, 0x7610, R167 ;  /* 0x00007610ffa77816 */ /* 0x000fc600000000a7 */
[----:B------:R-:W2:Y:S04]  /*10e10*/  LDL R36, [R1+0x520] ;  /* 0x0005200001247983 */ /* 0x000ea80000100800 */
[----:B------:R-:W2:Y:S04]  /*10e20*/  LDL R35, [R1+0x524] ;  /* 0x0005240001237983 */ /* 0x000ea80000100800 */
[----:B------:R-:W2:Y:S04]  /*10e30*/  LDL R34, [R1+0x500] ;  /* 0x0005000001227983 */ /* 0x000ea80000100800 */
[----:B------:R-:W2:Y:S01]  /*10e40*/  LDL R33, [R1+0x504] ;  /* 0x0005040001217983 */ /* 0x000ea20000100800 */
[----:B---3--:R-:W-:-:S05]  /*10e50*/  @!P0 IMAD.MOV.U32 R3, RZ, RZ, R238 ;  /* 0x000000ffff038224 */ /* 0x008fca00078e00ee */
[----:B------:R4:W3:Y:S02]  /*10e60*/  @!P0 LDG.E.U8 R173, desc[UR16][R2.64] ;  /* 0x0000001002ad8981 */ /* 0x0008e4000c1e1100 */
[----:B----4-:R-:W-:Y:S02]  /*10e70*/  @!P0 IMAD.MOV.U32 R2, RZ, RZ, R14 ;  /* 0x000000ffff028224 */ /* 0x010fe400078e000e */
[----:B--2---:R-:W-:-:S05]  /*10e80*/  @!P0 IMAD.MOV.U32 R3, RZ, RZ, R245 ;  /* 0x000000ffff038224 */ /* 0x004fca00078e00f5 */
[----:B------:R0:W2:Y:S02]  /*10e90*/  @!P0 LDG.E.U8 R172, desc[UR16][R2.64] ;  /* 0x0000001002ac8981 */ /* 0x0000a4000c1e1100 */
[----:B0-----:R-:W-:Y:S02]  /*10ea0*/  @!P0 IMAD.MOV.U32 R2, RZ, RZ, R31 ;  /* 0x000000ffff028224 */ /* 0x001fe400078e001f */
[----:B------:R-:W4:Y:S01]  /*10eb0*/  LDL R31, [R1+0x780] ;  /* 0x00078000011f7983 */ /* 0x000f220000100800 */
[----:B------:R-:W-:-:S05]  /*10ec0*/  @!P0 IMAD.MOV.U32 R3, RZ, RZ, R227 ;  /* 0x000000ffff038224 */ /* 0x000fca00078e00e3 */
[----:B------:R0:W2:Y:S02]  /*10ed0*/  @!P0 LDG.E.U8 R171, desc[UR16][R2.64] ;  /* 0x0000001002ab8981 */ /* 0x0000a4000c1e1100 */
[----:B0-----:R-:W-:Y:S02]  /*10ee0*/  @!P0 IMAD.MOV.U32 R2, RZ, RZ, R207 ;  /* 0x000000ffff028224 */ /* 0x001fe400078e00cf */
[----:B------:R-:W-:-:S05]  /*10ef0*/  @!P0 IMAD.MOV.U32 R3, RZ, RZ, R13 ;  /* 0x000000ffff038224 */ /* 0x000fca00078e000d */
[----:B------:R0:W2:Y:S02]  /*10f00*/  @!P0 LDG.E.U8 R170, desc[UR16][R2.64] ;  /* 0x0000001002aa8981 */ /* 0x0000a4000c1e1100 */
[----:B0-----:R-:W-:Y:S02]  /*10f10*/  @!P0 IMAD.MOV.U32 R2, RZ, RZ, R26 ;  /* 0x000000ffff028224 */ /* 0x001fe400078e001a */
[----:B------:R-:W-:-:S05]  /*10f20*/  @!P0 IMAD.MOV.U32 R3, RZ, RZ, R223 ;  /* 0x000000ffff038224 */ /* 0x000fca00078e00df */
[----:B------:R0:W2:Y:S02]  /*10f30*/  @!P0 LDG.E.U8 R169, desc[UR16][R2.64] ;  /* 0x0000001002a98981 */ /* 0x0000a4000c1e1100 */
[----:B0-----:R-:W-:Y:S02]  /*10f40*/  @!P0 IMAD.MOV.U32 R2, RZ, RZ, R248 ;  /* 0x000000ffff028224 */ /* 0x001fe400078e00f8 */
[----:B------:R-:W-:Y:S01]  /*10f50*/  @!P0 IMAD.MOV.U32 R3, RZ, RZ, R247 ;  /* 0x000000ffff038224 */ /* 0x000fe200078e00f7 */
[----:B------:R0:W-:Y:S04]  /*10f60*/  STL [R1+0x824], R248 ;  /* 0x000824f801007387 */ /* 0x0001e80000100800 */
[----:B------:R1:W2:Y:S01]  /*10f70*/  @!P0 LDG.E.U8 R168, desc[UR16][R2.64] ;  /* 0x0000001002a88981 */ /* 0x0002a2000c1e1100 */
[----:B------:R-:W-:-:S03]  /*10f80*/  PRMT R166, RZ, 0x7610, R166 ;  /* 0x00007610ffa67816 */ /* 0x000fc600000000a6 */
[----:B0-----:R-:W3:Y:S01]  /*10f90*/  LDL.LU R248, [R1+0x384] ;  /* 0x0003840001f87983 */ /* 0x001ee20000300800 */
[----:B-1----:R-:W-:Y:S02]  /*10fa0*/  @!P0 IMAD.MOV.U32 R2, RZ, RZ, R240 ;  /* 0x000000ffff028224 */ /* 0x002fe400078e00f0 */
[----:B------:R-:W-:Y:S01]  /*10fb0*/  @!P0 IMAD.MOV.U32 R3, RZ, RZ, R239 ;  /* 0x000000ffff038224 */ /* 0x000fe200078e00ef */
[----:B------:R0:W-:Y:S04]  /*10fc0*/  STL [R1+0x820], R247 ;  /* 0x000820f701007387 */ /* 0x0001e80000100800 */
[----:B------:R1:W2:Y:S04]  /*10fd0*/  @!P0 LDG.E.U8 R167, desc[UR16][R2.64] ;  /* 0x0000001002a78981 */ /* 0x0002a8000c1e1100 */
[----:B0-----:R-:W3:Y:S04]  /*10fe0*/  LDL.LU R247, [R1+0x3a0] ;  /* 0x0003a00001f77983 */ /* 0x001ee80000300800 */
[----:B------:R0:W-:Y:S01]  /*10ff0*/  STL [R1+0x82c], R240 ;  /* 0x00082cf001007387 */ /* 0x0001e20000100800 */
[----:B-1----:R-:W-:-:S02]  /*11000*/  @!P0 IMAD.MOV.U32 R2, RZ, RZ, R232 ;  /* 0x000000ffff028224 */ /* 0x002fc400078e00e8 */
[----:B------:R-:W-:-:S05]  /*11010*/  @!P0 IMAD.MOV.U32 R3, RZ, RZ, R231 ;  /* 0x000000ffff038224 */ /* 0x000fca00078e00e7 */
[----:B------:R1:W2:Y:S04]  /*11020*/  @!P0 LDG.E.U8 R166, desc[UR16][R2.64] ;  /* 0x0000001002a68981 */ /* 0x0002a8000c1e1100 */
[----:B0-----:R-:W3:Y:S04]  /*11030*/  LDL.LU R240, [R1+0x3a4] ;  /* 0x0003a40001f07983 */ /* 0x001ee80000300800 */
[----:B------:R0:W-:Y:S04]  /*11040*/  STL [R1+0x828], R239 ;  /* 0x000828ef01007387 */ /* 0x0001e80000100800 */
[----:B0-----:R-:W2:Y:S04]  /*11050*/  LDL.LU R239, [R1+0x3c0] ;  /* 0x0003c00001ef7983 */ /* 0x001ea80000300800 */
[----:B------:R0:W-:Y:S04]  /*11060*/  STL [R1+0x834], R232 ;  /* 0x000834e801007387 */ /* 0x0001e80000100800 */
[----:B0-----:R-:W3:Y:S04]  /*11070*/  LDL.LU R232, [R1+0x3c4] ;  /* 0x0003c40001e87983 */ /* 0x001ee80000300800 */
[----:B------:R0:W-:Y:S04]  /*11080*/  STL [R1+0x830], R231 ;  /* 0x000830e701007387 */ /* 0x0001e80000100800 */
[----:B0-----:R-:W2:Y:S04]  /*11090*/  LDL.LU R231, [R1+0x3e0] ;  /* 0x0003e00001e77983 */ /* 0x001ea80000300800 */
[----:B------:R-:W3:Y:S04]  /*110a0*/  LDL R45, [R1+0x4c0] ;  /* 0x0004c000012d7983 */ /* 0x000ee80000100800 */
[----:B------:R-:W2:Y:S01]  /*110b0*/  LDL R44, [R1+0x4c4] ;  /* 0x0004c400012c7983 */ /* 0x000ea20000100800 */
[----:B-1----:R-:W-:-:S03]  /*110c0*/  @!P0 IMAD.MOV.U32 R3, RZ, RZ, R32 ;  /* 0x000000ffff038224 */ /* 0x002fc600078e0020 */
[----:B------:R-:W3:Y:S01]  /*110d0*/  LDL R32, [R1+0x4e0] ;  /* 0x0004e00001207983 */ /* 0x000ee20000100800 */
[----:B----4-:R-:W-:-:S03]  /*110e0*/  @!P0 IMAD.MOV.U32 R2, RZ, RZ, R31 ;  /* 0x000000ffff028224 */ /* 0x010fc600078e001f */
[----:B------:R-:W4:Y:S01]  /*110f0*/  LDL R31, [R1+0x4e4] ;  /* 0x0004e400011f7983 */ /* 0x000f220000100800 */
[----:B------:R-:W-:-:S03]  /*11100*/  PRMT R165, RZ, 0x7610, R165 ;  /* 0x00007610ffa57816 */ /* 0x000fc600000000a5 */
[----:B------:R0:W-:Y:S04]  /*11110*/  STS.U8 [R228+UR12+0xe80], R184 ;  /* 0x000e80b8e4007988 */ /* 0x0001e8000800000c */
[----:B------:R1:W-:Y:S04]  /*11120*/  STS.U8 [R228+UR12+0xc80], R164 ;  /* 0x000c80a4e4007988 */ /* 0x0003e8000800000c */
[----:B------:R1:W2:Y:S04]  /*11130*/  @!P0 LDG.E.U8 R165, desc[UR16][R2.64] ;  /* 0x0000001002a58981 */ /* 0x0002a8000c1e1100 */
[----:B0-----:R-:W2:Y:S04]  /*11140*/  LDL.LU R184, [R1+0x200] ;  /* 0x0002000001b87983 */ /* 0x001ea80000300800 */
[----:B------:R-:W2:Y:S04]  /*11150*/  LDL R43, [R1+0x4a0] ;  /* 0x0004a000012b7983 */ /* 0x000ea80000100800 */
[----:B------:R-:W2:Y:S01]  /*11160*/  LDL R42, [R1+0x4a4] ;  /* 0x0004a400012a7983 */ /* 0x000ea20000100800 */
[----:B-1----:R-:W-:Y:S01]  /*11170*/  PRMT R164, RZ, 0x7610, R164 ;  /* 0x00007610ffa47816 */ /* 0x002fe200000000a4 */
[----:B------:R-:W-:-:S02]  /*11180*/  @!P0 IMAD.MOV.U32 R2, RZ, RZ, R39 ;  /* 0x000000ffff028224 */ /* 0x000fc400078e0027 */
[----:B------:R-:W-:Y:S01]  /*11190*/  @!P0 IMAD.MOV.U32 R3, RZ, RZ, R40 ;  /* 0x000000ffff038224 */ /* 0x000fe200078e0028 */
[----:B------:R-:W2:Y:S04]  /*111a0*/  LDL R41, [R1+0x480] ;  /* 0x0004800001297983 */ /* 0x000ea80000100800 */
[----:B------:R-:W2:Y:S04]  /*111b0*/  LDL R40, [R1+0x484] ;  /* 0x0004840001287983 */ /* 0x000ea80000100800 */
[----:B------:R0:W-:Y:S04]  /*111c0*/  STS.U8 [R228+UR12+0xa80], R163 ;  /* 0x000a80a3e4007988 */ /* 0x0001e8000800000c */
[----:B------:R1:W2:Y:S04]  /*111d0*/  @!P0 LDG.E.U8 R164, desc[UR16][R2.64] ;  /* 0x0000001002a48981 */ /* 0x0002a8000c1e1100 */
[----:B------:R-:W2:Y:S01]  /*111e0*/  LDL R39, [R1+0x460] ;  /* 0x0004600001277983 */ /* 0x000ea20000100800 */
[----:B0-----:R-:W-:Y:S01]  /*111f0*/  PRMT R163, RZ, 0x7610, R163 ;  /* 0x00007610ffa37816 */ /* 0x001fe200000000a3 */
[----:B-1----:R-:W-:-:S02]  /*11200*/  @!P0 IMAD.MOV.U32 R2, RZ, RZ, R37 ;  /* 0x000000ffff028224 */ /* 0x002fc400078e0025 */
[----:B------:R-:W-:Y:S01]  /*11210*/  @!P0 IMAD.MOV.U32 R3, RZ, RZ, R38 ;  /* 0x000000ffff038224 */ /* 0x000fe200078e0026 */
[----:B------:R0:W-:Y:S04]  /*11220*/  STS.U8 [R228+UR12+0x880], R162 ;  /* 0x000880a2e4007988 */ /* 0x0001e8000800000c */
[----:B------:R-:W2:Y:S04]  /*11230*/  LDL R38, [R1+0x464] ;  /* 0x0004640001267983 */ /* 0x000ea80000100800 */
[----:B------:R1:W2:Y:S01]  /*11240*/  @!P0 LDG.E.U8 R163, desc[UR16][R2.64] ;  /* 0x0000001002a38981 */ /* 0x0002a2000c1e1100 */
[----:B0-----:R-:W-:-:S03]  /*11250*/  PRMT R162, RZ, 0x7610, R162 ;  /* 0x00007610ffa27816 */ /* 0x001fc600000000a2 */
[----:B------:R-:W2:Y:S01]  /*11260*/  LDL R37, [R1+0x440] ;  /* 0x0004400001257983 */ /* 0x000ea20000100800 */
[----:B-1----:R-:W-:Y:S02]  /*11270*/  @!P0 IMAD.MOV.U32 R2, RZ, RZ, R35 ;  /* 0x000000ffff028224 */ /* 0x002fe400078e0023 */
        /* <DEDUP_REMOVED lines=8> */
[----:B------:R-:W2:Y:S04]  /*11300*/  LDL R33, [R1+0x400] ;  /* 0x0004000001217983 */ /* 0x000ea80000100800 */
[----:B------:R-:W2:Y:S04]  /*11310*/  LDL R34, [R1+0x424] ;  /* 0x0004240001227983 */ /* 0x000ea80000100800 */
[----:B------:R3:W2:Y:S02]  /*11320*/  @!P0 LDG.E.U8 R161, desc[UR16][R2.64] ;  /* 0x0000001002a18981 */ /* 0x0006a4000c1e1100 */
[----:B---3--:R-:W-:-:S02]  /*11330*/  @!P0 IMAD.MOV.U32 R3, RZ, RZ, R32 ;  /* 0x000000ffff038224 */ /* 0x008fc400078e0020 */
[----:B------:R-:W3:Y:S01]  /*11340*/  LDL R32, [R1+0x404] ;  /* 0x0004040001207983 */ /* 0x000ee20000100800 */
[----:B----4-:R-:W-:-:S03]  /*11350*/  @!P0 IMAD.MOV.U32 R2, RZ, RZ, R31 ;  /* 0x000000ffff028224 */ /* 0x010fc600078e001f */
[----:B------:R-:W4:Y:S04]  /*11360*/  LDL R31, [R1+0x3e4] ;  /* 0x0003e400011f7983 */ /* 0x000f280000100800 */
[----:B------:R0:W-:Y:S04]  /*11370*/  STS.U8 [R228+UR12+0x480], R160 ;  /* 0x000480a0e4007988 */ /* 0x0001e8000800000c */
[----:B------:R1:W-:Y:S01]  /*11380*/  STS.U8 [R228+UR12+0x280], R159 ;  /* 0x0002809fe4007988 */ /* 0x0003e2000800000c */
[----:B0-----:R-:W-:Y:S02]  /*11390*/  PRMT R160, RZ, 0x7610, R160 ;  /* 0x00007610ffa07816 */ /* 0x001fe400000000a0 */
[----:B-1----:R-:W-:-:S04]  /*113a0*/  PRMT R159, RZ, 0x7610, R159 ;  /* 0x00007610ff9f7816 */ /* 0x002fc8000000009f */
[----:B------:R2:W4:Y:S04]  /*113b0*/  @!P0 LDG.E.U8 R160, desc[UR16][R2.64] ;  /* 0x0000001002a08981 */ /* 0x000528000c1e1100 */
[----:B------:R0:W-:Y:S01]  /*113c0*/  STS.U8 [R228+UR12+0x80], R158 ;  /* 0x0000809ee4007988 */ /* 0x0001e2000800000c */
[----:B--2---:R-:W-:Y:S02]  /*113d0*/  @!P0 IMAD.MOV.U32 R2, RZ, RZ, R44 ;  /* 0x000000ffff028224 */ /* 0x004fe400078e002c */
[----:B------:R-:W-:Y:S01]  /*113e0*/  @!P0 IMAD.MOV.U32 R3, RZ, RZ, R45 ;  /* 0x000000ffff038224 */ /* 0x000fe200078e002d */
[----:B0-----:R-:W-:-:S04]  /*113f0*/  PRMT R158, RZ, 0x7610, R158 ;  /* 0x00007610ff9e7816 */ /* 0x001fc8000000009e */
[----:B------:R0:W2:Y:S01]  /*11400*/  @!P0 LDG.E.U8 R159, desc[UR16][R2.64] ;  /* 0x00000010029f8981 */ /* 0x0000a2000c1e1100 */
[----:B------:R-:W-:Y:S01]  /*11410*/  PRMT R157, RZ, 0x7610, R157 ;  /* 0x00007610ff9d7816 */ /* 0x000fe2000000009d */
[----:B0-----:R-:W-:Y:S02]  /*11420*/  @!P0 IMAD.MOV.U32 R2, RZ, RZ, R42 ;  /* 0x000000ffff028224 */ /* 0x001fe400078e002a */
[----:B------:R-:W-:-:S05]  /*11430*/  @!P0 IMAD.MOV.U32 R3, RZ, RZ, R43 ;  /* 0x000000ffff038224 */ /* 0x000fca00078e002b */
        /* <DEDUP_REMOVED lines=13> */
[----:B------:R-:W-:-:S03]  /*11510*/  PRMT R152, RZ, 0x7610, R152 ;  /* 0x00007610ff987816 */ /* 0x000fc60000000098 */
[----:B------:R1:W-:Y:S01]  /*11520*/  STS.U8 [R228+UR12+0x1680], R190 ;  /* 0x001680bee4007988 */ /* 0x0003e2000800000c */
[----:B0-----:R-:W-:Y:S02]  /*11530*/  @!P0 IMAD.MOV.U32 R2, RZ, RZ, R34 ;  /* 0x000000ffff028224 */ /* 0x001fe400078e0022 */
[----:B------:R-:W-:Y:S01]  /*11540*/  @!P0 IMAD.MOV.U32 R3, RZ, RZ, R35 ;  /* 0x000000ffff038224 */ /* 0x000fe200078e0023 */
[----:B------:R0:W-:Y:S04]  /*11550*/  STS.U8 [R228+UR12+0x1a80], R192 ;  /* 0x001a80c0e4007988 */ /* 0x0001e8000800000c */
[----:B-1----:R-:W2:Y:S04]  /*11560*/  LDL.LU R190, [R1+0x220] ;  /* 0x0002200001be7983 */ /* 0x002ea80000300800 */
[----:B------:R1:W2:Y:S04]  /*11570*/  @!P0 LDG.E.U8 R153, desc[UR16][R2.64] ;  /* 0x0000001002998981 */ /* 0x0002a8000c1e1100 */
[----:B0-----:R-:W2:Y:S04]  /*11580*/  LDL.LU R192, [R1+0x204] ;  /* 0x0002040001c07983 */ /* 0x001ea80000300800 */
[----:B------:R0:W-:Y:S01]  /*11590*/  STS.U8 [R228+UR12+0x2480], R202 ;  /* 0x002480cae4007988 */ /* 0x0001e2000800000c */
[----:B-1----:R-:W-:-:S03]  /*115a0*/  @!P0 IMAD.MOV.U32 R3, RZ, RZ, R33 ;  /* 0x000000ffff038224 */ /* 0x002fc600078e0021 */
[----:B------:R1:W-:Y:S04]  /*115b0*/  STS.U8 [R228+UR12+0x1880], R191 ;  /* 0x001880bfe4007988 */ /* 0x0003e8000800000c */
[----:B------:R1:W-:Y:S04]  /*115c0*/  STS.U8 [R228+UR12+0x1480], R188 ;  /* 0x001480bce4007988 */ /* 0x0003e8000800000c */
[----:B0-----:R-:W2:Y:S01]  /*115d0*/  LDL.LU R202, [R1+0x240] ;  /* 0x0002400001ca7983 */ /* 0x001ea20000300800 */
[----:B-1----:R-:W-:-:S03]  /*115e0*/  IMAD.MOV.U32 R191, RZ, RZ, R13 ;  /* 0x000000ffffbf7224 */ /* 0x002fc600078e000d */
[----:B------:R0:W-:Y:S01]  /*115f0*/  STS.U8 [R228+UR12+0x1c80], R193 ;  /* 0x001c80c1e4007988 */ /* 0x0001e2000800000c */
[----:B------:R-:W-:-:S03]  /*11600*/  IMAD.MOV.U32 R188, RZ, RZ, R24 ;  /* 0x000000ffffbc7224 */ /* 0x000fc600078e0018 */
[----:B------:R-:W2:Y:S04]  /*11610*/  LDL.LU R237, [R1+0x264] ;  /* 0x0002640001ed7983 */ /* 0x000ea80000300800 */
[----:B------:R1:W-:Y:S01]  /*11620*/  STS.U8 [R228+UR12+0x1e80], R195 ;  /* 0x001e80c3e4007988 */ /* 0x0003e2000800000c */
[----:B0-----:R-:W-:-:S03]  /*11630*/  IMAD.MOV.U32 R193, RZ, RZ, R25 ;  /* 0x000000ffffc17224 */ /* 0x001fc600078e0019 */
[----:B------:R0:W-:Y:S04]  /*11640*/  STS.U8 [R228+UR12+0x2080], R196 ;  /* 0x002080c4e4007988 */ /* 0x0001e8000800000c */
[----:B------:R-:W2:Y:S01]  /*11650*/  LDL.LU R13, [R1+0x2a0] ;  /* 0x0002a000010d7983 */ /* 0x000ea20000300800 */
[----:B-1----:R-:W-:-:S03]  /*11660*/  IMAD.MOV.U32 R195, RZ, RZ, R26 ;  /* 0x000000ffffc37224 */ /* 0x002fc600078e001a */
[----:B------:R1:W-:Y:S01]  /*11670*/  STS.U8 [R228+UR12+0x1280], R187 ;  /* 0x001280bbe4007988 */ /* 0x0003e2000800000c */
[----:B0-----:R-:W-:-:S03]  /*11680*/  IMAD.MOV.U32 R196, RZ, RZ, R27 ;  /* 0x000000ffffc47224 */ /* 0x001fc600078e001b */
[----:B------:R0:W-:Y:S04]  /*11690*/  STS.U8 [R228+UR12+0x2280], R197 ;  /* 0x002280c5e4007988 */ /* 0x0001e8000800000c */
[----:B------:R-:W2:Y:S01]  /*116a0*/  LDL.LU.64 R24, [R1] ;  /* 0x0000000001187983 */ /* 0x000ea20000300a00 */
[----:B-1----:R-:W-:-:S03]  /*116b0*/  IMAD.MOV.U32 R187, RZ, RZ, R29 ;  /* 0x000000ffffbb7224 */ /* 0x002fc600078e001d */
[----:B------:R1:W-:Y:S01]  /*116c0*/  STS.U8 [R228+UR12+0x1080], R186 ;  /* 0x001080bae4007988 */ /* 0x0003e2000800000c */
[----:B0-----:R-:W-:-:S03]  /*116d0*/  IMAD.MOV.U32 R197, RZ, RZ, R28 ;  /* 0x000000ffffc57224 */ /* 0x001fc600078e001c */
[----:B------:R-:W2:Y:S04]  /*116e0*/  LDL.LU.64 R26, [R1+0x8] ;  /* 0x00000800011a7983 */ /* 0x000ea80000300a00 */
[----:B------:R-:W2:Y:S01]  /*116f0*/  LDL.LU.64 R28, [R1+0x10] ;  /* 0x00001000011c7983 */ /* 0x000ea20000300a00 */
[----:B-1----:R-:W-:Y:S02]  /*11700*/  IMAD.MOV.U32 R186, RZ, RZ, R30 ;  /* 0x000000ffffba7224 */ /* 0x002fe400078e001e */
[----:B---3--:R-:W-:-:S05]  /*11710*/  @!P0 IMAD.MOV.U32 R2, RZ, RZ, R32 ;  /* 0x000000ffff028224 */ /* 0x008fca00078e0020 */
[----:B------:R4:W3:Y:S01]  /*11720*/  @!P0 LDG.E.U8 R152, desc[UR16][R2.64] ;  /* 0x0000001002988981 */ /* 0x0008e2000c1e1100 */
[----:B------:R-:W-:Y:S01]  /*11730*/  PRMT R23, RZ, 0x7610, R23 ;  /* 0x00007610ff177816 */ /* 0x000fe20000000017 */
[----:B----4-:R-:W-:Y:S02]  /*11740*/  @!P0 IMAD.MOV.U32 R2, RZ, RZ, R31 ;  /* 0x000000ffff028224 */ /* 0x010fe400078e001f */
[----:B------:R-:W4:Y:S04]  /*11750*/  LDL.LU.64 R30, [R1+0x18] ;  /* 0x00001800011e7983 */ /* 0x000f280000300a00 */
        /* <DEDUP_REMOVED lines=50> */
[----:B------:R-:W4:Y:S01]  /*11a80*/  LDL.LU.64 R132, [R1+0x1b0] ;  /* 0x0001b00001847983 */ /* 0x000f220000300a00 */
[----:B------:R-:W-:-:S03]  /*11a90*/  @!P0 IMAD.MOV.U32 R3, RZ, RZ, R231 ;  /* 0x000000ffff038224 */ /* 0x000fc600078e00e7 */
        /* <DEDUP_REMOVED lines=9> */
[----:B------:R0:W4:Y:S04]  /*11b30*/  @!P0 LDG.E.U8 R23, desc[UR16][R2.64] ;  /* 0x0000001002178981 */ /* 0x000128000c1e1100 */
[----:B------:R-:W2:Y:S01]  /*11b40*/  LDL.LU R3, [R1+0x21c] ;  /* 0x00021c0001037983 */ /* 0x000ea20000300800 */
[----:B------:R-:W-:Y:S01]  /*11b50*/  PRMT R22, RZ, 0x7610, R22 ;  /* 0x00007610ff167816 */ /* 0x000fe20000000016 */
[----:B0-----:R-:W-:-:S02]  /*11b60*/  @!P0 IMAD.MOV.U32 R2, RZ, RZ, R232 ;  /* 0x000000ffff028224 */ /* 0x001fc400078e00e8 */
[----:B------:R2:W-:Y:S01]  /*11b70*/  STS.U8 [R228+UR12+0x2680], R203 ;  /* 0x002680cbe4007988 */ /* 0x0005e2000800000c */
[----:B------:R-:W-:-:S03]  /*11b80*/  PRMT R21, RZ, 0x7610, R21 ;  /* 0x00007610ff157816 */ /* 0x000fc60000000015 */
[----:B------:R0:W-:Y:S01]  /*11b90*/  STS.U8 [R228+UR12+0x2880], R204 ;  /* 0x002880cce4007988 */ /* 0x0001e2000800000c */
[----:B------:R-:W-:-:S03]  /*11ba0*/  PRMT R20, RZ, 0x7610, R20 ;  /* 0x00007610ff147816 */ /* 0x000fc60000000014 */
[----:B------:R1:W-:Y:S01]  /*11bb0*/  STS.U8 [R228+UR12+0x2a80], R206 ;  /* 0x002a80cee4007988 */ /* 0x0003e2000800000c */
[----:B--2---:R-:W-:Y:S02]  /*11bc0*/  IMAD.MOV.U32 R203, RZ, RZ, R3 ;  /* 0x000000ffffcb7224 */ /* 0x004fe400078e0003 */
[----:B------:R-:W-:-:S05]  /*11bd0*/  @!P0 IMAD.MOV.U32 R3, RZ, RZ, R239 ;  /* 0x000000ffff038224 */ /* 0x000fca00078e00ef */
[----:B------:R2:W4:Y:S02]  /*11be0*/  @!P0 LDG.E.U8 R22, desc[UR16][R2.64] ;  /* 0x0000001002168981 */ /* 0x000524000c1e1100 */
[----:B--2---:R-:W-:Y:S02]  /*11bf0*/  IMAD.MOV.U32 R3, RZ, RZ, R207 ;  /* 0x000000ffff037224 */ /* 0x004fe400078e00cf */
[----:B------:R-:W-:Y:S01]  /*11c00*/  @!P0 IMAD.MOV.U32 R2, RZ, RZ, R240 ;  /* 0x000000ffff028224 */ /* 0x000fe200078e00f0 */
[----:B------:R-:W2:Y:S01]  /*11c10*/  LDL.LU R207, [R1+0xae4] ;  /* 0x000ae40001cf7983 */ /* 0x000ea20000300800 */
[----:B0-----:R-:W-:Y:S02]  /*11c20*/  IMAD.MOV.U32 R204, RZ, RZ, R3 ;  /* 0x000000ffffcc7224 */ /* 0x001fe400078e0003 */
[----:B------:R-:W-:Y:S01]  /*11c30*/  @!P0 IMAD.MOV.U32 R3, RZ, RZ, R247 ;  /* 0x000000ffff038224 */ /* 0x000fe200078e00f7 */
[----:B-1----:R-:W3:Y:S04]  /*11c40*/  LDL.LU R206, [R1+0x224] ;  /* 0x0002240001ce7983 */ /* 0x002ee80000300800 */
[----:B------:R0:W4:Y:S02]  /*11c50*/  @!P0 LDG.E.U8 R21, desc[UR16][R2.64] ;  /* 0x0000001002158981 */ /* 0x000124000c1e1100 */
[----:B0-----:R-:W-:-:S02]  /*11c60*/  @!P0 IMAD.MOV.U32 R2, RZ, RZ, R248 ;  /* 0x000000ffff028224 */ /* 0x001fc400078e00f8 */
[----:B------:R-:W-:-:S05]  /*11c70*/  @!P0 IMAD.MOV.U32 R3, RZ, RZ, R236 ;  /* 0x000000ffff038224 */ /* 0x000fca00078e00ec */
[----:B------:R0:W4:Y:S04]  /*11c80*/  @!P0 LDG.E.U8 R20, desc[UR16][R2.64] ;  /* 0x0000001002148981 */ /* 0x000128000c1e1100 */
[----:B------:R-:W3:Y:S01]  /*11c90*/  LDL.LU R3, [R1+0x250] ;  /* 0x0002500001037983 */ /* 0x000ee20000300800 */
[----:B------:R-:W-:Y:S01]  /*11ca0*/  PRMT R19, RZ, 0x7610, R19 ;  /* 0x00007610ff137816 */ /* 0x000fe20000000013 */
[----:B0-----:R-:W-:Y:S02]  /*11cb0*/  @!P0 IMAD.MOV.U32 R2, RZ, RZ, R251 ;  /* 0x000000ffff028224 */ /* 0x001fe400078e00fb */
[----:B--2---:R3:W-:Y:S02]  /*11cc0*/  STS.U8 [R228+UR12+0x2c80], R207 ;  /* 0x002c80cfe4007988 */ /* 0x0047e4000800000c */
[----:B---3--:R-:W-:-:S02]  /*11cd0*/  IMAD.MOV.U32 R207, RZ, RZ, R3 ;  /* 0x000000ffffcf7224 */ /* 0x008fc400078e0003 */
[----:B------:R-:W-:-:S05]  /*11ce0*/  @!P0 IMAD.MOV.U32 R3, RZ, RZ, R250 ;  /* 0x000000ffff038224 */ /* 0x000fca00078e00fa */
[----:B------:R0:W2:Y:S04]  /*11cf0*/  @!P0 LDG.E.U8 R19, desc[UR16][R2.64] ;  /* 0x0000001002138981 */ /* 0x0000a8000c1e1100 */
[----:B------:R-:W3:Y:S01]  /*11d00*/  LDL.LU R3, [R1+0x23c] ;  /* 0x00023c0001037983 */ /* 0x000ee20000300800 */
[----:B------:R-:W-:Y:S01]  /*11d10*/  PRMT R18, RZ, 0x7610, R18 ;  /* 0x00007610ff127816 */ /* 0x000fe20000000012 */
[----:B0-----:R-:W-:Y:S02]  /*11d20*/  @!P0 IMAD.MOV.U32 R2, RZ, RZ, R0 ;  /* 0x000000ffff028224 */ /* 0x001fe400078e0000 */
[----:B------:R3:W-:Y:S02]  /*11d30*/  STS.U8 [R228+UR12+0x2e80], R208 ;  /* 0x002e80d0e4007988 */ /* 0x0007e4000800000c */
[----:B---3--:R-:W-:-:S02]  /*11d40*/  IMAD.MOV.U32 R208, RZ, RZ, R3 ;  /* 0x000000ffffd07224 */ /* 0x008fc400078e0003 */
[----:B------:R-:W-:-:S05]  /*11d50*/  @!P0 IMAD.MOV.U32 R3, RZ, RZ, R234 ;  /* 0x000000ffff038224 */ /* 0x000fca00078e00ea */
[----:B------:R0:W3:Y:S04]  /*11d60*/  @!P0 LDG.E.U8 R18, desc[UR16][R2.64] ;  /* 0x0000001002128981 */ /* 0x0000e8000c1e1100 */
[----:B------:R-:W4:Y:S01]  /*11d70*/  LDL.LU R3, [R1+0x258] ;  /* 0x0002580001037983 */ /* 0x000f220000300800 */
[----:B------:R-:W-:Y:S01]  /*11d80*/  PRMT R17, RZ, 0x7610, R17 ;  /* 0x00007610ff117816 */ /* 0x000fe20000000011 */
[----:B0-----:R-:W-:Y:S02]  /*11d90*/  @!P0 IMAD.MOV.U32 R2, RZ, RZ, R244 ;  /* 0x000000ffff028224 */ /* 0x001fe400078e00f4 */
[----:B------:R4:W-:Y:S01]  /*11da0*/  STS.U8 [R228+UR12+0x3080], R210 ;  /* 0x003080d2e4007988 */ /* 0x0009e2000800000c */
[----:B------:R-:W-:-:S03]  /*11db0*/  PRMT R16, RZ, 0x7610, R16 ;  /* 0x00007610ff107816 */ /* 0x000fc60000000010 */
[----:B------:R0:W-:Y:S01]  /*11dc0*/  STS.U8 [R228+UR12+0x3280], R211 ;  /* 0x003280d3e4007988 */ /* 0x0001e2000800000c */
[----:B------:R-:W-:-:S03]  /*11dd0*/  PRMT R15, RZ, 0x7610, R15 ;  /* 0x00007610ff0f7816 */ /* 0x000fc6000000000f */
[----:B------:R-:W-:Y:S04]  /*11de0*/  STS.U8 [R228+UR12+0x3680], R216 ;  /* 0x003680d8e4007988 */ /* 0x000fe8000800000c */
[----:B------:R-:W-:Y:S04]  /*11df0*/  STS.U8 [R228+UR12+0x3880], R215 ;  /* 0x003880d7e4007988 */ /* 0x000fe8000800000c */
[----:B------:R1:W-:Y:S01]  /*11e00*/  STS.U8 [R228+UR12+0x3480], R217 ;  /* 0x003480d9e4007988 */ /* 0x0003e2000800000c */
[----:B----4-:R-:W-:Y:S02]  /*11e10*/  IMAD.MOV.U32 R210, RZ, RZ, R3 ;  /* 0x000000ffffd27224 */ /* 0x010fe400078e0003 */
[----:B------:R-:W-:-:S05]  /*11e20*/  @!P0 IMAD.MOV.U32 R3, RZ, RZ, R242 ;  /* 0x000000ffff038224 */ /* 0x000fca00078e00f2 */
[----:B------:R4:W3:Y:S02]  /*11e30*/  @!P0 LDG.E.U8 R17, desc[UR16][R2.64] ;  /* 0x0000001002118981 */ /* 0x0008e4000c1e1100 */
[----:B----4-:R-:W-:Y:S02]  /*11e40*/  IMAD.MOV.U32 R3, RZ, RZ, R226 ;  /* 0x000000ffff037224 */ /* 0x010fe400078e00e2 */
[----:B------:R-:W-:Y:S01]  /*11e50*/  @!P0 IMAD.MOV.U32 R2, RZ, RZ, R252 ;  /* 0x000000ffff028224 */ /* 0x000fe200078e00fc */
[----:B------:R-:W4:Y:S01]  /*11e60*/  LDL.LU R226, [R1+0xae0] ;  /* 0x000ae00001e27983 */ /* 0x000f220000300800 */
[----:B0-----:R-:W-:Y:S02]  /*11e70*/  IMAD.MOV.U32 R211, RZ, RZ, R3 ;  /* 0x000000ffffd37224 */ /* 0x001fe400078e0003 */
[----:B------:R-:W-:Y:S01]  /*11e80*/  @!P0 IMAD.MOV.U32 R3, RZ, RZ, R241 ;  /* 0x000000ffff038224 */ /* 0x000fe200078e00f1 */
[----:B-1----:R-:W2:Y:S04]  /*11e90*/  LDL.LU R217, [R1+0x260] ;  /* 0x0002600001d97983 */ /* 0x002ea80000300800 */
[----:B------:R0:W3:Y:S02]  /*11ea0*/  @!P0 LDG.E.U8 R16, desc[UR16][R2.64] ;  /* 0x0000001002108981 */ /* 0x0000e4000c1e1100 */
[----:B0-----:R-:W-:-:S02]  /*11eb0*/  @!P0 IMAD.MOV.U32 R2, RZ, RZ, R233 ;  /* 0x000000ffff028224 */ /* 0x001fc400078e00e9 */
[----:B------:R-:W-:-:S05]  /*11ec0*/  @!P0 IMAD.MOV.U32 R3, RZ, RZ, R230 ;  /* 0x000000ffff038224 */ /* 0x000fca00078e00e6 */
[----:B------:R0:W3:Y:S02]  /*11ed0*/  @!P0 LDG.E.U8 R15, desc[UR16][R2.64] ;  /* 0x00000010020f8981 */ /* 0x0000e4000c1e1100 */
[----:B0-----:R-:W-:Y:S02]  /*11ee0*/  IMAD.MOV.U32 R3, RZ, RZ, R245 ;  /* 0x000000ffff037224 */ /* 0x001fe400078e00f5 */
[----:B------:R-:W4:Y:S02]  /*11ef0*/  LDL.LU R245, [R1+0xadc] ;  /* 0x000adc0001f57983 */ /* 0x000f240000300800 */
[----:B------:R-:W-:-:S04]  /*11f00*/  IMAD.MOV.U32 R216, RZ, RZ, R3 ;  /* 0x000000ffffd87224 */ /* 0x000fc800078e0003 */
[----:B------:R-:W-:Y:S02]  /*11f10*/  IMAD.MOV.U32 R215, RZ, RZ, R216 ;  /* 0x000000ffffd77224 */ /* 0x000fe400078e00d8 */
[----:B------:R-:W-:Y:S02]  /*11f20*/  IMAD.MOV.U32 R216, RZ, RZ, R208 ;  /* 0x000000ffffd87224 */ /* 0x000fe400078e00d0 */
[----:B------:R-:W-:Y:S02]  /*11f30*/  IMAD.MOV.U32 R208, RZ, RZ, R204 ;  /* 0x000000ffffd07224 */ /* 0x000fe400078e00cc */
[----:B------:R-:W-:Y:S02]  /*11f40*/  IMAD.MOV.U32 R204, RZ, RZ, R227 ;  /* 0x000000ffffcc7224 */ /* 0x000fe400078e00e3 */
[----:B------:R-:W2:Y:S04]  /*11f50*/  LDL.LU R227, [R1+0x280] ;  /* 0x0002800001e37983 */ /* 0x000ea80000300800 */
[----:B------:R0:W-:Y:S04]  /*11f60*/  STS.U8 [R228+UR12+0x3a80], R214 ;  /* 0x003a80d6e4007988 */ /* 0x0001e8000800000c */
[----:B0-----:R-:W3:Y:S01]  /*11f70*/  LDL.LU R214, [R1+0x244] ;  /* 0x0002440001d67983 */ /* 0x001ee20000300800 */
[----:B------:R-:W-:Y:S01]  /*11f80*/  PRMT R12, RZ, 0x7610, R12 ;  /* 0x00007610ff0c7816 */ /* 0x000fe2000000000c */
[----:B------:R-:W-:-:S02]  /*11f90*/  @!P0 IMAD.MOV.U32 R2, RZ, RZ, R249 ;  /* 0x000000ffff028224 */ /* 0x000fc400078e00f9 */
[----:B------:R-:W-:Y:S01]  /*11fa0*/  @!P0 IMAD.MOV.U32 R3, RZ, RZ, R243 ;  /* 0x000000ffff038224 */ /* 0x000fe200078e00f3 */
[----:B------:R-:W-:-:S04]  /*11fb0*/  PRMT R11, RZ, 0x7610, R11 ;  /* 0x00007610ff0b7816 */ /* 0x000fc8000000000b */
[----:B------:R0:W3:Y:S01]  /*11fc0*/  @!P0 LDG.E.U8 R12, desc[UR16][R2.64] ;  /* 0x00000010020c8981 */ /* 0x0000e2000c1e1100 */
[----:B------:R-:W-:Y:S01]  /*11fd0*/  PRMT R10, RZ, 0x7610, R10 ;  /* 0x00007610ff0a7816 */ /* 0x000fe2000000000a */
[----:B0-----:R-:W-:Y:S02]  /*11fe0*/  @!P0 IMAD.MOV.U32 R2, RZ, RZ, R235 ;  /* 0x000000ffff028224 */ /* 0x001fe400078e00eb */
[----:B------:R-:W-:-:S05]  /*11ff0*/  @!P0 IMAD.MOV.U32 R3, RZ, RZ, R13 ;  /* 0x000000ffff038224 */ /* 0x000fca00078e000d */
[----:B------:R0:W3:Y:S02]  /*12000*/  @!P0 LDG.E.U8 R11, desc[UR16][R2.64] ;  /* 0x00000010020b8981 */ /* 0x0000e4000c1e1100 */
[----:B0-----:R-:W-:Y:S02]  /*12010*/  @!P0 IMAD.MOV.U32 R2, RZ, RZ, R229 ;  /* 0x000000ffff028224 */ /* 0x001fe400078e00e5 */
[----:B------:R0:W-:Y:S01]  /*12020*/  STS.U8 [R228+UR12+0x3c80], R213 ;  /* 0x003c80d5e4007988 */ /* 0x0001e2000800000c */
[----:B------:R-:W-:Y:S02]  /*12030*/  PRMT R9, RZ, 0x7610, R9 ;  /* 0x00007610ff097816 */ /* 0x000fe40000000009 */
[----:B------:R-:W-:Y:S01]  /*12040*/  PRMT R8, RZ, 0x7610, R8 ;  /* 0x00007610ff087816 */ /* 0x000fe20000000008 */
[----:B------:R1:W-:Y:S01]  /*12050*/  STS.U8 [R228+UR12+0x3e80], R212 ;  /* 0x003e80d4e4007988 */ /* 0x0003e2000800000c */
[----:B--2---:R-:W-:-:S05]  /*12060*/  @!P0 IMAD.MOV.U32 R3, RZ, RZ, R227 ;  /* 0x000000ffff038224 */ /* 0x004fca00078e00e3 */
[----:B------:R2:W3:Y:S02]  /*12070*/  @!P0 LDG.E.U8 R10, desc[UR16][R2.64] ;  /* 0x00000010020a8981 */ /* 0x0004e4000c1e1100 */
[----:B--2---:R-:W-:Y:S02]  /*12080*/  IMAD.MOV.U32 R3, RZ, RZ, R246 ;  /* 0x000000ffff037224 */ /* 0x004fe400078e00f6 */
[----:B------:R-:W-:Y:S01]  /*12090*/  @!P0 IMAD.MOV.U32 R2, RZ, RZ, R237 ;  /* 0x000000ffff028224 */ /* 0x000fe200078e00ed */
[----:B------:R-:W2:Y:S01]  /*120a0*/  LDL.LU R246, [R1+0xad8] ;  /* 0x000ad80001f67983 */ /* 0x000ea20000300800 */
[----:B0-----:R-:W-:Y:S02]  /*120b0*/  IMAD.MOV.U32 R213, RZ, RZ, R3 ;  /* 0x000000ffffd57224 */ /* 0x001fe400078e0003 */
[----:B------:R-:W-:-:S05]  /*120c0*/  @!P0 IMAD.MOV.U32 R3, RZ, RZ, R217 ;  /* 0x000000ffff038224 */ /* 0x000fca00078e00d9 */
[----:B------:R4:W2:Y:S02]  /*120d0*/  @!P0 LDG.E.U8 R9, desc[UR16][R2.64] ;  /* 0x0000001002098981 */ /* 0x0008a4000c1e1100 */
[----:B----4-:R-:W-:Y:S02]  /*120e0*/  IMAD.MOV.U32 R3, RZ, RZ, R245 ;  /* 0x000000ffff037224 */ /* 0x010fe400078e00f5 */
[----:B------:R-:W4:Y:S01]  /*120f0*/  LDL.LU R245, [R1+0xad4] ;  /* 0x000ad40001f57983 */ /* 0x000f220000300800 */
[----:B---3--:R-:W-:Y:S02]  /*12100*/  @!P0 IMAD.MOV.U32 R2, RZ, RZ, R214 ;  /* 0x000000ffff028224 */ /* 0x008fe400078e00d6 */
[----:B-1----:R-:W-:Y:S02]  /*12110*/  IMAD.MOV.U32 R212, RZ, RZ, R3 ;  /* 0x000000ffffd47224 */ /* 0x002fe400078e0003 */
[----:B------:R-:W-:-:S05]  /*12120*/  @!P0 IMAD.MOV.U32 R3, RZ, RZ, R202 ;  /* 0x000000ffff038224 */ /* 0x000fca00078e00ca */
[----:B------:R0:W3:Y:S02]  /*12130*/  @!P0 LDG.E.U8 R8, desc[UR16][R2.64] ;  /* 0x0000001002088981 */ /* 0x0000e4000c1e1100 */
[----:B0-----:R-:W-:Y:S02]  /*12140*/  IMAD.MOV.U32 R3, RZ, RZ, R227 ;  /* 0x000000ffff037224 */ /* 0x001fe400078e00e3 */
[----:B------:R-:W0:Y:S01]  /*12150*/  S2R R227, SR_TID.X ;  /* 0x0000000000e37919 */ /* 0x000e220000002100 */
[----:B------:R-:W-:Y:S01]  /*12160*/  PRMT R7, RZ, 0x7610, R7 ;  /* 0x00007610ff077816 */ /* 0x000fe20000000007 */
[----:B------:R-:W-:Y:S01]  /*12170*/  @!P0 IMAD.MOV.U32 R2, RZ, RZ, R206 ;  /* 0x000000ffff028224 */ /* 0x000fe200078e00ce */
[----:B------:R-:W-:Y:S02]  /*12180*/  PRMT R6, RZ, 0x7610, R6 ;  /* 0x00007610ff067816 */ /* 0x000fe40000000006 */
[----:B0-----:R-:W-:-:S04]  /*12190*/  LOP3.LUT R227, R227, 0x7f, RZ, 0xc0, !PT ;  /* 0x0000007fe3e37812 */ /* 0x001fc800078ec0ff */
[----:B------:R-:W-:-:S05]  /*121a0*/  LOP3.LUT R227, R227, 0x20, RZ, 0x3c, !PT ;  /* 0x00000020e3e37812 */ /* 0x000fca00078e3cff */
[----:B------:R0:W-:Y:S02]  /*121b0*/  STS.U8 [R227+UR12+0x100], R222 ;  /* 0x000100dee3007988 */ /* 0x0001e4000800000c */
[----:B0-----:R-:W-:Y:S02]  /*121c0*/  IMAD.MOV.U32 R222, RZ, RZ, R3 ;  /* 0x000000ffffde7224 */ /* 0x001fe400078e0003 */
[----:B------:R-:W-:Y:S01]  /*121d0*/  @!P0 IMAD.MOV.U32 R3, RZ, RZ, R190 ;  /* 0x000000ffff038224 */ /* 0x000fe200078e00be */
[----:B------:R0:W-:Y:S04]  /*121e0*/  STS.U8 [R227+UR12+0x300], R221 ;  /* 0x000300dde3007988 */ /* 0x0001e8000800000c */
[----:B------:R1:W3:Y:S02]  /*121f0*/  @!P0 LDG.E.U8 R7, desc[UR16][R2.64] ;  /* 0x0000001002078981 */ /* 0x0002e4000c1e1100 */
[----:B-1----:R-:W-:-:S02]  /*12200*/  IMAD.MOV.U32 R3, RZ, RZ, R238 ;  /* 0x000000ffff037224 */ /* 0x002fc400078e00ee */
[----:B------:R-:W-:Y:S01]  /*12210*/  @!P0 IMAD.MOV.U32 R2, RZ, RZ, R192 ;  /* 0x000000ffff028224 */ /* 0x000fe200078e00c0 */
[----:B------:R1:W-:Y:S01]  /*12220*/  STS.U8 [R227+UR12+0x500], R220 ;  /* 0x000500dce3007988 */ /* 0x0003e2000800000c */
[----:B0-----:R-:W-:Y:S02]  /*12230*/  IMAD.MOV.U32 R221, RZ, RZ, R3 ;  /* 0x000000ffffdd7224 */ /* 0x001fe400078e0003 */
[----:B------:R-:W-:Y:S01]  /*12240*/  @!P0 IMAD.MOV.U32 R3, RZ, RZ, R184 ;  /* 0x000000ffff038224 */ /* 0x000fe200078e00b8 */
[----:B------:R-:W3:Y:S04]  /*12250*/  LDL.LU R238, [R1+0xad0] ;  /* 0x000ad00001ee7983 */ /* 0x000ee80000300800 */
[----:B------:R0:W3:Y:S01]  /*12260*/  @!P0 LDG.E.U8 R6, desc[UR16][R2.64] ;  /* 0x0000001002068981 */ /* 0x0000e2000c1e1100 */
[----:B------:R-:W-:Y:S01]  /*12270*/  PRMT R5, RZ, 0x7610, R5 ;  /* 0x00007610ff057816 */ /* 0x000fe20000000005 */
[----:B0-----:R-:W-:-:S02]  /*12280*/  IMAD.MOV.U32 R3, RZ, RZ, R237 ;  /* 0x000000ffff037224 */ /* 0x001fc400078e00ed */
[----:B------:R-:W3:Y:S02]  /*12290*/  LDL.LU R237, [R1+0xacc] ;  /* 0x000acc0001ed7983 */ /* 0x000ee40000300800 */
[----:B-1----:R-:W-:Y:S02]  /*122a0*/  IMAD.MOV.U32 R220, RZ, RZ, R3 ;  /* 0x000000ffffdc7224 */ /* 0x002fe400078e0003 */
[----:B--2---:R-:W-:Y:S02]  /*122b0*/  @!P0 IMAD.MOV.U32 R2, RZ, RZ, R246 ;  /* 0x000000ffff028224 */ /* 0x004fe400078e00f6 */
[----:B----4-:R-:W-:-:S05]  /*122c0*/  @!P0 IMAD.MOV.U32 R3, RZ, RZ, R245 ;  /* 0x000000ffff038224 */ /* 0x010fca00078e00f5 */
[----:B------:R0:W2:Y:S02]  /*122d0*/  @!P0 LDG.E.U8 R5, desc[UR16][R2.64] ;  /* 0x0000001002058981 */ /* 0x0000a4000c1e1100 */
[----:B0-----:R-:W-:Y:S02]  /*122e0*/  IMAD.MOV.U32 R3, RZ, RZ, R225 ;  /* 0x000000ffff037224 */ /* 0x001fe400078e00e1 */
[----:B------:R-:W4:Y:S01]  /*122f0*/  LDL.LU R225, [R1+0xac8] ;  /* 0x000ac80001e17983 */ /* 0x000f220000300800 */
[----:B------:R-:W-:-:S03]  /*12300*/  PRMT R4, RZ, 0x7610, R4 ;  /* 0x00007610ff047816 */ /* 0x000fc60000000004 */
[----:B------:R0:W-:Y:S02]  /*12310*/  STS.U8 [R227+UR12+0x700], R219 ;  /* 0x000700dbe3007988 */ /* 0x0001e4000800000c */
[----:B0-----:R-:W-:Y:S02]  /*12320*/  IMAD.MOV.U32 R219, RZ, RZ, R3 ;  /* 0x000000ffffdb7224 */ /* 0x001fe400078e0003 */
[----:B------:R0:W-:Y:S02]  /*12330*/  STS.U8 [R227+UR12+0x900], R218 ;  /* 0x000900dae3007988 */ /* 0x0001e4000800000c */
[----:B0-----:R-:W-:Y:S02]  /*12340*/  IMAD.MOV.U32 R218, RZ, RZ, R224 ;  /* 0x000000ffffda7224 */ /* 0x001fe400078e00e0 */
[----:B---3--:R-:W-:Y:S02]  /*12350*/  @!P0 IMAD.MOV.U32 R2, RZ, RZ, R238 ;  /* 0x000000ffff028224 */ /* 0x008fe400078e00ee */
[----:B------:R-:W-:-:S05]  /*12360*/  @!P0 IMAD.MOV.U32 R3, RZ, RZ, R237 ;  /* 0x000000ffff038224 */ /* 0x000fca00078e00ed */
[----:B------:R0:W3:Y:S02]  /*12370*/  @!P0 LDG.E.U8 R4, desc[UR16][R2.64] ;  /* 0x0000001002048981 */ /* 0x0000e4000c1e1100 */
[----:B0-----:R-:W-:Y:S02]  /*12380*/  IMAD.MOV.U32 R3, RZ, RZ, R14 ;  /* 0x000000ffff037224 */ /* 0x001fe400078e000e */
[----:B------:R-:W2:Y:S01]  /*12390*/  LDL.LU R14, [R1+0xac4] ;  /* 0x000ac400010e7983 */ /* 0x000ea20000300800 */
[----:B----4-:R-:W-:-:S03]  /*123a0*/  IMAD.MOV.U32 R2, RZ, RZ, R225 ;  /* 0x000000ffff027224 */ /* 0x010fc600078e00e1 */
[----:B------:R-:W4:Y:S04]  /*123b0*/  LDL.LU R225, [R1+0xac0] ;  /* 0x000ac00001e17983 */ /* 0x000f280000300800 */
[----:B------:R-:W3:Y:S04]  /*123c0*/  LDL.LU R224, [R1+0xabc] ;  /* 0x000abc0001e07983 */ /* 0x000ee80000300800 */
[----:B------:R0:W-:Y:S04]  /*123d0*/  STS.U8 [R227+UR12+0xb00], R209 ;  /* 0x000b00d1e3007988 */ /* 0x0001e8000800000c */
[----:B------:R1:W-:Y:S04]  /*123e0*/  STS.U8 [R227+UR12+0xd00], R205 ;  /* 0x000d00cde3007988 */ /* 0x0003e8000800000c */
[----:B------:R2:W-:Y:S01]  /*123f0*/  STS.U8 [R227+UR12+0xf00], R201 ;  /* 0x000f00c9e3007988 */ /* 0x0005e2000800000c */
[----:B0-----:R-:W-:-:S03]  /*12400*/  IMAD.MOV.U32 R209, RZ, RZ, R13 ;  /* 0x000000ffffd17224 */ /* 0x001fc600078e000d */
[----:B------:R-:W4:Y:S01]  /*12410*/  LDL.LU R13, [R1+0xab8] ;  /* 0x000ab800010d7983 */ /* 0x000f220000300800 */
[----:B-1----:R-:W-:-:S03]  /*12420*/  IMAD.MOV.U32 R205, RZ, RZ, R226 ;  /* 0x000000ffffcd7224 */ /* 0x002fc600078e00e2 */
[----:B------:R-:W4:Y:S04]  /*12430*/  LDL.LU R226, [R1+0xab4] ;  /* 0x000ab40001e27983 */ /* 0x000f280000300800 */
[----:B------:R3:W-:Y:S04]  /*12440*/  STS.U8 [R227+UR12+0x1100], R200 ;  /* 0x001100c8e3007988 */ /* 0x0007e8000800000c */
[----:B------:R0:W-:Y:S01]  /*12450*/  STS.U8 [R227+UR12+0x1500], R198 ;  /* 0x001500c6e3007988 */ /* 0x0001e2000800000c */
[----:B--2---:R-:W-:-:S03]  /*12460*/  IMAD.MOV.U32 R201, RZ, RZ, R14 ;  /* 0x000000ffffc97224 */ /* 0x004fc600078e000e */
[----:B------:R-:W2:Y:S01]  /*12470*/  LDL.LU R14, [R1+0xab0] ;  /* 0x000ab000010e7983 */ /* 0x000ea20000300800 */
[----:B---3--:R-:W-:-:S03]  /*12480*/  IMAD.MOV.U32 R200, RZ, RZ, R224 ;  /* 0x000000ffffc87224 */ /* 0x008fc600078e00e0 */
[----:B------:R-:W3:Y:S04]  /*12490*/  LDL.LU R224, [R1+0xaac] ;  /* 0x000aac0001e07983 */ /* 0x000ee80000300800 */
[----:B0-----:R-:W2:Y:S04]  /*124a0*/  LDL R198, [R1+0x7a0] ;  /* 0x0007a00001c67983 */ /* 0x001ea80000100800 */
[----:B------:R4:W-:Y:S02]  /*124b0*/  STS.U8 [R227+UR12+0x1300], R199 ;  /* 0x001300c7e3007988 */ /* 0x0009e4000800000c */
[----:B----4-:R-:W-:-:S02]  /*124c0*/  IMAD.MOV.U32 R199, RZ, RZ, R226 ;  /* 0x000000ffffc77224 */ /* 0x010fc400078e00e2 */
[----:B---3--:R-:W-:-:S05]  /*124d0*/  VIADD R224, R224, 0x1 ;  /* 0x00000001e0e07836 */ /* 0x008fca0000000000 */
[----:B--2---:R-:W-:Y:S01]  /*124e0*/  ISETP.NE.U32.AND P0, PT, R224, R198, PT ;  /* 0x000000c6e000720c */ /* 0x004fe20003f05070 */
[----:B------:R-:W-:Y:S02]  /*124f0*/  IMAD.MOV.U32 R198, RZ, RZ, R199 ;  /* 0x000000ffffc67224 */ /* 0x000fe400078e00c7 */
[----:B------:R-:W-:Y:S02]  /*12500*/  IMAD.MOV.U32 R199, RZ, RZ, R200 ;  /* 0x000000ffffc77224 */ /* 0x000fe400078e00c8 */
[----:B------:R-:W-:Y:S02]  /*12510*/  IMAD.MOV.U32 R200, RZ, RZ, R201 ;  /* 0x000000ffffc87224 */ /* 0x000fe400078e00c9 */
[----:B------:R-:W-:Y:S02]  /*12520*/  IMAD.MOV.U32 R201, RZ, RZ, R205 ;  /* 0x000000ffffc97224 */ /* 0x000fe400078e00cd */
[----:B------:R-:W-:Y:S02]  /*12530*/  IMAD.MOV.U32 R205, RZ, RZ, R209 ;  /* 0x000000ffffcd7224 */ /* 0x000fe400078e00d1 */
[----:B------:R-:W-:-:S02]  /*12540*/  IMAD.MOV.U32 R209, RZ, RZ, R218 ;  /* 0x000000ffffd17224 */ /* 0x000fc400078e00da */
[----:B------:R-:W-:Y:S02]  /*12550*/  IMAD.MOV.U32 R218, RZ, RZ, R2 ;  /* 0x000000ffffda7224 */ /* 0x000fe400078e0002 */
[----:B------:R-:W-:Y:S02]  /*12560*/  IMAD.MOV.U32 R2, RZ, RZ, R3 ;  /* 0x000000ffff027224 */ /* 0x000fe400078e0003 */
[----:B------:R-:W-:Y:S02]  /*12570*/  IMAD.MOV.U32 R3, RZ, RZ, R219 ;  /* 0x000000ffff037224 */ /* 0x000fe400078e00db */
[----:B------:R-:W-:Y:S02]  /*12580*/  IMAD.MOV.U32 R219, RZ, RZ, R220 ;  /* 0x000000ffffdb7224 */ /* 0x000fe400078e00dc */
[----:B------:R-:W-:Y:S02]  /*12590*/  IMAD.MOV.U32 R220, RZ, RZ, R221 ;  /* 0x000000ffffdc7224 */ /* 0x000fe400078e00dd */
[----:B------:R-:W-:-:S02]  /*125a0*/  IMAD.MOV.U32 R221, RZ, RZ, R186 ;  /* 0x000000ffffdd7224 */ /* 0x000fc400078e00ba */
[----:B------:R-:W-:Y:S02]  /*125b0*/  IMAD.MOV.U32 R186, RZ, RZ, R223 ;  /* 0x000000ffffba7224 */ /* 0x000fe400078e00df */
[----:B------:R-:W0:Y:S02]  /*125c0*/  LDC R223, c[0x0][0x238] ;  /* 0x00008e00ffdf7b82 */ /* 0x000e240000000800 */
[----:B0-----:R-:W-:-:S05]  /*125d0*/  IMAD.SHL.U32 R223, R223, 0x40, RZ ;  /* 0x00000040dfdf7824 */ /* 0x001fca00078e00ff */
[----:B------:R-:W-:-:S05]  /*125e0*/  IADD3 R198, P5, R223, R198, RZ ;  /* 0x000000c6dfc67210 */ /* 0x000fca0007fbe0ff */
[----:B------:R0:W-:Y:S04]  /*125f0*/  STL [R1+0x77c], R198 ;  /* 0x00077cc601007387 */ /* 0x0001e80000100800 */
[----:B0-----:R-:W2:Y:S02]  /*12600*/  LDL.LU R198, [R1+0x774] ;  /* 0x0007740001c67983 */ /* 0x001ea40000300800 */
[----:B--2---:R-:W-:-:S05]  /*12610*/  IADD3 R198, P6, R223, R198, RZ ;  /* 0x000000c6dfc67210 */ /* 0x004fca0007fde0ff */
[----:B------:R0:W-:Y:S04]  /*12620*/  STL [R1+0x774], R198 ;  /* 0x000774c601007387 */ /* 0x0001e80000100800 */
[----:B0-----:R-:W2:Y:S02]  /*12630*/  LDL.LU R198, [R1+0x76c] ;  /* 0x00076c0001c67983 */ /* 0x001ea40000300800 */
[----:B--2---:R-:W-:-:S05]  /*12640*/  IADD3 R198, P1, R223, R198, RZ ;  /* 0x000000c6dfc67210 */ /* 0x004fca0007f3e0ff */
[----:B------:R0:W-:Y:S04]  /*12650*/  STL [R1+0x76c], R198 ;  /* 0x00076cc601007387 */ /* 0x0001e80000100800 */
[----:B0-----:R-:W2:Y:S01]  /*12660*/  LDL.LU R198, [R1+0x764] ;  /* 0x0007640001c67983 */ /* 0x001ea20000300800 */
[C---:B------:R-:W-:Y:S02]  /*12670*/  IADD3 R13, P3, R223.reuse, R13, RZ ;  /* 0x0000000ddf0d7210 */ /* 0x040fe40007f7e0ff */
[----:B--2---:R-:W-:-:S05]  /*12680*/  IADD3 R198, P2, R223, R198, RZ ;  /* 0x000000c6dfc67210 */ /* 0x004fca0007f5e0ff */
[----:B------:R-:W-:Y:S04]  /*12690*/  STL [R1+0x764], R198 ;  /* 0x000764c601007387 */ /* 0x000fe80000100800 */
[----:B------:R0:W-:Y:S04]  /*126a0*/  STL [R1+0x75c], R13 ;  /* 0x00075c0d01007387 */ /* 0x0001e80000100800 */
[----:B0-----:R-:W2:Y:S01]  /*126b0*/  LDL.LU R13, [R1+0xaa8] ;  /* 0x000aa800010d7983 */ /* 0x001ea20000300800 */
        /* <DEDUP_REMOVED lines=11> */
[----:B------:R-:W-:Y:S01]  /*12770*/  IMAD.MOV.U32 R221, RZ, RZ, R222 ;  /* 0x000000ffffdd7224 */ /* 0x000fe200078e00de */
[----:B------:R-:W-:Y:S01]  /*12780*/  IADD3 R14, P4, R223, R14, RZ ;  /* 0x0000000edf0e7210 */ /* 0x000fe20007f9e0ff */
[----:B------:R-:W-:Y:S01]  /*12790*/  IMAD.MOV.U32 R222, RZ, RZ, R156 ;  /* 0x000000ffffde7224 */ /* 0x000fe200078e009c */
[----:B------:R-:W-:-:S05]  /*127a0*/  SHF.R.S32.HI R156, RZ, 0x1f, R223 ;  /* 0x0000001fff9c7819 */ /* 0x000fca00000114df */
[----:B--2---:R-:W-:Y:S01]  /*127b0*/  IMAD.X R13, R156, 0x1, R13, P4 ;  /* 0x000000019c0d7824 */ /* 0x004fe200020e060d */
[----:B------:R-:W-:-:S05]  /*127c0*/  IADD3 R198, P4, R223, R198, RZ ;  /* 0x000000c6dfc67210 */ /* 0x000fca0007f9e0ff */
[----:B------:R0:W-:Y:S04]  /*127d0*/  STL [R1+0x754], R198 ;  /* 0x000754c601007387 */ /* 0x0001e80000100800 */
[----:B0-----:R-:W2:Y:S02]  /*127e0*/  LDL.LU R198, [R1+0x778] ;  /* 0x0007780001c67983 */ /* 0x001ea40000300800 */
[----:B--2---:R-:W-:-:S05]  /*127f0*/  IMAD.X R198, R156, 0x1, R198, P5 ;  /* 0x000000019cc67824 */ /* 0x004fca00028e06c6 */
[----:B------:R0:W-:Y:S04]  /*12800*/  STL [R1+0x778], R198 ;  /* 0x000778c601007387 */ /* 0x0001e80000100800 */
[----:B0-----:R-:W2:Y:S02]  /*12810*/  LDL.LU R198, [R1+0x74c] ;  /* 0x00074c0001c67983 */ /* 0x001ea40000300800 */
[----:B--2---:R-:W-:-:S05]  /*12820*/  IADD3 R198, P5, R223, R198, RZ ;  /* 0x000000c6dfc67210 */ /* 0x004fca0007fbe0ff */
        /* <DEDUP_REMOVED lines=25> */
[----:B0-----:R-:W2:Y:S01]  /*129c0*/  LDL.LU R198, [R1+0x750] ;  /* 0x0007500001c67983 */ /* 0x001ea20000300800 */
[----:B------:R-:W0:Y:S03]  /*129d0*/  S2R R226, SR_TID.X ;  /* 0x0000000000e27919 */ /* 0x000e260000002100 */
[----:B------:R-:W-:Y:S04]  /*129e0*/  STS.U8 [R227+UR12+0x1700], R194 ;  /* 0x001700c2e3007988 */ /* 0x000fe8000800000c */
[----:B------:R-:W-:Y:S04]  /*129f0*/  STS.U8 [R227+UR12+0x1900], R189 ;  /* 0x001900bde3007988 */ /* 0x000fe8000800000c */
[----:B------:R-:W-:Y:S04]  /*12a00*/  STS.U8 [R227+UR12+0x1b00], R185 ;  /* 0x001b00b9e3007988 */ /* 0x000fe8000800000c */
[----:B------:R-:W-:Y:S04]  /*12a10*/  STS.U8 [R227+UR12+0x1d00], R183 ;  /* 0x001d00b7e3007988 */ /* 0x000fe8000800000c */
[----:B------:R-:W-:Y:S04]  /*12a20*/  STS.U8 [R227+UR12+0x1f00], R182 ;  /* 0x001f00b6e3007988 */ /* 0x000fe8000800000c */
[----:B------:R-:W-:Y:S01]  /*12a30*/  STS.U8 [R227+UR12+0x2100], R181 ;  /* 0x002100b5e3007988 */ /* 0x000fe2000800000c */
[----:B0-----:R-:W-:-:S04]  /*12a40*/  LOP3.LUT R226, R226, 0x7f, RZ, 0xc0, !PT ;  /* 0x0000007fe2e27812 */ /* 0x001fc800078ec0ff */
[----:B------:R-:W-:Y:S01]  /*12a50*/  LOP3.LUT R226, R226, 0x30, RZ, 0x3c, !PT ;  /* 0x00000030e2e27812 */ /* 0x000fe200078e3cff */
[----:B------:R-:W-:Y:S04]  /*12a60*/  STS.U8 [R227+UR12+0x2300], R180 ;  /* 0x002300b4e3007988 */ /* 0x000fe8000800000c */
        /* <DEDUP_REMOVED lines=11> */
[----:B------:R-:W-:Y:S01]  /*12b20*/  STS.U8 [R227+UR12+0x3b00], R168 ;  /* 0x003b00a8e3007988 */ /* 0x000fe2000800000c */
[----:B--2---:R-:W-:-:S05]  /*12b30*/  IMAD.X R198, R156, 0x1, R198, P4 ;  /* 0x000000019cc67824 */ /* 0x004fca00020e06c6 */
[----:B------:R0:W-:Y:S04]  /*12b40*/  STL [R1+0x750], R198 ;  /* 0x000750c601007387 */ /* 0x0001e80000100800 */
[----:B0-----:R-:W2:Y:S04]  /*12b50*/  LDL.LU R198, [R1+0x724] ;  /* 0x0007240001c67983 */ /* 0x001ea80000300800 */
        /* <DEDUP_REMOVED lines=34> */
[----:B------:R0:W-:Y:S06]  /*12d80*/  MEMBAR.ALL.CTA ;  /* 0x0000000000007992 */ /* 0x0001ec0000008000 */
[----:B0-----:R-:W0:Y:S02]  /*12d90*/  FENCE.VIEW.ASYNC.S ;  /* 0x00000000000073c6 */ /* 0x001e240000000000 */
[----:B0-----:R-:W-:Y:S06]  /*12da0*/  BAR.SYNC.DEFER_BLOCKING 0x0 ;  /* 0x0000000000007b1d */ /* 0x001fec0000010000 */
[----:B------:R-:W-:Y:S01]  /*12db0*/  UMOV UR4, UR13 ;  /* 0x0000000d00047c82 */ /* 0x000fe20008000000 */
[----:B------:R-:W-:Y:S01]  /*12dc0*/  UMOV UR5, 0x80000020 ;  /* 0x8000002000057882 */ /* 0x000fe20000000000 */
[----:B------:R-:W-:-:S06]  /*12dd0*/  WARPGROUP.ARRIVE ;  /* 0x00000000000079c5 */ /* 0x000fcc0000000000 */
[----:B------:R-:W-:Y:S01]  /*12de0*/  QGMMA.64x256x32.F32.E4M3.E4M3 R24, gdesc[UR4], R24, gsb0 ;  /* 0x03e00000041879f3 */ /* 0x000fe20008000818 */
[----:B--2---:R-:W-:-:S05]  /*12df0*/  IADD3 R198, P4, R223, R198, RZ ;  /* 0x000000c6dfc67210 */ /* 0x004fca0007f9e0ff */
[----:B------:R0:W-:Y:S04]  /*12e00*/  STL [R1+0x724], R198 ;  /* 0x000724c601007387 */ /* 0x0001e80000100800 */
[----:B0-----:R-:W2:Y:S01]  /*12e10*/  LDL.LU R198, [R1+0x748] ;  /* 0x0007480001c67983 */ /* 0x001ea20000300800 */
[----:B------:R-:W-:Y:S02]  /*12e20*/  WARPGROUP.DEPBAR.LE gsb0, 0x0 ;  /* 0x00008000000079c5 */ /* 0x000fe40000010000 */
[----:B------:R-:W-:-:S15]  /*12e30*/  WARPGROUP.ARRIVE ;  /* 0x00000000000079c5 */ /* 0x000fde0000000000 */
[----:B------:R-:W-:Y:S01]  /*12e40*/  QGMMA.64x256x32.F32.E4M3.E4M3 R24, gdesc[UR8], R24, gsb0 ;  /* 0x03e00000081879f3 */ /* 0x000fe20008000818 */
[----:B--2---:R-:W-:-:S05]  /*12e50*/  IMAD.X R198, R156, 0x1, R198, P5 ;  /* 0x000000019cc67824 */ /* 0x004fca00028e06c6 */
[----:B------:R-:W-:Y:S01]  /*12e60*/  STL [R1+0x748], R198 ;  /* 0x000748c601007387 */ /* 0x000fe20000100800 */
[----:B------:R-:W-:-:S03]  /*12e70*/  WARPGROUP.DEPBAR.LE gsb0, 0x0 ;  /* 0x00008000000079c5 */ /* 0x000fc60000010000 */
[----:B------:R-:W-:Y:S04]  /*12e80*/  STL.64 [R1], R24 ;  /* 0x0000001801007387 */ /* 0x000fe80000100a00 */
        /* <DEDUP_REMOVED lines=62> */
[----:B------:R0:W-:Y:S04]  /*13270*/  STL.64 [R1+0x1f8], R150 ;  /* 0x0001f89601007387 */ /* 0x0001e80000100a00 */
[----:B0-----:R-:W2:Y:S04]  /*13280*/  LDL.LU.64 R150, [R1+0xaa0] ;  /* 0x000aa00001967983 */ /* 0x001ea80000300a00 */
[----:B------:R-:W3:Y:S04]  /*13290*/  LDL.LU.64 R148, [R1+0xa98] ;  /* 0x000a980001947983 */ /* 0x000ee80000300a00 */
[----:B------:R-:W4:Y:S04]  /*132a0*/  LDL.LU.64 R146, [R1+0xa90] ;  /* 0x000a900001927983 */ /* 0x000f280000300a00 */
[----:B------:R-:W2:Y:S04]  /*132b0*/  LDL.LU.64 R144, [R1+0xa88] ;  /* 0x000a880001907983 */ /* 0x000ea80000300a00 */
[----:B------:R-:W3:Y:S04]  /*132c0*/  LDL.LU.64 R142, [R1+0xa80] ;  /* 0x000a8000018e7983 */ /* 0x000ee80000300a00 */
[----:B------:R-:W4:Y:S04]  /*132d0*/  LDL.LU.64 R140, [R1+0xa78] ;  /* 0x000a7800018c7983 */ /* 0x000f280000300a00 */
[----:B------:R-:W2:Y:S04]  /*132e0*/  LDL.LU.64 R138, [R1+0xa70] ;  /* 0x000a7000018a7983 */ /* 0x000ea80000300a00 */
[----:B------:R-:W3:Y:S04]  /*132f0*/  LDL.LU.64 R136, [R1+0xa68] ;  /* 0x000a680001887983 */ /* 0x000ee80000300a00 */
[----:B------:R-:W4:Y:S04]  /*13300*/  LDL.LU.64 R134, [R1+0xa60] ;  /* 0x000a600001867983 */ /* 0x000f280000300a00 */
[----:B------:R-:W2:Y:S04]  /*13310*/  LDL.LU.64 R132, [R1+0xa58] ;  /* 0x000a580001847983 */ /* 0x000ea80000300a00 */
[----:B------:R-:W3:Y:S04]  /*13320*/  LDL.LU.64 R130, [R1+0xa50] ;  /* 0x000a500001827983 */ /* 0x000ee80000300a00 */
        /* <DEDUP_REMOVED lines=52> */
[----:B------:R-:W3:Y:S01]  /*13670*/  LDL.LU.64 R24, [R1+0x8a8] ;  /* 0x0008a80001187983 */ /* 0x000ee20000300a00 */
[----:B----4-:R-:W-:-:S02]  /*13680*/  IMAD.X R134, R156, 0x1, R134, P4 ;  /* 0x000000019c867824 */ /* 0x010fc400020e0686 */
[C---:B--2---:R-:W-:Y:S02]  /*13690*/  IMAD.X R132, R156.reuse, 0x1, R132, P3 ;  /* 0x000000019c847824 */ /* 0x044fe400018e0684 */
[C---:B---3--:R-:W-:Y:S02]  /*136a0*/  IMAD.X R130, R156.reuse, 0x1, R130, P2 ;  /* 0x000000019c827824 */ /* 0x048fe400010e0682 */
[C---:B------:R-:W-:Y:S02]  /*136b0*/  IMAD.X R128, R156.reuse, 0x1, R128, P1 ;  /* 0x000000019c807824 */ /* 0x040fe400008e0680 */
[----:B------:R-:W-:Y:S01]  /*136c0*/  IMAD.X R126, R156, 0x1, R126, P6 ;  /* 0x000000019c7e7824 */ /* 0x000fe200030e067e */
[C---:B------:R-:W-:Y:S02]  /*136d0*/  IADD3 R125, P5, R223.reuse, R125, RZ ;  /* 0x0000007ddf7d7210 */ /* 0x040fe40007fbe0ff */
[----:B------:R-:W-:-:S03]  /*136e0*/  IADD3 R127, P6, R223, R127, RZ ;  /* 0x0000007fdf7f7210 */ /* 0x000fc60007fde0ff */
[----:B------:R0:W-:Y:S01]  /*136f0*/  STL [R1+0x71c], R125 ;  /* 0x00071c7d01007387 */ /* 0x0001e20000100800 */
[C---:B------:R-:W-:Y:S02]  /*13700*/  IADD3 R129, P1, R223.reuse, R129, RZ ;  /* 0x00000081df817210 */ /* 0x040fe40007f3e0ff */
[C---:B------:R-:W-:Y:S01]  /*13710*/  IADD3 R131, P2, R223.reuse, R131, RZ ;  /* 0x00000083df837210 */ /* 0x040fe20007f5e0ff */
[----:B0-----:R-:W2:Y:S04]  /*13720*/  LDL.LU R125, [R1+0x8a0] ;  /* 0x0008a000017d7983 */ /* 0x001ea80000300800 */
[----:B------:R0:W-:Y:S01]  /*13730*/  STL [R1+0x740], R126 ;  /* 0x0007407e01007387 */ /* 0x0001e20000100800 */
[----:B------:R-:W-:-:S03]  /*13740*/  IADD3 R133, P3, R223, R133, RZ ;  /* 0x00000085df857210 */ /* 0x000fc60007f7e0ff */
[----:B0-----:R-:W2:Y:S04]  /*13750*/  LDL.LU R126, [R1+0x89c] ;  /* 0x00089c00017e7983 */ /* 0x001ea80000300800 */
[----:B------:R0:W-:Y:S04]  /*13760*/  STL [R1+0x714], R127 ;  /* 0x0007147f01007387 */ /* 0x0001e80000100800 */
[----:B0-----:R-:W2:Y:S04]  /*13770*/  LDL.LU R127, [R1+0x898] ;  /* 0x00089800017f7983 */ /* 0x001ea80000300800 */
[----:B------:R0:W-:Y:S01]  /*13780*/  STL [R1+0x738], R128 ;  /* 0x0007388001007387 */ /* 0x0001e20000100800 */
[----:B------:R-:W-:-:S03]  /*13790*/  IADD3 R135, P4, R223, R135, RZ ;  /* 0x00000087df877210 */ /* 0x000fc60007f9e0ff */
[----:B0-----:R-:W2:Y:S04]  /*137a0*/  LDL.LU R128, [R1+0x894] ;  /* 0x0008940001807983 */ /* 0x001ea80000300800 */
[----:B------:R0:W-:Y:S01]  /*137b0*/  STL [R1+0x70c], R129 ;  /* 0x00070c8101007387 */ /* 0x0001e20000100800 */
[----:B------:R-:W-:-:S03]  /*137c0*/  IMAD.X R136, R156, 0x1, R136, P5 ;  /* 0x000000019c887824 */ /* 0x000fc600028e0688 */
        /* <DEDUP_REMOVED lines=46> */
[----:B------:R0:W-:Y:S04]  /*13ab0*/  STL [R1+0x6cc], R145 ;  /* 0x0006cc9101007387 */ /* 0x0001e80000100800 */
        /* <DEDUP_REMOVED lines=13> */
[----:B------:R-:W3:Y:S02]  /*13b90*/  LDL.LU R198, [R1+0x6d8] ;  /* 0x0006d80001c67983 */ /* 0x000ee40000300800 */
[----:B---3--:R-:W-:-:S05]  /*13ba0*/  IMAD.X R198, R156, 0x1, R198, P1 ;  /* 0x000000019cc67824 */ /* 0x008fca00008e06c6 */
[----:B------:R0:W-:Y:S04]  /*13bb0*/  STL [R1+0x6d8], R198 ;  /* 0x0006d8c601007387 */ /* 0x0001e80000100800 */
[----:B0-----:R-:W3:Y:S02]  /*13bc0*/  LDL.LU R198, [R1+0x6ac] ;  /* 0x0006ac0001c67983 */ /* 0x001ee40000300800 */
[----:B---3--:R-:W-:-:S05]  /*13bd0*/  IADD3 R198, P1, R223, R198, RZ ;  /* 0x000000c6dfc67210 */ /* 0x008fca0007f3e0ff */
[----:B------:R0:W-:Y:S04]  /*13be0*/  STL [R1+0x6ac], R198 ;  /* 0x0006acc601007387 */ /* 0x0001e80000100800 */
[----:B0-----:R-:W3:Y:S02]  /*13bf0*/  LDL.LU R198, [R1+0x6d0] ;  /* 0x0006d00001c67983 */ /* 0x001ee40000300800 */
        /* <DEDUP_REMOVED lines=219> */
[----:B---3--:R-:W-:-:S05]  /*149b0*/  IADD3 R198, P2, R198, UR14, RZ ;  /* 0x0000000ec6c67c10 */ /* 0x008fca000ff5e0ff */
        /* <DEDUP_REMOVED lines=32> */
[----:B---3--:R-:W-:-:S05]  /*14bc0*/  IADD3.X R198, R198, UR15, RZ, P2, !PT ;  /* 0x0000000fc6c67c10 */ /* 0x008fca00097fe4ff */
        /* <DEDUP_REMOVED lines=252> */
[----:B------:R0:W-:Y:S02]  /*15b90*/  STL [R1+0x448], R198 ;  /* 0x000448c601007387 */ /* 0x0001e40000100800 */
[----:B0-----:R-:W-:Y:S02]  /*15ba0*/  IMAD.MOV.U32 R198, RZ, RZ, R199 ;  /* 0x000000ffffc67224 */ /* 0x001fe400078e00c7 */
[----:B------:R-:W-:Y:S02]  /*15bb0*/  IMAD.MOV.U32 R199, RZ, RZ, R200 ;  /* 0x000000ffffc77224 */ /* 0x000fe400078e00c8 */
[----:B------:R-:W-:Y:S02]  /*15bc0*/  IMAD.MOV.U32 R200, RZ, RZ, R201 ;  /* 0x000000ffffc87224 */ /* 0x000fe400078e00c9 */
[----:B------:R-:W-:Y:S02]  /*15bd0*/  IMAD.MOV.U32 R201, RZ, RZ, R205 ;  /* 0x000000ffffc97224 */ /* 0x000fe400078e00cd */
[----:B------:R-:W-:-:S02]  /*15be0*/  IMAD.MOV.U32 R205, RZ, RZ, R209 ;  /* 0x000000ffffcd7224 */ /* 0x000fc400078e00d1 */
[----:B------:R-:W-:Y:S02]  /*15bf0*/  IMAD.MOV.U32 R209, RZ, RZ, R218 ;  /* 0x000000ffffd17224 */ /* 0x000fe400078e00da */
[----:B------:R-:W-:Y:S02]  /*15c00*/  IMAD.MOV.U32 R218, RZ, RZ, R2 ;  /* 0x000000ffffda7224 */ /* 0x000fe400078e0002 */
[----:B------:R-:W-:Y:S01]  /*15c10*/  IMAD.MOV.U32 R2, RZ, RZ, R3 ;  /* 0x000000ffff027224 */ /* 0x000fe200078e0003 */
[----:B------:R-:W-:Y:S01]  /*15c20*/  IADD3 R198, P2, R198, UR14, RZ ;  /* 0x0000000ec6c67c10 */ /* 0x000fe2000ff5e0ff */
[----:B------:R-:W-:Y:S02]  /*15c30*/  IMAD.MOV.U32 R3, RZ, RZ, R219 ;  /* 0x000000ffff037224 */ /* 0x000fe400078e00db */
[----:B------:R-:W-:Y:S02]  /*15c40*/  IMAD.MOV.U32 R219, RZ, RZ, R220 ;  /* 0x000000ffffdb7224 */ /* 0x000fe400078e00dc */
[----:B------:R-:W-:-:S02]  /*15c50*/  IMAD.MOV.U32 R220, RZ, RZ, R221 ;  /* 0x000000ffffdc7224 */ /* 0x000fc400078e00dd */
[----:B------:R-:W-:Y:S02]  /*15c60*/  IMAD.MOV.U32 R221, RZ, RZ, R222 ;  /* 0x000000ffffdd7224 */ /* 0x000fe400078e00de */
[----:B------:R-:W-:Y:S02]  /*15c70*/  IMAD.MOV.U32 R222, RZ, RZ, R212 ;  /* 0x000000ffffde7224 */ /* 0x000fe400078e00d4 */
[----:B------:R-:W3:Y:S04]  /*15c80*/  LDL.LU R212, [R1+0x24c] ;  /* 0x00024c0001d47983 */ /* 0x000ee80000300800 */
[----:B------:R0:W-:Y:S04]  /*15c90*/  STL [R1+0x41c], R198 ;  /* 0x00041cc601007387 */ /* 0x0001e80000100800 */
[----:B0-----:R-:W4:Y:S02]  /*15ca0*/  LDL.LU R198, [R1+0x440] ;  /* 0x0004400001c67983 */ /* 0x001f240000300800 */
[----:B----4-:R-:W-:-:S05]  /*15cb0*/  IADD3.X R198, R198, UR15, RZ, P3, !PT ;  /* 0x0000000fc6c67c10 */ /* 0x010fca0009ffe4ff */
[----:B------:R0:W-:Y:S04]  /*15cc0*/  STL [R1+0x440], R198 ;  /* 0x000440c601007387 */ /* 0x0001e80000100800 */
[----:B0-----:R-:W4:Y:S02]  /*15cd0*/  LDL.LU R198, [R1+0x414] ;  /* 0x0004140001c67983 */ /* 0x001f240000300800 */
[----:B----4-:R-:W-:-:S05]  /*15ce0*/  IADD3 R198, P3, R198, UR14, RZ ;  /* 0x0000000ec6c67c10 */ /* 0x010fca000ff7e0ff */
        /* <DEDUP_REMOVED lines=56> */
[----:B----4-:R-:W-:Y:S02]  /*16070*/  IADD3.X R198, R198, UR15, RZ, P1, !PT ;  /* 0x0000000fc6c67c10 */ /* 0x010fe40008ffe4ff */
[----:B------:R-:W-:-:S03]  /*16080*/  IADD3 R232, P1, R232, UR14, RZ ;  /* 0x0000000ee8e87c10 */ /* 0x000fc6000ff3e0ff */
[----:B------:R-:W-:Y:S04]  /*16090*/  STL [R1+0x3f0], R198 ;  /* 0x0003f0c601007387 */ /* 0x000fe80000100800 */
[----:B------:R0:W-:Y:S04]  /*160a0*/  STL [R1+0x3c4], R232 ;  /* 0x0003c4e801007387 */ /* 0x0001e80000100800 */
[----:B0-----:R-:W4:Y:S04]  /*160b0*/  LDL.LU R232, [R1+0x834] ;  /* 0x0008340001e87983 */ /* 0x001f280000300800 */
[----:B------:R-:W2:Y:S02]  /*160c0*/  LDL.LU R198, [R1+0x3e8] ;  /* 0x0003e80001c67983 */ /* 0x000ea40000300800 */
[----:B--2---:R-:W-:-:S05]  /*160d0*/  IADD3.X R198, R198, UR15, RZ, P2, !PT ;  /* 0x0000000fc6c67c10 */ /* 0x004fca00097fe4ff */
[----:B------:R0:W-:Y:S04]  /*160e0*/  STL [R1+0x3e8], R198 ;  /* 0x0003e8c601007387 */ /* 0x0001e80000100800 */
[----:B0-----:R-:W2:Y:S01]  /*160f0*/  LDL.LU R198, [R1+0x3bc] ;  /* 0x0003bc0001c67983 */ /* 0x001ea20000300800 */
[----:B------:R-:W-:Y:S02]  /*16100*/  IADD3.X R231, R231, UR15, RZ, P3, !PT ;  /* 0x0000000fe7e77c10 */ /* 0x000fe40009ffe4ff */
[----:B--2---:R-:W-:-:S05]  /*16110*/  IADD3 R198, P2, R198, UR14, RZ ;  /* 0x0000000ec6c67c10 */ /* 0x004fca000ff5e0ff */
[----:B------:R-:W-:Y:S04]  /*16120*/  STL [R1+0x3bc], R198 ;  /* 0x0003bcc601007387 */ /* 0x000fe80000100800 */
[----:B------:R0:W-:Y:S04]  /*16130*/  STL [R1+0x3e0], R231 ;  /* 0x0003e0e701007387 */ /* 0x0001e80000100800 */
[----:B0-----:R-:W2:Y:S04]  /*16140*/  LDL.LU R231, [R1+0x830] ;  /* 0x0008300001e77983 */ /* 0x001ea80000300800 */
[----:B------:R-:W3:Y:S02]  /*16150*/  LDL.LU R198, [R1+0x3b4] ;  /* 0x0003b40001c67983 */ /* 0x000ee40000300800 */
        /* <DEDUP_REMOVED lines=9> */
[----:B---3--:R-:W-:Y:S02]  /*161f0*/  IADD3.X R198, R198, UR15, RZ, P5, !PT ;  /* 0x0000000fc6c67c10 */ /* 0x008fe4000affe4ff */
[----:B------:R-:W-:-:S03]  /*16200*/  IADD3 R240, P5, R240, UR14, RZ ;  /* 0x0000000ef0f07c10 */ /* 0x000fc6000ffbe0ff */
[----:B------:R-:W-:Y:S04]  /*16210*/  STL [R1+0x3d0], R198 ;  /* 0x0003d0c601007387 */ /* 0x000fe80000100800 */
[----:B------:R0:W-:Y:S04]  /*16220*/  STL [R1+0x3a4], R240 ;  /* 0x0003a4f001007387 */ /* 0x0001e80000100800 */
[----:B0-----:R-:W3:Y:S04]  /*16230*/  LDL.LU R240, [R1+0x82c] ;  /* 0x00082c0001f07983 */ /* 0x001ee80000300800 */
[----:B------:R-:W4:Y:S02]  /*16240*/  LDL.LU R198, [R1+0x3c8] ;  /* 0x0003c80001c67983 */ /* 0x000f240000300800 */
[----:B----4-:R-:W-:-:S05]  /*16250*/  IADD3.X R198, R198, UR15, RZ, P6, !PT ;  /* 0x0000000fc6c67c10 */ /* 0x010fca000b7fe4ff */
[----:B------:R0:W-:Y:S04]  /*16260*/  STL [R1+0x3c8], R198 ;  /* 0x0003c8c601007387 */ /* 0x0001e80000100800 */
[----:B0-----:R-:W4:Y:S01]  /*16270*/  LDL.LU R198, [R1+0x39c] ;  /* 0x00039c0001c67983 */ /* 0x001f220000300800 */
[----:B------:R-:W-:Y:S02]  /*16280*/  IADD3.X R239, R239, UR15, RZ, P1, !PT ;  /* 0x0000000fefef7c10 */ /* 0x000fe40008ffe4ff */
[----:B----4-:R-:W-:-:S05]  /*16290*/  IADD3 R198, P6, R198, UR14, RZ ;  /* 0x0000000ec6c67c10 */ /* 0x010fca000ffde0ff */
[----:B------:R-:W-:Y:S04]  /*162a0*/  STL [R1+0x39c], R198 ;  /* 0x00039cc601007387 */ /* 0x000fe80000100800 */
[----:B------:R0:W-:Y:S04]  /*162b0*/  STL [R1+0x3c0], R239 ;  /* 0x0003c0ef01007387 */ /* 0x0001e80000100800 */
[----:B0-----:R-:W4:Y:S04]  /*162c0*/  LDL.LU R239, [R1+0x828] ;  /* 0x0008280001ef7983 */ /* 0x001f280000300800 */
[----:B------:R-:W2:Y:S02]  /*162d0*/  LDL.LU R198, [R1+0x394] ;  /* 0x0003940001c67983 */ /* 0x000ea40000300800 */
[----:B--2---:R-:W-:-:S05]  /*162e0*/  IADD3 R198, P1, R198, UR14, RZ ;  /* 0x0000000ec6c67c10 */ /* 0x004fca000ff3e0ff */
[----:B------:R0:W-:Y:S04]  /*162f0*/  STL [R1+0x394], R198 ;  /* 0x000394c601007387 */ /* 0x0001e80000100800 */
[----:B0-----:R-:W2:Y:S02]  /*16300*/  LDL.LU R198, [R1+0x3b8] ;  /* 0x0003b80001c67983 */ /* 0x001ea40000300800 */
[----:B--2---:R-:W-:-:S05]  /*16310*/  IADD3.X R198, R198, UR15, RZ, P2, !PT ;  /* 0x0000000fc6c67c10 */ /* 0x004fca00097fe4ff */
[----:B------:R0:W-:Y:S04]  /*16320*/  STL [R1+0x3b8], R198 ;  /* 0x0003b8c601007387 */ /* 0x0001e80000100800 */
[----:B0-----:R-:W2:Y:S02]  /*16330*/  LDL.LU R198, [R1+0x38c] ;  /* 0x00038c0001c67983 */ /* 0x001ea40000300800 */
[----:B--2---:R-:W-:-:S05]  /*16340*/  IADD3 R198, P2, R198, UR14, RZ ;  /* 0x0000000ec6c67c10 */ /* 0x004fca000ff5e0ff */
[----:B------:R0:W-:Y:S04]  /*16350*/  STL [R1+0x38c], R198 ;  /* 0x00038cc601007387 */ /* 0x0001e80000100800 */
[----:B0-----:R-:W2:Y:S02]  /*16360*/  LDL.LU R198, [R1+0x3b0] ;  /* 0x0003b00001c67983 */ /* 0x001ea40000300800 */
[----:B--2---:R-:W-:Y:S02]  /*16370*/  IADD3.X R198, R198, UR15, RZ, P3, !PT ;  /* 0x0000000fc6c67c10 */ /* 0x004fe40009ffe4ff */
[----:B------:R-:W-:-:S03]  /*16380*/  IADD3 R248, P3, R248, UR14, RZ ;  /* 0x0000000ef8f87c10 */ /* 0x000fc6000ff7e0ff */
[----:B------:R-:W-:Y:S04]  /*16390*/  STL [R1+0x3b0], R198 ;  /* 0x0003b0c601007387 */ /* 0x000fe80000100800 */
[----:B------:R0:W-:Y:S04]  /*163a0*/  STL [R1+0x384], R248 ;  /* 0x000384f801007387 */ /* 0x0001e80000100800 */
[----:B0-----:R-:W2:Y:S04]  /*163b0*/  LDL.LU R248, [R1+0x824] ;  /* 0x0008240001f87983 */ /* 0x001ea80000300800 */
[----:B------:R-:W3:Y:S02]  /*163c0*/  LDL.LU R198, [R1+0x3a8] ;  /* 0x0003a80001c67983 */ /* 0x000ee40000300800 */
[----:B---3--:R-:W-:-:S05]  /*163d0*/  IADD3.X R198, R198, UR15, RZ, P4, !PT ;  /* 0x0000000fc6c67c10 */ /* 0x008fca000a7fe4ff */
[----:B------:R0:W-:Y:S04]  /*163e0*/  STL [R1+0x3a8], R198 ;  /* 0x0003a8c601007387 */ /* 0x0001e80000100800 */
[----:B0-----:R-:W3:Y:S01]  /*163f0*/  LDL.LU R198, [R1+0x37c] ;  /* 0x00037c0001c67983 */ /* 0x001ee20000300800 */
[----:B------:R-:W-:Y:S02]  /*16400*/  IADD3.X R247, R247, UR15, RZ, P5, !PT ;  /* 0x0000000ff7f77c10 */ /* 0x000fe4000affe4ff */
[----:B---3--:R-:W-:-:S05]  /*16410*/  IADD3 R198, P4, R198, UR14, RZ ;  /* 0x0000000ec6c67c10 */ /* 0x008fca000ff9e0ff */
[----:B------:R-:W-:Y:S04]  /*16420*/  STL [R1+0x37c], R198 ;  /* 0x00037cc601007387 */ /* 0x000fe80000100800 */
[----:B------:R0:W-:Y:S04]  /*16430*/  STL [R1+0x3a0], R247 ;  /* 0x0003a0f701007387 */ /* 0x0001e80000100800 */
[----:B0-----:R-:W3:Y:S04]  /*16440*/  LDL.LU R247, [R1+0x820] ;  /* 0x0008200001f77983 */ /* 0x001ee80000300800 */
[----:B------:R-:W4:Y:S02]  /*16450*/  LDL.LU R198, [R1+0x374] ;  /* 0x0003740001c67983 */ /* 0x000f240000300800 */
        /* <DEDUP_REMOVED lines=104> */
[----:B------:R-:W4:Y:S01]  /*16ae0*/  LDL.LU R198, [R1+0x310] ;  /* 0x0003100001c67983 */ /* 0x000f220000300800 */
[----:B--2---:R-:W-:-:S02]  /*16af0*/  IADD3.X R242, R242, UR15, RZ, P6, !PT ;  /* 0x0000000ff2f27c10 */ /* 0x004fc4000b7fe4ff */
[----:B----4-:R-:W-:Y:S02]  /*16b00*/  IADD3.X R198, R198, UR15, RZ, P5, !PT ;  /* 0x0000000fc6c67c10 */ /* 0x010fe4000affe4ff */
[----:B------:R-:W-:-:S03]  /*16b10*/  IADD3 R233, P5, R233, UR14, RZ ;  /* 0x0000000ee9e97c10 */ /* 0x000fc6000ffbe0ff */
[----:B------:R-:W-:Y:S04]  /*16b20*/  STL [R1+0x310], R198 ;  /* 0x000310c601007387 */ /* 0x000fe80000100800 */
[----:B------:R0:W-:Y:S04]  /*16b30*/  STL [R1+0x2e4], R233 ;  /* 0x0002e4e901007387 */ /* 0x0001e80000100800 */
[----:B0-----:R-:W2:Y:S04]  /*16b40*/  LDL.LU R233, [R1+0x7f8] ;  /* 0x0007f80001e97983 */ /* 0x001ea80000300800 */
[----:B------:R0:W-:Y:S04]  /*16b50*/  STL [R1+0x308], R242 ;  /* 0x000308f201007387 */ /* 0x0001e80000100800 */
[----:B0-----:R-:W4:Y:S04]  /*16b60*/  LDL.LU R242, [R1+0x7f4] ;  /* 0x0007f40001f27983 */ /* 0x001f280000300800 */
[----:B------:R-:W3:Y:S01]  /*16b70*/  LDL.LU R198, [R1+0x2dc] ;  /* 0x0002dc0001c67983 */ /* 0x000ee20000300800 */
[----:B------:R-:W-:-:S02]  /*16b80*/  IADD3.X R241, R241, UR15, RZ, P1, !PT ;  /* 0x0000000ff1f17c10 */ /* 0x000fc40008ffe4ff */
[----:B---3--:R-:W-:-:S05]  /*16b90*/  IADD3 R198, P6, R198, UR14, RZ ;  /* 0x0000000ec6c67c10 */ /* 0x008fca000ffde0ff */
[----:B------:R-:W-:Y:S04]  /*16ba0*/  STL [R1+0x2dc], R198 ;  /* 0x0002dcc601007387 */ /* 0x000fe80000100800 */
[----:B------:R0:W-:Y:S04]  /*16bb0*/  STL [R1+0x300], R241 ;  /* 0x000300f101007387 */ /* 0x0001e80000100800 */
[----:B0-----:R-:W3:Y:S04]  /*16bc0*/  LDL.LU R241, [R1+0x7f0] ;  /* 0x0007f00001f17983 */ /* 0x001ee80000300800 */
[----:B------:R-:W2:Y:S02]  /*16bd0*/  LDL.LU R198, [R1+0x2d4] ;  /* 0x0002d40001c67983 */ /* 0x000ea40000300800 */
        /* <DEDUP_REMOVED lines=8> */
[----:B------:R-:W4:Y:S01]  /*16c60*/  LDL.LU R198, [R1+0x2f0] ;  /* 0x0002f00001c67983 */ /* 0x000f220000300800 */
[----:B------:R-:W-:-:S02]  /*16c70*/  IADD3.X R252, R252, UR15, RZ, P4, !PT ;  /* 0x0000000ffcfc7c10 */ /* 0x000fc4000a7fe4ff */
[----:B----4-:R-:W-:Y:S02]  /*16c80*/  IADD3.X R198, R198, UR15, RZ, P3, !PT ;  /* 0x0000000fc6c67c10 */ /* 0x010fe40009ffe4ff */
[----:B------:R-:W-:-:S03]  /*16c90*/  IADD3 R249, P3, R249, UR14, RZ ;  /* 0x0000000ef9f97c10 */ /* 0x000fc6000ff7e0ff */
[----:B------:R-:W-:Y:S04]  /*16ca0*/  STL [R1+0x2f0], R198 ;  /* 0x0002f0c601007387 */ /* 0x000fe80000100800 */
[----:B------:R0:W-:Y:S04]  /*16cb0*/  STL [R1+0x2c4], R249 ;  /* 0x0002c4f901007387 */ /* 0x0001e80000100800 */
[----:B0-----:R-:W4:Y:S04]  /*16cc0*/  LDL.LU R249, [R1+0x7e8] ;  /* 0x0007e80001f97983 */ /* 0x001f280000300800 */
[----:B------:R0:W-:Y:S04]  /*16cd0*/  STL [R1+0x2e8], R252 ;  /* 0x0002e8fc01007387 */ /* 0x0001e80000100800 */
[----:B0-----:R-:W3:Y:S04]  /*16ce0*/  LDL.LU R252, [R1+0x7e4] ;  /* 0x0007e40001fc7983 */ /* 0x001ee80000300800 */
[----:B------:R-:W2:Y:S01]  /*16cf0*/  LDL.LU R198, [R1+0x2bc] ;  /* 0x0002bc0001c67983 */ /* 0x000ea20000300800 */
[----:B------:R-:W-:-:S02]  /*16d00*/  IADD3.X R230, R230, UR15, RZ, P5, !PT ;  /* 0x0000000fe6e67c10 */ /* 0x000fc4000affe4ff */
[----:B--2---:R-:W-:-:S05]  /*16d10*/  IADD3 R198, P4, R198, UR14, RZ ;  /* 0x0000000ec6c67c10 */ /* 0x004fca000ff9e0ff */
[----:B------:R-:W-:Y:S04]  /*16d20*/  STL [R1+0x2bc], R198 ;  /* 0x0002bcc601007387 */ /* 0x000fe80000100800 */
[----:B------:R0:W-:Y:S04]  /*16d30*/  STL [R1+0x2e0], R230 ;  /* 0x0002e0e601007387 */ /* 0x0001e80000100800 */
[----:B0-----:R-:W2:Y:S04]  /*16d40*/  LDL.LU R230, [R1+0x7e0] ;  /* 0x0007e00001e67983 */ /* 0x001ea80000300800 */
[----:B------:R-:W4:Y:S02]  /*16d50*/  LDL.LU R198, [R1+0x2b4] ;  /* 0x0002b40001c67983 */ /* 0x000f240000300800 */
[----:B----4-:R-:W-:-:S05]  /*16d60*/  IADD3 R198, P5, R198, UR14, RZ ;  /* 0x0000000ec6c67c10 */ /* 0x010fca000ffbe0ff */
[----:B------:R0:W-:Y:S04]  /*16d70*/  STL [R1+0x2b4], R198 ;  /* 0x0002b4c601007387 */ /* 0x0001e80000100800 */
[----:B0-----:R-:W4:Y:S02]  /*16d80*/  LDL.LU R198, [R1+0x2d8] ;  /* 0x0002d80001c67983 */ /* 0x001f240000300800 */
[----:B----4-:R-:W-:Y:S02]  /*16d90*/  IADD3.X R198, R198, UR15, RZ, P6, !PT ;  /* 0x0000000fc6c67c10 */ /* 0x010fe4000b7fe4ff */
[----:B------:R-:W-:-:S03]  /*16da0*/  IADD3 R236, P6, R236, UR14, RZ ;  /* 0x0000000eecec7c10 */ /* 0x000fc6000ffde0ff */
[----:B------:R-:W-:Y:S04]  /*16db0*/  STL [R1+0x2d8], R198 ;  /* 0x0002d8c601007387 */ /* 0x000fe80000100800 */
[----:B------:R0:W-:Y:S04]  /*16dc0*/  STL [R1+0x2ac], R236 ;  /* 0x0002acec01007387 */ /* 0x0001e80000100800 */
[----:B0-----:R-:W4:Y:S01]  /*16dd0*/  LDL.LU R236, [R1+0x7dc] ;  /* 0x0007dc0001ec7983 */ /* 0x001f220000300800 */
[----:B------:R-:W-:Y:S02]  /*16de0*/  IADD3.X R244, R244, UR15, RZ, P2, !PT ;  /* 0x0000000ff4f47c10 */ /* 0x000fe400097fe4ff */
[----:B----4-:R-:W-:-:S02]  /*16df0*/  IADD3.X R236, R236, UR15, RZ, P1, !PT ;  /* 0x0000000fecec7c10 */ /* 0x010fc40008ffe4ff */
[----:B------:R-:W-:-:S03]  /*16e00*/  IADD3 R235, P1, R235, UR14, RZ ;  /* 0x0000000eebeb7c10 */ /* 0x000fc6000ff3e0ff */
[----:B------:R0:W-:Y:S04]  /*16e10*/  STL [R1+0x2d0], R236 ;  /* 0x0002d0ec01007387 */ /* 0x0001e80000100800 */
[----:B0-----:R-:W4:Y:S04]  /*16e20*/  LDL.LU R236, [R1+0x7d8] ;  /* 0x0007d80001ec7983 */ /* 0x001f280000300800 */
[----:B------:R0:W-:Y:S04]  /*16e30*/  STL [R1+0x2a4], R235 ;  /* 0x0002a4eb01007387 */ /* 0x0001e80000100800 */
[----:B0-----:R-:W4:Y:S04]  /*16e40*/  LDL.LU R235, [R1+0x7d4] ;  /* 0x0007d40001eb7983 */ /* 0x001f280000300800 */
[----:B------:R0:W-:Y:S04]  /*16e50*/  STL [R1+0x2c8], R244 ;  /* 0x0002c8f401007387 */ /* 0x0001e80000100800 */
[----:B0-----:R-:W4:Y:S04]  /*16e60*/  LDL.LU R244, [R1+0x7d0] ;  /* 0x0007d00001f47983 */ /* 0x001f280000300800 */
[----:B------:R-:W2:Y:S01]  /*16e70*/  LDL.LU R198, [R1+0x29c] ;  /* 0x00029c0001c67983 */ /* 0x000ea20000300800 */
[----:B------:R-:W-:-:S02]  /*16e80*/  IADD3.X R243, R243, UR15, RZ, P3, !PT ;  /* 0x0000000ff3f37c10 */ /* 0x000fc40009ffe4ff */
[----:B---3--:R-:W-:Y:S01]  /*16e90*/  IADD3 R252, P3, R252, UR14, RZ ;  /* 0x0000000efcfc7c10 */ /* 0x008fe2000ff7e0ff */
[----:B------:R-:W-:Y:S01]  /*16ea0*/  WARPGROUP.ARRIVE ;  /* 0x00000000000079c5 */ /* 0x000fe20000000000 */
[----:B------:R-:W-:Y:S01]  /*16eb0*/  UMOV UR22, UR6 ;  /* 0x0000000600167c82 */ /* 0x000fe20008000000 */
[----:B------:R-:W-:-:S04]  /*16ec0*/  UMOV UR23, UR7 ;  /* 0x0000000700177c82 */ /* 0x000fc80008000000 */
[----:B------:R-:W-:Y:S01]  /*16ed0*/  QGMMA.64x256x32.F32.E4M3.E4M3 R24, gdesc[UR20], R24, gsb0 ;  /* 0x03e00000141879f3 */ /* 0x000fe20008000818 */
[----:B--2---:R-:W-:-:S05]  /*16ee0*/  IADD3 R198, P2, R198, UR14, RZ ;  /* 0x0000000ec6c67c10 */ /* 0x004fca000ff5e0ff */
[----:B------:R-:W-:Y:S04]  /*16ef0*/  STL [R1+0x29c], R198 ;  /* 0x00029cc601007387 */ /* 0x000fe80000100800 */
[----:B------:R0:W-:Y:S04]  /*16f00*/  STL [R1+0x2c0], R243 ;  /* 0x0002c0f301007387 */ /* 0x0001e80000100800 */
[----:B0-----:R-:W2:Y:S04]  /*16f10*/  LDL.LU R243, [R1+0x7cc] ;  /* 0x0007cc0001f37983 */ /* 0x001ea80000300800 */
[----:B------:R0:W-:Y:S04]  /*16f20*/  STL [R1+0x294], R252 ;  /* 0x000294fc01007387 */ /* 0x0001e80000100800 */
[----:B0-----:R-:W3:Y:S04]  /*16f30*/  LDL.LU R252, [R1+0x7c8] ;  /* 0x0007c80001fc7983 */ /* 0x001ee80000300800 */
[----:B------:R-:W4:Y:S01]  /*16f40*/  LDL.LU R198, [R1+0x2b8] ;  /* 0x0002b80001c67983 */ /* 0x000f220000300800 */
[----:B------:R-:W-:-:S02]  /*16f50*/  IADD3.X R230, R230, UR15, RZ, P5, !PT ;  /* 0x0000000fe6e67c10 */ /* 0x000fc4000affe4ff */
[----:B------:R-:W-:Y:S01]  /*16f60*/  IADD3 R229, P5, R229, UR14, RZ ;  /* 0x0000000ee5e57c10 */ /* 0x000fe2000ffbe0ff */
[----:B------:R-:W-:Y:S02]  /*16f70*/  WARPGROUP.DEPBAR.LE gsb0, 0x0 ;  /* 0x00008000000079c5 */ /* 0x000fe40000010000 */
[----:B------:R-:W-:Y:S01]  /*16f80*/  WARPGROUP.ARRIVE ;  /* 0x00000000000079c5 */ /* 0x000fe20000000000 */
[----:B------:R-:W-:Y:S01]  /*16f90*/  UMOV UR26, UR10 ;  /* 0x0000000a001a7c82 */ /* 0x000fe20008000000 */
[----:B------:R-:W-:-:S04]  /*16fa0*/  UMOV UR27, UR11 ;  /* 0x0000000b001b7c82 */ /* 0x000fc80008000000 */
[----:B------:R-:W-:Y:S01]  /*16fb0*/  QGMMA.64x256x32.F32.E4M3.E4M3 R24, gdesc[UR24], R24, gsb0 ;  /* 0x03e00000181879f3 */ /* 0x000fe20008000818 */
[----:B------:R-:W-:Y:S02]  /*16fc0*/  IADD3.X R0, R0, UR15, RZ, P6, !PT ;  /* 0x0000000f00007c10 */ /* 0x000fe4000b7fe4ff */
[----:B------:R-:W-:Y:S02]  /*16fd0*/  IADD3 R199, P6, R199, UR14, RZ ;  /* 0x0000000ec7c77c10 */ /* 0x000fe4000ffde0ff */
[----:B------:R-:W-:Y:S02]  /*16fe0*/  IADD3.X R200, R200, UR15, RZ, P1, !PT ;  /* 0x0000000fc8c87c10 */ /* 0x000fe40008ffe4ff */
[----:B------:R-:W-:Y:S02]  /*16ff0*/  IADD3 R201, P1, R201, UR14, RZ ;  /* 0x0000000ec9c97c10 */ /* 0x000fe4000ff3e0ff */
[----:B------:R-:W-:Y:S02]  /*17000*/  IADD3.X R205, R205, UR15, RZ, P2, !PT ;  /* 0x0000000fcdcd7c10 */ /* 0x000fe400097fe4ff */
[----:B------:R-:W-:-:S02]  /*17010*/  IADD3 R209, P2, R209, UR14, RZ ;  /* 0x0000000ed1d17c10 */ /* 0x000fc4000ff5e0ff */
[----:B------:R-:W-:Y:S02]  /*17020*/  IADD3.X R218, R218, UR15, RZ, P3, !PT ;  /* 0x0000000fdada7c10 */ /* 0x000fe40009ffe4ff */
[----:B------:R-:W-:Y:S02]  /*17030*/  IADD3 R2, P3, R2, UR14, RZ ;  /* 0x0000000e02027c10 */ /* 0x000fe4000ff7e0ff */
[----:B------:R-:W-:Y:S02]  /*17040*/  IADD3.X R220, R220, UR15, RZ, P5, !PT ;  /* 0x0000000fdcdc7c10 */ /* 0x000fe4000affe4ff */
[----:B------:R-:W-:Y:S02]  /*17050*/  IADD3 R221, P5, R221, UR14, RZ ;  /* 0x0000000edddd7c10 */ /* 0x000fe4000ffbe0ff */
[----:B------:R-:W-:Y:S02]  /*17060*/  IADD3.X R222, R222, UR15, RZ, P6, !PT ;  /* 0x0000000fdede7c10 */ /* 0x000fe4000b7fe4ff */
[----:B----4-:R-:W-:-:S02]  /*17070*/  IADD3.X R198, R198, UR15, RZ, P4, !PT ;  /* 0x0000000fc6c67c10 */ /* 0x010fc4000a7fe4ff */
[----:B------:R-:W-:-:S03]  /*17080*/  IADD3 R251, P4, R251, UR14, RZ ;  /* 0x0000000efbfb7c10 */ /* 0x000fc6000ff9e0ff */
[----:B------:R-:W-:Y:S04]  /*17090*/  STL [R1+0x2b8], R198 ;  /* 0x0002b8c601007387 */ /* 0x000fe80000100800 */
[----:B------:R0:W-:Y:S04]  /*170a0*/  STL [R1+0x28c], R251 ;  /* 0x00028cfb01007387 */ /* 0x0001e80000100800 */
[----:B0-----:R-:W4:Y:S04]  /*170b0*/  LDL.LU R251, [R1+0x7c4] ;  /* 0x0007c40001fb7983 */ /* 0x001f280000300800 */
[----:B------:R0:W-:Y:S04]  /*170c0*/  STL [R1+0x2b0], R230 ;  /* 0x0002b0e601007387 */ /* 0x0001e80000100800 */
[----:B0-----:R-:W4:Y:S04]  /*170d0*/  LDL.LU R230, [R1+0x7c0] ;  /* 0x0007c00001e67983 */ /* 0x001f280000300800 */
[----:B------:R0:W-:Y:S04]  /*170e0*/  STL [R1+0x284], R229 ;  /* 0x000284e501007387 */ /* 0x0001e80000100800 */
[----:B0-----:R-:W4:Y:S04]  /*170f0*/  LDL.LU R229, [R1+0x7bc] ;  /* 0x0007bc0001e57983 */ /* 0x001f280000300800 */
[----:B------:R0:W-:Y:S01]  /*17100*/  STL [R1+0x2a8], R0 ;  /* 0x0002a80001007387 */ /* 0x0001e20000100800 */
[----:B------:R-:W-:-:S02]  /*17110*/  IADD3.X R3, R3, UR15, RZ, P4, !PT ;  /* 0x0000000f03037c10 */ /* 0x000fc4000a7fe4ff */
[----:B------:R-:W-:Y:S01]  /*17120*/  IADD3 R219, P4, R219, UR14, RZ ;  /* 0x0000000edbdb7c10 */ /* 0x000fe2000ff9e0ff */
[----:B0-----:R1:W5:Y:S04]  /*17130*/  LDL.LU R0, [R1+0x7b8] ;  /* 0x0007b80001007983 */ /* 0x0013680000300800 */
[----:B------:R1:W-:Y:S04]  /*17140*/  STL [R1+0x27c], R199 ;  /* 0x00027cc701007387 */ /* 0x0003e80000100800 */
[----:B------:R1:W-:Y:S04]  /*17150*/  STL [R1+0x2a0], R200 ;  /* 0x0002a0c801007387 */ /* 0x0003e80000100800 */
[----:B------:R1:W-:Y:S04]  /*17160*/  STL [R1+0x274], R201 ;  /* 0x000274c901007387 */ /* 0x0003e80000100800 */
[----:B------:R1:W-:Y:S01]  /*17170*/  STL [R1+0x298], R205 ;  /* 0x000298cd01007387 */ /* 0x0003e20000100800 */
[----:B------:R-:W-:-:S03]  /*17180*/  IADD3 R212, P6, R212, UR14, RZ ;  /* 0x0000000ed4d47c10 */ /* 0x000fc6000ffde0ff */
[----:B------:R1:W-:Y:S01]  /*17190*/  STL [R1+0x26c], R209 ;  /* 0x00026cd101007387 */ /* 0x0003e20000100800 */
[----:B------:R-:W-:-:S03]  /*171a0*/  IADD3.X R213, R213, UR15, RZ, P1, !PT ;  /* 0x0000000fd5d57c10 */ /* 0x000fc60008ffe4ff */
        /* <DEDUP_REMOVED lines=46> */
[----:B------:R1:W-:Y:S04]  /*17490*/  STL [R1+0x20c], R195 ;  /* 0x00020cc301007387 */ /* 0x0003e80000100800 */
[----:B------:R1:W-:Y:S04]  /*174a0*/  STL [R1+0x230], R193 ;  /* 0x000230c101007387 */ /* 0x0003e80000100800 */
[----:B------:R1:W-:Y:S04]  /*174b0*/  STL [R1+0x204], R192 ;  /* 0x000204c001007387 */ /* 0x0003e80000100800 */
[----:B------:R1:W-:Y:S04]  /*174c0*/  STL [R1+0x228], R191 ;  /* 0x000228bf01007387 */ /* 0x0003e80000100800 */
[----:B------:R1:W-:Y:S04]  /*174d0*/  STL [R1+0x220], R190 ;  /* 0x000220be01007387 */ /* 0x0003e80000100800 */
[----:B------:R1:W-:Y:S04]  /*174e0*/  STL [R1+0x218], R188 ;  /* 0x000218bc01007387 */ /* 0x0003e80000100800 */
[----:B------:R1:W-:Y:S04]  /*174f0*/  STL [R1+0x210], R187 ;  /* 0x000210bb01007387 */ /* 0x0003e80000100800 */
[----:B------:R1:W-:Y:S04]  /*17500*/  STL [R1+0x208], R186 ;  /* 0x000208ba01007387 */ /* 0x0003e80000100800 */
[----:B------:R1:W-:Y:S01]  /*17510*/  STL [R1+0x200], R184 ;  /* 0x000200b801007387 */ /* 0x0003e20000100800 */
[----:B---3--:R-:W-:-:S02]  /*17520*/  IADD3 R252, P4, R252, UR14, RZ ;  /* 0x0000000efcfc7c10 */ /* 0x008fc4000ff9e0ff */
[----:B------:R-:W-:Y:S02]  /*17530*/  IADD3 R250, P5, R250, UR14, RZ ;  /* 0x0000000efafa7c10 */ /* 0x000fe4000ffbe0ff */
[----:B------:R-:W-:Y:S02]  /*17540*/  IADD3 R248, P6, R248, UR14, RZ ;  /* 0x0000000ef8f87c10 */ /* 0x000fe4000ffde0ff */
[----:B------:R-:W-:Y:S02]  /*17550*/  IADD3 R246, P1, R246, UR14, RZ ;  /* 0x0000000ef6f67c10 */ /* 0x000fe4000ff3e0ff */
[----:B------:R-:W-:Y:S02]  /*17560*/  IADD3 R244, P2, R244, UR14, RZ ;  /* 0x0000000ef4f47c10 */ /* 0x000fe4000ff5e0ff */
[----:B------:R-:W-:Y:S02]  /*17570*/  IADD3 R242, P3, R242, UR14, RZ ;  /* 0x0000000ef2f27c10 */ /* 0x000fe4000ff7e0ff */
[----:B------:R-:W-:-:S02]  /*17580*/  IADD3.X R249, R249, UR15, RZ, P5, !PT ;  /* 0x0000000ff9f97c10 */ /* 0x000fc4000affe4ff */
[----:B------:R-:W-:Y:S02]  /*17590*/  IADD3.X R247, R247, UR15, RZ, P6, !PT ;  /* 0x0000000ff7f77c10 */ /* 0x000fe4000b7fe4ff */
[----:B------:R-:W-:Y:S02]  /*175a0*/  IADD3.X R245, R245, UR15, RZ, P1, !PT ;  /* 0x0000000ff5f57c10 */ /* 0x000fe40008ffe4ff */
[----:B--2---:R-:W-:Y:S02]  /*175b0*/  IADD3.X R243, R243, UR15, RZ, P2, !PT ;  /* 0x0000000ff3f37c10 */ /* 0x004fe400097fe4ff */
[----:B------:R-:W-:Y:S02]  /*175c0*/  IADD3.X R241, R241, UR15, RZ, P3, !PT ;  /* 0x0000000ff1f17c10 */ /* 0x000fe40009ffe4ff */
[----:B------:R-:W-:Y:S02]  /*175d0*/  IADD3 R238, P5, R238, UR14, RZ ;  /* 0x0000000eeeee7c10 */ /* 0x000fe4000ffbe0ff */
[----:B------:R-:W-:-:S02]  /*175e0*/  IADD3 R236, P6, R236, UR14, RZ ;  /* 0x0000000eecec7c10 */ /* 0x000fc4000ffde0ff */
[----:B------:R-:W-:Y:S02]  /*175f0*/  IADD3 R234, P1, R234, UR14, RZ ;  /* 0x0000000eeaea7c10 */ /* 0x000fe4000ff3e0ff */
[----:B------:R-:W-:Y:S01]  /*17600*/  IADD3 R232, P2, R232, UR14, RZ ;  /* 0x0000000ee8e87c10 */ /* 0x000fe2000ff5e0ff */
[----:B------:R-:W-:Y:S02]  /*17610*/  WARPGROUP.DEPBAR.LE gsb0, 0x0 ;  /* 0x00008000000079c5 */ /* 0x000fe40000010000 */
[----:B------:R-:W-:Y:S02]  /*17620*/  IADD3.X R237, R237, UR15, RZ, P5, !PT ;  /* 0x0000000feded7c10 */ /* 0x000fe4000affe4ff */
[----:B------:R-:W-:Y:S02]  /*17630*/  IADD3.X R235, R235, UR15, RZ, P6, !PT ;  /* 0x0000000febeb7c10 */ /* 0x000fe4000b7fe4ff */
[----:B------:R-:W-:Y:S02]  /*17640*/  IADD3.X R233, R233, UR15, RZ, P1, !PT ;  /* 0x0000000fe9e97c10 */ /* 0x000fe40008ffe4ff */
[----:B------:R-:W-:-:S02]  /*17650*/  IADD3.X R231, R231, UR15, RZ, P2, !PT ;  /* 0x0000000fe7e77c10 */ /* 0x000fc400097fe4ff */
[----:B----4-:R-:W-:Y:S02]  /*17660*/  IADD3.X R251, R251, UR15, RZ, P4, !PT ;  /* 0x0000000ffbfb7c10 */ /* 0x010fe4000a7fe4ff */
[----:B------:R-:W-:-:S04]  /*17670*/  IADD3 R240, P4, R240, UR14, RZ ;  /* 0x0000000ef0f07c10 */ /* 0x000fc8000ff9e0ff */
[----:B------:R-:W-:Y:S02]  /*17680*/  IADD3.X R239, R239, UR15, RZ, P4, !PT ;  /* 0x0000000fefef7c10 */ /* 0x000fe4000a7fe4ff */
[----:B------:R-:W-:-:S04]  /*17690*/  IADD3 R230, P3, R230, UR14, RZ ;  /* 0x0000000ee6e67c10 */ /* 0x000fc8000ff7e0ff */
[----:B------:R-:W-:Y:S01]  /*176a0*/  IADD3.X R229, R229, UR15, RZ, P3, !PT ;  /* 0x0000000fe5e57c10 */ /* 0x000fe20009ffe4ff */
[----:B-1----:R-:W-:Y:S08]  /*176b0*/  @P0 BRA `(.L_x_2) ;  /* 0xffffff4400900947 */ /* 0x002ff0000383ffff */
.L_x_1:
[----:B------:R2:W-:Y:S01]  /*176c0*/  STL [R1+0x7c8], R149 ;  /* 0x0007c89501007387 */ /* 0x0005e20000100800 */
[----:B------:R-:W-:Y:S01]  /*176d0*/  F2FP.SATFINITE.E4M3.F32.PACK_AB_MERGE_C R27, R27, R26, RZ ;  /* 0x0000001a1b1b723e */ /* 0x000fe200048070ff */
[----:B------:R-:W-:Y:S01]  /*176e0*/  ULDC.64 UR6, c[0x0][0x228] ;  /* 0x00008a0000067ab9 */ /* 0x000fe20000000a00 */
[----:B------:R-:W-:Y:S01]  /*176f0*/  ULDC UR4, c[0x0][0x22c] ;  /* 0x00008b0000047ab9 */ /* 0x000fe20000000800 */
[----:B------:R-:W3:Y:S01]  /*17700*/  LDL.LU R6, [R1+0x4] ;  /* 0x0000040001067983 */ /* 0x000ee20000300800 */
[----:B------:R-:W-:-:S03]  /*17710*/  ULDC UR5, c[0x0][0x22c] ;  /* 0x00008b0000057ab9 */ /* 0x000fc60000000800 */
[----:B--2---:R-:W3:Y:S04]  /*17720*/  LDL.LU R149, [R1] ;  /* 0x0000000001957983 */ /* 0x004ee80000300800 */
[----:B------:R2:W-:Y:S04]  /*17730*/  STL [R1+0x7c4], R148 ;  /* 0x0007c49401007387 */ /* 0x0005e80000100800 */
[----:B--2---:R-:W2:Y:S04]  /*17740*/  LDL.LU R148, [R1+0x8] ;  /* 0x0000080001947983 */ /* 0x004ea80000300800 */
[----:B------:R-:W2:Y:S04]  /*17750*/  LDL.LU R4, [R1+0xc] ;  /* 0x00000c0001047983 */ /* 0x000ea80000300800 */
[----:B------:R4:W-:Y:S04]  /*17760*/  STL [R1+0x7c0], R151 ;  /* 0x0007c09701007387 */ /* 0x0009e80000100800 */
[----:B----4-:R-:W4:Y:S04]  /*17770*/  LDL.LU R151, [R1+0x10] ;  /* 0x0000100001977983 */ /* 0x010f280000300800 */
[----:B-1----:R-:W4:Y:S04]  /*17780*/  LDL.LU R2, [R1+0x14] ;  /* 0x0000140001027983 */ /* 0x002f280000300800 */
[----:B------:R1:W-:Y:S04]  /*17790*/  STL [R1+0x7bc], R150 ;  /* 0x0007bc9601007387 */ /* 0x0003e80000100800 */
[----:B-1----:R-:W4:Y:S04]  /*177a0*/  LDL.LU R150, [R1+0x18] ;  /* 0x0000180001967983 */ /* 0x002f280000300800 */
[----:B------:R-:W4:Y:S04]  /*177b0*/  LDL.LU R3, [R1+0x1c] ;  /* 0x00001c0001037983 */ /* 0x000f280000300800 */
[----:B-----5:R1:W-:Y:S04]  /*177c0*/  STL [R1+0x7b8], R0 ;  /* 0x0007b80001007387 */ /* 0x0203e80000100800 */
[----:B-1----:R-:W4:Y:S04]  /*177d0*/  LDL.LU R0, [R1+0x20] ;  /* 0x0000200001007983 */ /* 0x002f280000300800 */
[----:B------:R-:W4:Y:S04]  /*177e0*/  LDL.LU R5, [R1+0x24] ;  /* 0x0000240001057983 */ /* 0x000f280000300800 */
        /* <DEDUP_REMOVED lines=17> */
[----:B0-----:R-:W4:Y:S04]  /*17900*/  LDL.LU R15, [R1+0x6c] ;  /* 0x00006c00010f7983 */ /* 0x001f280000300800 */
        /* <DEDUP_REMOVED lines=99> */
[----:B------:R-:W4:Y:S01]  /*17f40*/  LDL.LU R192, [R1+0x1fc] ;  /* 0x0001fc0001c07983 */ /* 0x000f220000300800 */
[----:B---3--:R-:W-:-:S02]  /*17f50*/  F2FP.SATFINITE.E4M3.F32.PACK_AB_MERGE_C R6, R6, R149, RZ ;  /* 0x000000950606723e */ /* 0x008fc400048070ff */
[----:B--2---:R-:W-:Y:S01]  /*17f60*/  F2FP.SATFINITE.E4M3.F32.PACK_AB_MERGE_C R4, R4, R148, RZ ;  /* 0x000000940404723e */ /* 0x004fe200048070ff */
[----:B------:R-:W2:Y:S01]  /*17f70*/  LDL.LU R149, [R1+0x7c8] ;  /* 0x0007c80001957983 */ /* 0x000ea20000300800 */
[----:B----4-:R-:W-:Y:S02]  /*17f80*/  F2FP.SATFINITE.E4M3.F32.PACK_AB_MERGE_C R2, R2, R151, RZ ;  /* 0x000000970202723e */ /* 0x010fe400048070ff */
[----:B------:R-:W-:Y:S01]  /*17f90*/  F2FP.SATFINITE.E4M3.F32.PACK_AB_MERGE_C R3, R3, R150, RZ ;  /* 0x000000960303723e */ /* 0x000fe200048070ff */
[----:B------:R-:W2:Y:S01]  /*17fa0*/  LDL.LU R148, [R1+0x7c4] ;  /* 0x0007c40001947983 */ /* 0x000ea20000300800 */
[----:B------:R-:W-:-:S03]  /*17fb0*/  F2FP.SATFINITE.E4M3.F32.PACK_AB_MERGE_C R5, R5, R0, RZ ;  /* 0x000000000505723e */ /* 0x000fc600048070ff */
[----:B------:R-:W3:Y:S04]  /*17fc0*/  LDL.LU R151, [R1+0x7c0] ;  /* 0x0007c00001977983 */ /* 0x000ee80000300800 */
[----:B------:R-:W3:Y:S04]  /*17fd0*/  LDL.LU R150, [R1+0x7bc] ;  /* 0x0007bc0001967983 */ /* 0x000ee80000300800 */
[----:B------:R-:W4:Y:S01]  /*17fe0*/  LDL.LU R0, [R1+0x7b8] ;  /* 0x0007b80001007983 */ /* 0x000f220000300800 */
[----:B------:R-:W-:Y:S02]  /*17ff0*/  F2FP.SATFINITE.E4M3.F32.PACK_AB_MERGE_C R64, R65, R64, RZ ;  /* 0x000000404140723e */ /* 0x000fe400048070ff */
[----:B------:R-:W-:-:S02]  /*18000*/  F2FP.SATFINITE.E4M3.F32.PACK_AB_MERGE_C R29, R29, R28, RZ ;  /* 0x0000001c1d1d723e */ /* 0x000fc400048070ff */
[----:B------:R-:W-:Y:S02]  /*18010*/  F2FP.SATFINITE.E4M3.F32.PACK_AB_MERGE_C R30, R31, R30, RZ ;  /* 0x0000001e1f1e723e */ /* 0x000fe400048070ff */
[----:B------:R-:W-:Y:S02]  /*18020*/  F2FP.SATFINITE.E4M3.F32.PACK_AB_MERGE_C R8, R8, R232, RZ ;  /* 0x000000e80808723e */ /* 0x000fe400048070ff */
[----:B------:R-:W-:Y:S02]  /*18030*/  F2FP.SATFINITE.E4M3.F32.PACK_AB_MERGE_C R7, R7, R230, RZ ;  /* 0x000000e60707723e */ /* 0x000fe400048070ff */
[----:B------:R-:W-:Y:S02]  /*18040*/  F2FP.SATFINITE.E4M3.F32.PACK_AB_MERGE_C R9, R9, R234, RZ ;  /* 0x000000ea0909723e */ /* 0x000fe400048070ff */
        /* <DEDUP_REMOVED lines=108> */
[----:B------:R-:W2:Y:S01]  /*18710*/  LDL.LU R197, [R1+0x7b4] ;  /* 0x0007b40001c57983 */ /* 0x000ea20000300800 */
[----:B------:R-:W-:Y:S02]  /*18720*/  F2FP.SATFINITE.E4M3.F32.PACK_AB_MERGE_C R191, R191, R196, RZ ;  /* 0x000000c4bfbf723e */ /* 0x000fe400048070ff */
[----:B------:R-:W-:-:S02]  /*18730*/  F2FP.SATFINITE.E4M3.F32.PACK_AB_MERGE_C R193, R193, R195, RZ ;  /* 0x000000c3c1c1723e */ /* 0x000fc400048070ff */
[----:B------:R-:W3:Y:S01]  /*18740*/  LDL.LU R195, [R1+0x7b0] ;  /* 0x0007b00001c37983 */ /* 0x000ee20000300800 */
[----:B------:R-:W0:Y:S01]  /*18750*/  S2R R196, SR_TID.X ;  /* 0x0000000000c47919 */ /* 0x000e220000002100 */
[----:B------:R-:W-:Y:S02]  /*18760*/  F2FP.SATFINITE.E4M3.F32.PACK_AB_MERGE_C R192, R192, R194, RZ ;  /* 0x000000c2c0c0723e */ /* 0x000fe400048070ff */
[----:B------:R-:W-:Y:S02]  /*18770*/  F2FP.SATFINITE.E4M3.F32.PACK_AB_MERGE_C R194, R25, R24, RZ ;  /* 0x0000001819c2723e */ /* 0x000fe400048070ff */
[----:B------:R-:W-:Y:S01]  /*18780*/  PRMT R27, R27, 0x5410, R30 ;  /* 0x000054101b1b7816 */ /* 0x000fe2000000001e */
[----:B----4-:R-:W-:Y:S02]  /*18790*/  VIADD R26, R0, 0x1 ;  /* 0x00000001001a7836 */ /* 0x010fe40000000000 */
[C---:B0-----:R-:W-:Y:S02]  /*187a0*/  IMAD.SHL.U32 R24, R196.reuse, 0x10, RZ ;  /* 0x00000010c4187824 */ /* 0x041fe400078e00ff */
[----:B------:R-:W-:-:S03]  /*187b0*/  IMAD.SHL.U32 R25, R196, 0x40, RZ ;  /* 0x00000040c4197824 */ /* 0x000fc600078e00ff */
[----:B------:R-:W-:Y:S02]  /*187c0*/  LOP3.LUT R24, R24, 0xf0, RZ, 0xc0, !PT ;  /* 0x000000f018187812 */ /* 0x000fe400078ec0ff */
[----:B------:R-:W-:-:S04]  /*187d0*/  LOP3.LUT R25, R25, 0x400, RZ, 0xc0, !PT ;  /* 0x0000040019197812 */ /* 0x000fc800078ec0ff */
[----:B------:R-:W-:Y:S01]  /*187e0*/  IADD3 R24, R25, UR12, R24 ;  /* 0x0000000c19187c10 */ /* 0x000fe2000fffe018 */
[----:B------:R-:W-:Y:S01]  /*187f0*/  VIADD R25, R0, 0x2 ;  /* 0x0000000200197836 */ /* 0x000fe20000000000 */
[----:B------:R-:W-:Y:S01]  /*18800*/  LOP3.LUT R196, R196, 0x7f, RZ, 0xc0, !PT ;  /* 0x0000007fc4c47812 */ /* 0x000fe200078ec0ff */
[----:B------:R-:W-:Y:S01]  /*18810*/  BAR.SYNC.DEFER_BLOCKING 0x0 ;  /* 0x0000000000007b1d */ /* 0x000fe20000010000 */
[----:B--2---:R-:W-:-:S05]  /*18820*/  LOP3.LUT R65, R197, 0x300, RZ, 0xc0, !PT ;  /* 0x00000300c5417812 */ /* 0x004fca00078ec0ff */
[----:B------:R-:W-:Y:S01]  /*18830*/  IMAD.IADD R65, R65, 0x1, R24 ;  /* 0x0000000141417824 */ /* 0x000fe200078e0218 */
[----:B---3--:R-:W-:Y:S01]  /*18840*/  ISETP.GE.AND P0, PT, R195, UR6, PT ;  /* 0x00000006c3007c0c */ /* 0x008fe2000bf06270 */
[----:B------:R-:W-:-:S03]  /*18850*/  ULDC UR6, c[0x0][0x248] ;  /* 0x0000920000067ab9 */ /* 0x000fc60000000800 */
[----:B------:R-:W-:Y:S01]  /*18860*/  ISETP.LT.AND P6, PT, R26, UR4, !P0 ;  /* 0x000000041a007c0c */ /* 0x000fe2000c7c1270 */
[C---:B------:R-:W-:Y:S01]  /*18870*/  VIADD R26, R0.reuse, 0x3 ;  /* 0x00000003001a7836 */ /* 0x040fe20000000000 */
[----:B------:R-:W-:Y:S01]  /*18880*/  ISETP.LT.AND P4, PT, R25, UR5, !P0 ;  /* 0x0000000519007c0c */ /* 0x000fe2000c781270 */
[----:B------:R-:W-:Y:S01]  /*18890*/  VIADD R25, R0, 0x4 ;  /* 0x0000000400197836 */ /* 0x000fe20000000000 */
[----:B------:R-:W-:Y:S01]  /*188a0*/  ULDC UR4, c[0x0][0x22c] ;  /* 0x00008b0000047ab9 */ /* 0x000fe20000000800 */
[----:B------:R-:W-:Y:S01]  /*188b0*/  ULDC UR5, c[0x0][0x22c] ;  /* 0x00008b0000057ab9 */ /* 0x000fe20000000800 */
[----:B------:R-:W-:Y:S01]  /*188c0*/  ISETP.LT.AND P5, PT, R26, UR4, !P0 ;  /* 0x000000041a007c0c */ /* 0x000fe2000c7a1270 */
[----:B------:R-:W-:Y:S01]  /*188d0*/  ULDC UR4, c[0x0][0x244] ;  /* 0x0000910000047ab9 */ /* 0x000fe20000000800 */
[----:B------:R-:W-:Y:S02]  /*188e0*/  ISETP.LT.AND P3, PT, R25, UR5, !P0 ;  /* 0x0000000519007c0c */ /* 0x000fe4000c761270 */
[----:B------:R-:W-:-:S02]  /*188f0*/  PRMT R24, R6, 0x5410, R2 ;  /* 0x0000541006187816 */ /* 0x000fc40000000002 */
[----:B------:R-:W-:Y:S02]  /*18900*/  PRMT R25, R4, 0x5410, R3 ;  /* 0x0000541004197816 */ /* 0x000fe40000000003 */
[----:B------:R-:W-:-:S05]  /*18910*/  PRMT R26, R194, 0x5410, R29 ;  /* 0x00005410c21a7816 */ /* 0x000fca000000001d */
[----:B------:R0:W-:Y:S01]  /*18920*/  STSM.16.M88.4 [R65], R24 ;  /* 0x0000001841007844 */ /* 0x0001e20000000200 */
[----:B------:R-:W-:Y:S01]  /*18930*/  LEA R2, R196, UR12, 0x4 ;  /* 0x0000000cc4027c11 */ /* 0x000fe2000f8e20ff */
[----:B------:R-:W-:Y:S01]  /*18940*/  BAR.SYNC.DEFER_BLOCKING 0x0 ;  /* 0x0000000000007b1d */ /* 0x000fe20000010000 */
[----:B------:R-:W-:Y:S02]  /*18950*/  PRMT R4, R5, 0x5410, R8 ;  /* 0x0000541005047816 */ /* 0x000fe40000000008 */
[----:B------:R-:W-:-:S03]  /*18960*/  PRMT R5, R7, 0x5410, R9 ;  /* 0x0000541007057816 */ /* 0x000fc60000000009 */
[----:B------:R-:W1:Y:S01]  /*18970*/  LDS.128 R28, [R2] ;  /* 0x00000000021c7984 */ /* 0x000e620000000c00 */
[----:B------:R-:W-:Y:S02]  /*18980*/  PRMT R6, R32, 0x5410, R37 ;  /* 0x0000541020067816 */ /* 0x000fe40000000025 */
[----:B------:R-:W-:Y:S01]  /*18990*/  PRMT R7, R34, 0x5410, R39 ;  /* 0x0000541022077816 */ /* 0x000fe20000000027 */
[----:B------:R-:W-:Y:S06]  /*189a0*/  BAR.SYNC.DEFER_BLOCKING 0x0 ;  /* 0x0000000000007b1d */ /* 0x000fec0000010000 */
[----:B------:R-:W-:Y:S02]  /*189b0*/  STSM.16.M88.4 [R65], R4 ;  /* 0x0000000441007844 */ /* 0x000fe40000000200 */
[----:B------:R-:W-:Y:S01]  /*189c0*/  BAR.SYNC.DEFER_BLOCKING 0x0 ;  /* 0x0000000000007b1d */ /* 0x000fe20000010000 */
[----:B0-----:R-:W-:-:S02]  /*189d0*/  PRMT R24, R10, 0x5410, R13 ;  /* 0x000054100a187816 */ /* 0x001fc4000000000d */
[----:B------:R-:W-:-:S03]  /*189e0*/  PRMT R25, R11, 0x5410, R12 ;  /* 0x000054100b197816 */ /* 0x000fc6000000000c */
[----:B------:R-:W0:Y:S01]  /*189f0*/  LDS.128 R8, [R2] ;  /* 0x0000000002087984 */ /* 0x000e220000000c00 */
[----:B------:R-:W-:Y:S02]  /*18a00*/  PRMT R26, R40, 0x5410, R45 ;  /* 0x00005410281a7816 */ /* 0x000fe4000000002d */
[----:B------:R-:W-:Y:S01]  /*18a10*/  PRMT R27, R42, 0x5410, R47 ;  /* 0x000054102a1b7816 */ /* 0x000fe2000000002f */
[----:B------:R-:W-:Y:S06]  /*18a20*/  BAR.SYNC.DEFER_BLOCKING 0x0 ;  /* 0x0000000000007b1d */ /* 0x000fec0000010000 */
[----:B------:R2:W-:Y:S02]  /*18a30*/  STSM.16.M88.4 [R65], R24 ;  /* 0x0000001841007844 */ /* 0x0005e40000000200 */
[----:B------:R-:W-:Y:S06]  /*18a40*/  BAR.SYNC.DEFER_BLOCKING 0x0 ;  /* 0x0000000000007b1d */ /* 0x000fec0000010000 */
[----:B------:R-:W3:Y:S01]  /*18a50*/  LDS.128 R4, [R2] ;  /* 0x0000000002047984 */ /* 0x000ee20000000c00 */
[----:B--2---:R-:W-:-:S02]  /*18a60*/  PRMT R24, R14, 0x5410, R17 ;  /* 0x000054100e187816 */ /* 0x004fc40000000011 */
[----:B------:R-:W-:Y:S01]  /*18a70*/  PRMT R25, R15, 0x5410, R16 ;  /* 0x000054100f197816 */ /* 0x000fe20000000010 */
[----:B------:R-:W-:Y:S01]  /*18a80*/  BAR.SYNC.DEFER_BLOCKING 0x0 ;  /* 0x0000000000007b1d */ /* 0x000fe20000010000 */
[----:B------:R-:W-:Y:S02]  /*18a90*/  PRMT R26, R48, 0x5410, R53 ;  /* 0x00005410301a7816 */ /* 0x000fe40000000035 */
[----:B------:R-:W-:-:S05]  /*18aa0*/  PRMT R27, R50, 0x5410, R55 ;  /* 0x00005410321b7816 */ /* 0x000fca0000000037 */
[----:B------:R-:W-:Y:S01]  /*18ab0*/  STSM.16.M88.4 [R65], R24 ;  /* 0x0000001841007844 */ /* 0x000fe20000000200 */
[----:B------:R-:W-:Y:S01]  /*18ac0*/  BAR.SYNC.DEFER_BLOCKING 0x0 ;  /* 0x0000000000007b1d */ /* 0x000fe20000010000 */
[----:B------:R-:W-:Y:S02]  /*18ad0*/  PRMT R16, R18, 0x5410, R21 ;  /* 0x0000541012107816 */ /* 0x000fe40000000015 */
[----:B------:R-:W-:-:S03]  /*18ae0*/  PRMT R17, R19, 0x5410, R20 ;  /* 0x0000541013117816 */ /* 0x000fc60000000014 */
[----:B------:R-:W2:Y:S01]  /*18af0*/  LDS.128 R12, [R2] ;  /* 0x00000000020c7984 */ /* 0x000ea20000000c00 */
[----:B------:R-:W-:Y:S02]  /*18b00*/  PRMT R18, R56, 0x5410, R61 ;  /* 0x0000541038127816 */ /* 0x000fe4000000003d */
[----:B------:R-:W-:Y:S01]  /*18b10*/  PRMT R19, R58, 0x5410, R63 ;  /* 0x000054103a137816 */ /* 0x000fe2000000003f */
[----:B------:R-:W-:Y:S06]  /*18b20*/  BAR.SYNC.DEFER_BLOCKING 0x0 ;  /* 0x0000000000007b1d */ /* 0x000fec0000010000 */
[----:B------:R4:W-:Y:S02]  /*18b30*/  STSM.16.M88.4 [R65], R16 ;  /* 0x0000001041007844 */ /* 0x0009e40000000200 */
[----:B----4-:R-:W-:-:S02]  /*18b40*/  PRMT R16, R22, 0x5410, R153 ;  /* 0x0000541016107816 */ /* 0x010fc40000000099 */
[----:B------:R-:W-:Y:S01]  /*18b50*/  PRMT R17, R23, 0x5410, R152 ;  /* 0x0000541017117816 */ /* 0x000fe20000000098 */
[----:B------:R-:W-:Y:S01]  /*18b60*/  BAR.SYNC.DEFER_BLOCKING 0x0 ;  /* 0x0000000000007b1d */ /* 0x000fe20000010000 */
[----:B------:R-:W-:Y:S02]  /*18b70*/  PRMT R18, R64, 0x5410, R69 ;  /* 0x0000541040127816 */ /* 0x000fe40000000045 */
[----:B------:R-:W-:-:S03]  /*18b80*/  PRMT R19, R66, 0x5410, R71 ;  /* 0x0000541042137816 */ /* 0x000fc60000000047 */
[----:B------:R-:W4:Y:S02]  /*18b90*/  LDS.128 R20, [R2] ;  /* 0x0000000002147984 */ /* 0x000f240000000c00 */
[----:B------:R-:W-:Y:S06]  /*18ba0*/  BAR.SYNC.DEFER_BLOCKING 0x0 ;  /* 0x0000000000007b1d */ /* 0x000fec0000010000 */
[----:B------:R1:W-:Y:S02]  /*18bb0*/  STSM.16.M88.4 [R65], R16 ;  /* 0x0000001041007844 */ /* 0x0003e40000000200 */
[----:B------:R-:W-:Y:S06]  /*18bc0*/  BAR.SYNC.DEFER_BLOCKING 0x0 ;  /* 0x0000000000007b1d */ /* 0x000fec0000010000 */
[----:B------:R-:W4:Y:S01]  /*18bd0*/  LDS.128 R24, [R2] ;  /* 0x0000000002187984 */ /* 0x000f220000000c00 */
[----:B-1----:R-:W-:-:S02]  /*18be0*/  PRMT R16, R154, 0x5410, R157 ;  /* 0x000054109a107816 */ /* 0x002fc4000000009d */
[----:B------:R-:W-:Y:S02]  /*18bf0*/  PRMT R17, R155, 0x5410, R156 ;  /* 0x000054109b117816 */ /* 0x000fe4000000009c */
[----:B------:R-:W-:Y:S02]  /*18c00*/  PRMT R18, R72, 0x5410, R77 ;  /* 0x0000541048127816 */ /* 0x000fe4000000004d */
[----:B------:R-:W-:Y:S01]  /*18c10*/  PRMT R19, R74, 0x5410, R79 ;  /* 0x000054104a137816 */ /* 0x000fe2000000004f */
        /* <DEDUP_REMOVED lines=25> */
[----:B------:R-:W-:Y:S02]  /*18db0*/  STSM.16.M88.4 [R65], R16 ;  /* 0x0000001041007844 */ /* 0x000fe40000000200 */
[----:B------:R-:W-:Y:S01]  /*18dc0*/  BAR.SYNC.DEFER_BLOCKING 0x0 ;  /* 0x0000000000007b1d */ /* 0x000fe20000010000 */
[----:B------:R-:W-:-:S02]  /*18dd0*/  PRMT R48, R170, 0x5410, R173 ;  /* 0x00005410aa307816 */ /* 0x000fc400000000ad */
[----:B------:R-:W-:-:S03]  /*18de0*/  PRMT R49, R171, 0x5410, R172 ;  /* 0x00005410ab317816 */ /* 0x000fc600000000ac */
[----:B------:R-:W1:Y:S01]  /*18df0*/  LDS.128 R44, [R2] ;  /* 0x00000000022c7984 */ /* 0x000e620000000c00 */
        /* <DEDUP_REMOVED lines=27> */
[----:B------:R0:W-:Y:S02]  /*18fb0*/  STSM.16.M88.4 [R65], R60 ;  /* 0x0000003c41007844 */ /* 0x0001e40000000200 */
[----:B------:R-:W-:Y:S06]  /*18fc0*/  BAR.SYNC.DEFER_BLOCKING 0x0 ;  /* 0x0000000000007b1d */ /* 0x000fec0000010000 */
[----:B------:R-:W1:Y:S01]  /*18fd0*/  LDS.128 R56, [R2] ;  /* 0x0000000002387984 */ /* 0x000e620000000c00 */
[----:B0-----:R-:W-:-:S02]  /*18fe0*/  PRMT R60, R186, 0x5410, R189 ;  /* 0x00005410ba3c7816 */ /* 0x001fc400000000bd */
[----:B------:R-:W-:Y:S02]  /*18ff0*/  PRMT R61, R187, 0x5410, R188 ;  /* 0x00005410bb3d7816 */ /* 0x000fe400000000bc */
[----:B------:R-:W-:Y:S02]  /*19000*/  PRMT R62, R136, 0x5410, R141 ;  /* 0x00005410883e7816 */ /* 0x000fe4000000008d */
[----:B------:R-:W-:Y:S01]  /*19010*/  PRMT R63, R138, 0x5410, R143 ;  /* 0x000054108a3f7816 */ /* 0x000fe2000000008f */
[----:B------:R-:W-:Y:S06]  /*19020*/  BAR.SYNC.DEFER_BLOCKING 0x0 ;  /* 0x0000000000007b1d */ /* 0x000fec0000010000 */
[----:B------:R-:W-:Y:S02]  /*19030*/  STSM.16.M88.4 [R65], R60 ;  /* 0x0000003c41007844 */ /* 0x000fe40000000200 */
[----:B------:R-:W-:Y:S01]  /*19040*/  BAR.SYNC.DEFER_BLOCKING 0x0 ;  /* 0x0000000000007b1d */ /* 0x000fe20000010000 */
[----:B------:R-:W-:-:S02]  /*19050*/  F2FP.SATFINITE.E4M3.F32.PACK_AB_MERGE_C R144, R145, R144, RZ ;  /* 0x000000909190723e */ /* 0x000fc400048070ff */
[----:B------:R-:W-:Y:S02]  /*19060*/  F2FP.SATFINITE.E4M3.F32.PACK_AB_MERGE_C R146, R147, R146, RZ ;  /* 0x000000929392723e */ /* 0x000fe400048070ff */
[----:B------:R-:W-:Y:S02]  /*19070*/  F2FP.SATFINITE.E4M3.F32.PACK_AB_MERGE_C R149, R149, R148, RZ ;  /* 0x000000949595723e */ /* 0x000fe400048070ff */
[----:B------:R-:W-:Y:S01]  /*19080*/  F2FP.SATFINITE.E4M3.F32.PACK_AB_MERGE_C R151, R151, R150, RZ ;  /* 0x000000969797723e */ /* 0x000fe200048070ff */
[----:B------:R-:W0:Y:S01]  /*19090*/  LDS.128 R60, [R2] ;  /* 0x00000000023c7984 */ /* 0x000e220000000c00 */
[----:B------:R-:W-:Y:S02]  /*190a0*/  PRMT R72, R190, 0x5410, R193 ;  /* 0x00005410be487816 */ /* 0x000fe400000000c1 */
[----:B------:R-:W-:Y:S02]  /*190b0*/  PRMT R73, R191, 0x5410, R192 ;  /* 0x00005410bf497816 */ /* 0x000fe400000000c0 */
[----:B------:R-:W-:-:S02]  /*190c0*/  PRMT R74, R144, 0x5410, R149 ;  /* 0x00005410904a7816 */ /* 0x000fc40000000095 */
[----:B------:R-:W-:Y:S01]  /*190d0*/  PRMT R75, R146, 0x5410, R151 ;  /* 0x00005410924b7816 */ /* 0x000fe20000000097 */
[----:B------:R-:W-:Y:S01]  /*190e0*/  BAR.SYNC.DEFER_BLOCKING 0x0 ;  /* 0x0000000000007b1d */ /* 0x000fe20000010000 */
[----:B------:R-:W-:-:S05]  /*190f0*/  IMAD R3, R195, UR4, RZ ;  /* 0x00000004c3037c24 */ /* 0x000fca000f8e02ff */
[----:B------:R-:W-:Y:S02]  /*19100*/  ULDC.64 UR4, c[0x0][0x220] ;  /* 0x0000880000047ab9 */ /* 0x000fe40000000a00 */
[C---:B------:R-:W-:Y:S01]  /*19110*/  IADD3 R64, P2, R3.reuse, UR4, RZ ;  /* 0x0000000403407c10 */ /* 0x040fe2000ff5e0ff */
[----:B------:R-:W-:Y:S01]  /*19120*/  ULDC UR4, c[0x0][0x248] ;  /* 0x0000920000047ab9 */ /* 0x000fe20000000800 */
[C---:B------:R-:W-:Y:S01]  /*19130*/  ISETP.LT.AND P1, PT, R0.reuse, UR7, !P0 ;  /* 0x0000000700007c0c */ /* 0x040fe2000c721270 */
[----:B------:R-:W-:Y:S01]  /*19140*/  IMAD R68, R0, UR4, RZ ;  /* 0x0000000400447c24 */ /* 0x000fe2000f8e02ff */
[----:B------:R3:W-:Y:S01]  /*19150*/  STSM.16.M88.4 [R65], R72 ;  /* 0x0000004841007844 */ /* 0x0007e20000000200 */
[----:B------:R-:W-:Y:S01]  /*19160*/  LEA.HI.X.SX32 R3, R3, UR5, 0x1, P2 ;  /* 0x0000000503037c11 */ /* 0x000fe200090f0eff */
[----:B------:R-:W-:Y:S02]  /*19170*/  ULDC UR4, c[0x0][0x248] ;  /* 0x0000920000047ab9 */ /* 0x000fe40000000800 */
[CC--:B------:R-:W-:Y:S01]  /*19180*/  IADD3 R66, P2, R68.reuse, R64.reuse, RZ ;  /* 0x0000004044427210 */ /* 0x0c0fe20007f5e0ff */
[----:B------:R-:W-:Y:S01]  /*19190*/  VIADD R70, R68, UR4 ;  /* 0x0000000444467c36 */ /* 0x000fe20008000000 */
[----:B------:R-:W-:Y:S01]  /*191a0*/  PRMT R71, R28, 0x7770, RZ ;  /* 0x000077701c477816 */ /* 0x000fe200000000ff */
[----:B------:R-:W-:Y:S01]  /*191b0*/  VIADD R69, R0, 0x5 ;  /* 0x0000000500457836 */ /* 0x000fe20000000000 */
[----:B------:R-:W-:Y:S01]  /*191c0*/  LEA.HI.X.SX32 R67, R68, R3, 0x1, P2 ;  /* 0x0000000344437211 */ /* 0x000fe200010f0eff */
[----:B------:R-:W-:Y:S06]  /*191d0*/  BAR.SYNC.DEFER_BLOCKING 0x0 ;  /* 0x0000000000007b1d */ /* 0x000fec0000010000 */
[----:B------:R-:W-:Y:S01]  /*191e0*/  ULDC UR4, c[0x0][0x22c] ;  /* 0x00008b0000047ab9 */ /* 0x000fe20000000800 */
[----:B------:R-:W-:Y:S01]  /*191f0*/  ULDC UR5, c[0x0][0x22c] ;  /* 0x00008b0000057ab9 */ /* 0x000fe20000000800 */
[----:B------:R-:W-:Y:S01]  /*19200*/  ISETP.LT.AND P2, PT, R69, UR4, !P0 ;  /* 0x0000000445007c0c */ /* 0x000fe2000c741270 */
[----:B------:R-:W-:Y:S01]  /*19210*/  ULDC UR4, c[0x0][0x248] ;  /* 0x0000920000047ab9 */ /* 0x000fe20000000800 */
[----:B---3--:R-:W-:Y:S01]  /*19220*/  PRMT R73, R28, 0x7771, RZ ;  /* 0x000077711c497816 */ /* 0x008fe200000000ff */
[----:B------:R-:W-:Y:S01]  /*19230*/  VIADD R65, R0, 0x6 ;  /* 0x0000000600417836 */ /* 0x000fe20000000000 */
[----:B------:R-:W-:Y:S01]  /*19240*/  PRMT R77, R29, 0x7770, RZ ;  /* 0x000077701d4d7816 */ /* 0x000fe200000000ff */
[----:B------:R-:W-:Y:S01]  /*19250*/  ULDC UR7, c[0x0][0x22c] ;  /* 0x00008b0000077ab9 */ /* 0x000fe20000000800 */
[----:B------:R3:W-:Y:S01]  /*19260*/  @P1 STG.E.U8 desc[UR16][R66.64], R71 ;  /* 0x0000004742001986 */ /* 0x0007e2000c101110 */
[----:B------:R-:W-:-:S04]  /*19270*/  IADD3 R68, P1, R70, R64, RZ ;  /* 0x0000004046447210 */ /* 0x000fc80007f3e0ff */
[C---:B------:R-:W-:Y:S01]  /*19280*/  LEA.HI.X.SX32 R69, R70.reuse, R3, 0x1, P1 ;  /* 0x0000000346457211 */ /* 0x040fe200008f0eff */
[----:B------:R-:W-:Y:S01]  /*19290*/  VIADD R70, R70, UR4 ;  /* 0x0000000446467c36 */ /* 0x000fe20008000000 */
[----:B------:R-:W-:-:S03]  /*192a0*/  ULDC UR4, c[0x0][0x248] ;  /* 0x0000920000047ab9 */ /* 0x000fc60000000800 */
[----:B------:R2:W-:Y:S01]  /*192b0*/  @P6 STG.E.U8 desc[UR16][R68.64], R73 ;  /* 0x0000004944006986 */ /* 0x0005e2000c101110 */
[CC--:B---3--:R-:W-:Y:S01]  /*192c0*/  IADD3 R66, P6, R70.reuse, R64.reuse, RZ ;  /* 0x0000004046427210 */ /* 0x0c8fe20007fde0ff */
[C---:B------:R-:W-:Y:S01]  /*192d0*/  VIADD R71, R70.reuse, UR4 ;  /* 0x0000000446477c36 */ /* 0x040fe20008000000 */
[----:B------:R-:W-:Y:S01]  /*192e0*/  ISETP.LT.AND P1, PT, R65, UR5, !P0 ;  /* 0x0000000541007c0c */ /* 0x000fe2000c721270 */
[----:B------:R-:W-:Y:S01]  /*192f0*/  ULDC UR5, c[0x0][0x248] ;  /* 0x0000920000057ab9 */ /* 0x000fe20000000800 */
[-C--:B------:R-:W-:Y:S01]  /*19300*/  LEA.HI.X.SX32 R67, R70, R3.reuse, 0x1, P6 ;  /* 0x0000000346437211 */ /* 0x080fe200030f0eff */
[C---:B------:R-:W-:Y:S01]  /*19310*/  VIADD R72, R71.reuse, UR5 ;  /* 0x0000000547487c36 */ /* 0x040fe20008000000 */
[CC--:B------:R-:W-:Y:S01]  /*19320*/  IADD3 R70, P6, R71.reuse, R64.reuse, RZ ;  /* 0x0000004047467210 */ /* 0x0c0fe20007fde0ff */
[----:B------:R-:W-:Y:S01]  /*19330*/  VIADD R65, R0, 0x7 ;  /* 0x0000000700417836 */ /* 0x000fe20000000000 */
[----:B------:R-:W-:Y:S01]  /*19340*/  ULDC UR4, c[0x0][0x22c] ;  /* 0x00008b0000047ab9 */ /* 0x000fe20000000800 */
[----:B------:R3:W-:Y:S01]  /*19350*/  @P4 STG.E.U8 desc[UR16][R66.64], R77 ;  /* 0x0000004d42004986 */ /* 0x0007e2000c101110 */
[----:B------:R-:W-:Y:S01]  /*19360*/  LEA.HI.X.SX32 R71, R71, R3, 0x1, P6 ;  /* 0x0000000347477211 */ /* 0x000fe200030f0eff */
[----:B------:R-:W-:Y:S01]  /*19370*/  ULDC UR5, c[0x0][0x22c] ;  /* 0x00008b0000057ab9 */ /* 0x000fe20000000800 */
[----:B--2---:R-:W-:-:S02]  /*19380*/  IADD3 R68, P6, R72, R64, RZ ;  /* 0x0000004048447210 */ /* 0x004fc40007fde0ff */
[----:B------:R-:W-:Y:S01]  /*19390*/  ISETP.LT.AND P4, PT, R65, UR4, !P0 ;  /* 0x0000000441007c0c */ /* 0x000fe2000c781270 */
[----:B------:R-:W-:Y:S01]  /*193a0*/  VIADD R65, R0, 0x8 ;  /* 0x0000000800417836 */ /* 0x000fe20000000000 */
[----:B------:R-:W-:Y:S01]  /*193b0*/  PRMT R75, R29, 0x7771, RZ ;  /* 0x000077711d4b7816 */ /* 0x000fe200000000ff */
[----:B------:R-:W-:Y:S01]  /*193c0*/  ULDC UR4, c[0x0][0x248] ;  /* 0x0000920000047ab9 */ /* 0x000fe20000000800 */
[C---:B------:R-:W-:Y:S01]  /*193d0*/  LEA.HI.X.SX32 R69, R72.reuse, R3, 0x1, P6 ;  /* 0x0000000348457211 */ /* 0x040fe200030f0eff */
[----:B------:R-:W-:Y:S01]  /*193e0*/  VIADD R72, R72, UR4 ;  /* 0x0000000448487c36 */ /* 0x000fe20008000000 */
[----:B------:R-:W-:Y:S01]  /*193f0*/  PRMT R73, R30, 0x7770, RZ ;  /* 0x000077701e497816 */ /* 0x000fe200000000ff */
[----:B------:R2:W-:Y:S01]  /*19400*/  @P5 STG.E.U8 desc[UR16][R70.64], R75 ;  /* 0x0000004b46005986 */ /* 0x0005e2000c101110 */
[----:B------:R-:W-:Y:S01]  /*19410*/  ISETP.LT.AND P6, PT, R65, UR5, !P0 ;  /* 0x0000000541007c0c */ /* 0x000fe2000c7c1270 */
[----:B------:R-:W-:Y:S01]  /*19420*/  VIADD R65, R0, 0x9 ;  /* 0x0000000900417836 */ /* 0x000fe20000000000 */
[----:B------:R-:W-:Y:S01]  /*19430*/  ULDC UR4, c[0x0][0x248] ;  /* 0x0000920000047ab9 */ /* 0x000fe20000000800 */
[----:B------:R4:W-:Y:S01]  /*19440*/  @P3 STG.E.U8 desc[UR16][R68.64], R73 ;  /* 0x0000004944003986 */ /* 0x0009e2000c101110 */
[----:B---3--:R-:W-:Y:S01]  /*19450*/  IADD3 R66, P3, R72, R64, RZ ;  /* 0x0000004048427210 */ /* 0x008fe20007f7e0ff */
[----:B------:R-:W-:-:S02]  /*19460*/  ULDC UR5, c[0x0][0x22c] ;  /* 0x00008b0000057ab9 */ /* 0x000fc40000000800 */
[----:B------:R-:W-:Y:S01]  /*19470*/  ISETP.LT.AND P5, PT, R65, UR5, !P0 ;  /* 0x0000000541007c0c */ /* 0x000fe2000c7a1270 */
[----:B------:R-:W-:Y:S01]  /*19480*/  VIADD R65, R0, 0xa ;  /* 0x0000000a00417836 */ /* 0x000fe20000000000 */
[C---:B------:R-:W-:Y:S01]  /*19490*/  LEA.HI.X.SX32 R67, R72.reuse, R3, 0x1, P3 ;  /* 0x0000000348437211 */ /* 0x040fe200018f0eff */
[----:B------:R-:W-:Y:S01]  /*194a0*/  ULDC UR5, c[0x0][0x22c] ;  /* 0x00008b0000057ab9 */ /* 0x000fe20000000800 */
[----:B--2---:R-:W-:Y:S01]  /*194b0*/  VIADD R70, R72, UR4 ;  /* 0x0000000448467c36 */ /* 0x004fe20008000000 */
[----:B------:R-:W-:Y:S01]  /*194c0*/  PRMT R75, R30, 0x7771, RZ ;  /* 0x000077711e4b7816 */ /* 0x000fe200000000ff */
[----:B------:R-:W-:-:S03]  /*194d0*/  ULDC UR4, c[0x0][0x22c] ;  /* 0x00008b0000047ab9 */ /* 0x000fc60000000800 */
[C---:B----4-:R-:W-:Y:S01]  /*194e0*/  IADD3 R68, P3, R70.reuse, R64, RZ ;  /* 0x0000004046447210 */ /* 0x050fe20007f7e0ff */
[----:B------:R2:W-:Y:S01]  /*194f0*/  @P2 STG.E.U8 desc[UR16][R66.64], R75 ;  /* 0x0000004b42002986 */ /* 0x0005e2000c101110 */
[----:B------:R-:W-:Y:S01]  /*19500*/  ISETP.LT.AND P2, PT, R65, UR4, !P0 ;  /* 0x0000000441007c0c */ /* 0x000fe2000c741270 */
[----:B------:R-:W-:Y:S01]  /*19510*/  ULDC UR4, c[0x0][0x248] ;  /* 0x0000920000047ab9 */ /* 0x000fe20000000800 */
[C---:B------:R-:W-:Y:S01]  /*19520*/  LEA.HI.X.SX32 R69, R70.reuse, R3, 0x1, P3 ;  /* 0x0000000346457211 */ /* 0x040fe200018f0eff */
[----:B------:R-:W-:Y:S01]  /*19530*/  VIADD R72, R70, UR4 ;  /* 0x0000000446487c36 */ /* 0x000fe20008000000 */
[----:B------:R-:W-:Y:S01]  /*19540*/  PRMT R73, R31, 0x7770, RZ ;  /* 0x000077701f497816 */ /* 0x000fe200000000ff */
[----:B------:R-:W-:Y:S01]  /*19550*/  VIADD R65, R0, 0xb ;  /* 0x0000000b00417836 */ /* 0x000fe20000000000 */
[----:B------:R-:W-:-:S03]  /*19560*/  ULDC UR4, c[0x0][0x22c] ;  /* 0x00008b0000047ab9 */ /* 0x000fc60000000800 */
[----:B------:R3:W-:Y:S01]  /*19570*/  @P1 STG.E.U8 desc[UR16][R68.64], R73 ;  /* 0x0000004944001986 */ /* 0x0007e2000c101110 */
[C---:B------:R-:W-:Y:S02]  /*19580*/  IADD3 R70, P1, R72.reuse, R64, RZ ;  /* 0x0000004048467210 */ /* 0x040fe40007f3e0ff */
        /* <DEDUP_REMOVED lines=8> */
[CC--:B--2---:R-:W-:Y:S01]  /*19610*/  IADD3 R66, P4, R72.reuse, R64.reuse, RZ ;  /* 0x0000004048427210 */ /* 0x0c4fe20007f9e0ff */
[C---:B---3--:R-:W-:Y:S01]  /*19620*/  VIADD R69, R72.reuse, UR4 ;  /* 0x0000000448457c36 */ /* 0x048fe20008000000 */
[----:B------:R-:W-:Y:S01]  /*19630*/  ISETP.LT.AND P1, PT, R65, UR5, !P0 ;  /* 0x0000000541007c0c */ /* 0x000fe2000c721270 */
[----:B------:R-:W-:Y:S01]  /*19640*/  ULDC UR5, c[0x0][0x248] ;  /* 0x0000920000057ab9 */ /* 0x000fe20000000800 */
[-C--:B------:R-:W-:Y:S01]  /*19650*/  LEA.HI.X.SX32 R67, R72, R3.reuse, 0x1, P4 ;  /* 0x0000000348437211 */ /* 0x080fe200020f0eff */
[C---:B------:R-:W-:Y:S01]  /*19660*/  VIADD R72, R69.reuse, UR5 ;  /* 0x0000000545487c36 */ /* 0x040fe20008000000 */
[----:B------:R-:W-:Y:S01]  /*19670*/  PRMT R75, R28, 0x7772, RZ ;  /* 0x000077721c4b7816 */ /* 0x000fe200000000ff */
[----:B------:R-:W-:Y:S01]  /*19680*/  VIADD R65, R0, 0xd ;  /* 0x0000000d00417836 */ /* 0x000fe20000000000 */
[CC--:B------:R-:W-:Y:S01]  /*19690*/  IADD3 R68, P4, R69.reuse, R64.reuse, RZ ;  /* 0x0000004045447210 */ /* 0x0c0fe20007f9e0ff */
[----:B------:R-:W-:Y:S01]  /*196a0*/  ULDC UR4, c[0x0][0x22c] ;  /* 0x00008b0000047ab9 */ /* 0x000fe20000000800 */
[----:B------:R-:W-:Y:S01]  /*196b0*/  PRMT R73, R28, 0x7773, RZ ;  /* 0x000077731c497816 */ /* 0x000fe200000000ff */
[----:B------:R2:W-:Y:S01]  /*196c0*/  @P6 STG.E.U8 desc[UR16][R66.64], R75 ;  /* 0x0000004b42006986 */ /* 0x0005e2000c101110 */
[----:B----4-:R-:W-:Y:S01]  /*196d0*/  IADD3 R70, P6, R72, R64, RZ ;  /* 0x0000004048467210 */ /* 0x010fe20007fde0ff */
[----:B------:R-:W-:Y:S01]  /*196e0*/  ULDC UR5, c[0x0][0x22c] ;  /* 0x00008b0000057ab9 */ /* 0x000fe20000000800 */
[----:B------:R-:W-:-:S02]  /*196f0*/  LEA.HI.X.SX32 R69, R69, R3, 0x1, P4 ;  /* 0x0000000345457211 */ /* 0x000fc400020f0eff */
[----:B------:R-:W-:Y:S01]  /*19700*/  ISETP.LT.AND P4, PT, R65, UR4, !P0 ;  /* 0x0000000441007c0c */ /* 0x000fe2000c781270 */
[----:B------:R-:W-:Y:S01]  /*19710*/  ULDC UR4, c[0x0][0x248] ;  /* 0x0000920000047ab9 */ /* 0x000fe20000000800 */
[C---:B------:R-:W-:Y:S01]  /*19720*/  LEA.HI.X.SX32 R71, R72.reuse, R3, 0x1, P6 ;  /* 0x0000000348477211 */ /* 0x040fe200030f0eff */
[----:B------:R-:W-:Y:S01]  /*19730*/  VIADD R72, R72, UR4 ;  /* 0x0000000448487c36 */ /* 0x000fe20008000000 */
[----:B------:R-:W-:Y:S01]  /*19740*/  PRMT R65, R29, 0x7772, RZ ;  /* 0x000077721d417816 */ /* 0x000fe200000000ff */
[----:B------:R-:W-:Y:S01]  /*19750*/  VIADD R28, R0, 0xe ;  /* 0x0000000e001c7836 */ /* 0x000fe20000000000 */
[----:B------:R3:W-:Y:S01]  /*19760*/  @P5 STG.E.U8 desc[UR16][R68.64], R73 ;  /* 0x0000004944005986 */ /* 0x0007e2000c101110 */
[----:B------:R-:W-:-:S03]  /*19770*/  ULDC UR4, c[0x0][0x248] ;  /* 0x0000920000047ab9 */ /* 0x000fc60000000800 */
[----:B------:R4:W-:Y:S01]  /*19780*/  @P2 STG.E.U8 desc[UR16][R70.64], R65 ;  /* 0x0000004146002986 */ /* 0x0009e2000c101110 */
[-C--:B--2---:R-:W-:Y:S02]  /*19790*/  IADD3 R66, P2, R72, R64.reuse, RZ ;  /* 0x0000004048427210 */ /* 0x084fe40007f5e0ff */
[----:B------:R-:W-:Y:S01]  /*197a0*/  ISETP.LT.AND P6, PT, R28, UR5, !P0 ;  /* 0x000000051c007c0c */ /* 0x000fe2000c7c1270 */
[----:B------:R-:W-:Y:S01]  /*197b0*/  VIADD R28, R0, 0xf ;  /* 0x0000000f001c7836 */ /* 0x000fe20000000000 */
[CC--:B------:R-:W-:Y:S01]  /*197c0*/  LEA.HI.X.SX32 R67, R72.reuse, R3.reuse, 0x1, P2 ;  /* 0x0000000348437211 */ /* 0x0c0fe200010f0eff */
[----:B------:R-:W-:Y:S01]  /*197d0*/  ULDC UR5, c[0x0][0x22c] ;  /* 0x00008b0000057ab9 */ /* 0x000fe20000000800 */
[----:B---3--:R-:W-:Y:S01]  /*197e0*/  VIADD R68, R72, UR4 ;  /* 0x0000000448447c36 */ /* 0x008fe20008000000 */
[----:B------:R-:W-:Y:S01]  /*197f0*/  PRMT R73, R29, 0x7773, RZ ;  /* 0x000077731d497816 */ /* 0x000fe200000000ff */
[----:B------:R-:W-:Y:S01]  /*19800*/  VIADD R29, R0, 0x10 ;  /* 0x00000010001d7836 */ /* 0x000fe20000000000 */
[----:B------:R-:W-:Y:S01]  /*19810*/  ISETP.LT.AND P5, PT, R28, UR5, !P0 ;  /* 0x000000051c007c0c */ /* 0x000fe2000c7a1270 */
[----:B------:R-:W-:Y:S01]  /*19820*/  ULDC UR4, c[0x0][0x22c] ;  /* 0x00008b0000047ab9 */ /* 0x000fe20000000800 */
[C---:B------:R-:W-:Y:S01]  /*19830*/  IADD3 R28, P2, R68.reuse, R64, RZ ;  /* 0x00000040441c7210 */ /* 0x040fe20007f5e0ff */
[----:B------:R2:W-:Y:S01]  /*19840*/  @P3 STG.E.U8 desc[UR16][R66.64], R73 ;  /* 0x0000004942003986 */ /* 0x0005e2000c101110 */
[----:B------:R-:W-:Y:S01]  /*19850*/  ISETP.LT.AND P3, PT, R29, UR4, !P0 ;  /* 0x000000041d007c0c */ /* 0x000fe2000c761270 */
[----:B------:R-:W-:Y:S01]  /*19860*/  ULDC UR4, c[0x0][0x248] ;  /* 0x0000920000047ab9 */ /* 0x000fe20000000800 */
[C---:B------:R-:W-:Y:S01]  /*19870*/  LEA.HI.X.SX32 R29, R68.reuse, R3, 0x1, P2 ;  /* 0x00000003441d7211 */ /* 0x040fe200010f0eff */
[----:B----4-:R-:W-:Y:S01]  /*19880*/  VIADD R70, R68, UR4 ;  /* 0x0000000444467c36 */ /* 0x010fe20008000000 */
[----:B------:R-:W-:Y:S01]  /*19890*/  PRMT R71, R30, 0x7772, RZ ;  /* 0x000077721e477816 */ /* 0x000fe200000000ff */
[----:B------:R-:W-:Y:S01]  /*198a0*/  VIADD R65, R0, 0x11 ;  /* 0x0000001100417836 */ /* 0x000fe20000000000 */
[----:B------:R-:W-:Y:S01]  /*198b0*/  ULDC UR4, c[0x0][0x22c] ;  /* 0x00008b0000047ab9 */ /* 0x000fe20000000800 */
[----:B------:R-:W-:-:S02]  /*198c0*/  ULDC UR5, c[0x0][0x22c] ;  /* 0x00008b0000057ab9 */ /* 0x000fc40000000800 */
[----:B------:R3:W-:Y:S01]  /*198d0*/  @P1 STG.E.U8 desc[UR16][R28.64], R71 ;  /* 0x000000471c001986 */ /* 0x0007e2000c101110 */
[CC--:B------:R-:W-:Y:S02]  /*198e0*/  IADD3 R68, P1, R70.reuse, R64.reuse, RZ ;  /* 0x0000004046447210 */ /* 0x0c0fe40007f3e0ff */
[----:B------:R-:W-:Y:S01]  /*198f0*/  ISETP.LT.AND P2, PT, R65, UR4, !P0 ;  /* 0x0000000441007c0c */ /* 0x000fe2000c741270 */
[----:B------:R-:W-:Y:S01]  /*19900*/  ULDC UR4, c[0x0][0x248] ;  /* 0x0000920000047ab9 */ /* 0x000fe20000000800 */
[C---:B------:R-:W-:Y:S01]  /*19910*/  LEA.HI.X.SX32 R69, R70.reuse, R3, 0x1, P1 ;  /* 0x0000000346457211 */ /* 0x040fe200008f0eff */
[----:B------:R-:W-:Y:S01]  /*19920*/  VIADD R70, R70, UR4 ;  /* 0x0000000446467c36 */ /* 0x000fe20008000000 */
[----:B--2---:R-:W-:Y:S01]  /*19930*/  PRMT R67, R30, 0x7773, RZ ;  /* 0x000077731e437816 */ /* 0x004fe200000000ff */
[----:B------:R-:W-:Y:S02]  /*19940*/  ULDC UR4, c[0x0][0x248] ;  /* 0x0000920000047ab9 */ /* 0x000fe40000000800 */
[C---:B------:R-:W-:Y:S01]  /*19950*/  VIADD R66, R70.reuse, UR4 ;  /* 0x0000000446427c36 */ /* 0x040fe20008000000 */
[----:B------:R-:W-:Y:S01]  /*19960*/  ULDC UR4, c[0x0][0x248] ;  /* 0x0000920000047ab9 */ /* 0x000fe20000000800 */
[----:B------:R2:W-:Y:S01]  /*19970*/  @P4 STG.E.U8 desc[UR16][R68.64], R67 ;  /* 0x0000004344004986 */ /* 0x0005e2000c101110 */
[----:B---3--:R-:W-:Y:S01]  /*19980*/  IADD3 R28, P4, R70, R64, RZ ;  /* 0x00000040461c7210 */ /* 0x008fe20007f9e0ff */
[----:B------:R-:W-:Y:S01]  /*19990*/  VIADD R65, R0, 0x12 ;  /* 0x0000001200417836 */ /* 0x000fe20000000000 */
[----:B------:R-:W-:-:S02]  /*199a0*/  PRMT R73, R31, 0x7772, RZ ;  /* 0x000077721f497816 */ /* 0x000fc400000000ff */
[-C--:B------:R-:W-:Y:S02]  /*199b0*/  LEA.HI.X.SX32 R29, R70, R3.reuse, 0x1, P4 ;  /* 0x00000003461d7211 */ /* 0x080fe400020f0eff */
[CC--:B------:R-:W-:Y:S02]  /*199c0*/  IADD3 R30, P4, R66.reuse, R64.reuse, RZ ;  /* 0x00000040421e7210 */ /* 0x0c0fe40007f9e0ff */
[----:B------:R-:W-:Y:S01]  /*199d0*/  ISETP.LT.AND P1, PT, R65, UR5, !P0 ;  /* 0x0000000541007c0c */ /* 0x000fe2000c721270 */
[----:B--2---:R-:W-:Y:S01]  /*199e0*/  VIADD R68, R66, UR4 ;  /* 0x0000000442447c36 */ /* 0x004fe20008000000 */
[----:B------:R-:W-:Y:S01]  /*199f0*/  PRMT R71, R31, 0x7773, RZ ;  /* 0x000077731f477816 */ /* 0x000fe200000000ff */
[----:B------:R-:W-:Y:S01]  /*19a00*/  VIADD R65, R0, 0x13 ;  /* 0x0000001300417836 */ /* 0x000fe20000000000 */
[-C--:B------:R-:W-:Y:S01]  /*19a10*/  LEA.HI.X.SX32 R31, R66, R3.reuse, 0x1, P4 ;  /* 0x00000003421f7211 */ /* 0x080fe200020f0eff */
[----:B------:R2:W-:Y:S01]  /*19a20*/  @P6 STG.E.U8 desc[UR16][R28.64], R73 ;  /* 0x000000491c006986 */ /* 0x0005e2000c101110 */
[-C--:B------:R-:W-:Y:S01]  /*19a30*/  IADD3 R66, P6, R68, R64.reuse, RZ ;  /* 0x0000004044427210 */ /* 0x080fe20007fde0ff */
[----:B------:R-:W-:Y:S01]  /*19a40*/  ULDC UR5, c[0x0][0x22c] ;  /* 0x00008b0000057ab9 */ /* 0x000fe20000000800 */
[----:B------:R-:W-:Y:S01]  /*19a50*/  ULDC UR4, c[0x0][0x248] ;  /* 0x0000920000047ab9 */ /* 0x000fe20000000800 */
[----:B------:R-:W-:Y:S01]  /*19a60*/  ISETP.LT.AND P4, PT, R65, UR5, !P0 ;  /* 0x0000000541007c0c */ /* 0x000fe2000c781270 */
[----:B------:R-:W-:Y:S01]  /*19a70*/  VIADD R65, R0, 0x14 ;  /* 0x0000001400417836 */ /* 0x000fe20000000000 */
[CC--:B------:R-:W-:Y:S01]  /*19a80*/  LEA.HI.X.SX32 R67, R68.reuse, R3.reuse, 0x1, P6 ;  /* 0x0000000344437211 */ /* 0x0c0fe200030f0eff */
[----:B------:R-:W-:Y:S01]  /*19a90*/  VIADD R68, R68, UR4 ;  /* 0x0000000444447c36 */ /* 0x000fe20008000000 */
[----:B------:R-:W-:Y:S01]  /*19aa0*/  PRMT R75, R8, 0x7770, RZ ;  /* 0x00007770084b7816 */ /* 0x000fe200000000ff */
[----:B------:R3:W-:Y:S01]  /*19ab0*/  @P5 STG.E.U8 desc[UR16][R30.64], R71 ;  /* 0x000000471e005986 */ /* 0x0007e2000c101110 */
[----:B------:R-:W-:Y:S01]  /*19ac0*/  ULDC UR5, c[0x0][0x22c] ;  /* 0x00008b0000057ab9 */ /* 0x000fe20000000800 */
[----:B------:R-:W-:Y:S01]  /*19ad0*/  ULDC UR4, c[0x0][0x248] ;  /* 0x0000920000047ab9 */ /* 0x000fe20000000800 */
[----:B--2---:R-:W-:Y:S01]  /*19ae0*/  VIADD R29, R0, 0x15 ;  /* 0x00000015001d7836 */ /* 0x004fe20000000000 */
[----:B------:R2:W-:Y:S01]  /*19af0*/  @P3 STG.E.U8 desc[UR16][R66.64], R75 ;  /* 0x0000004b42003986 */ /* 0x0005e2000c101110 */
[----:B------:R-:W-:Y:S01]  /*19b00*/  ISETP.LT.AND P6, PT, R65, UR5, !P0 ;  /* 0x0000000541007c0c */ /* 0x000fe2000c7c1270 */
[----:B------:R-:W-:Y:S01]  /*19b10*/  ULDC UR5, c[0x0][0x22c] ;  /* 0x00008b0000057ab9 */ /* 0x000fe20000000800 */
[C---:B------:R-:W-:Y:S01]  /*19b20*/  IADD3 R28, P3, R68.reuse, R64, RZ ;  /* 0x00000040441c7210 */ /* 0x040fe20007f7e0ff */
[C---:B------:R-:W-:Y:S01]  /*19b30*/  VIADD R69, R68.reuse, UR4 ;  /* 0x0000000444457c36 */ /* 0x040fe20008000000 */
[----:B------:R-:W-:Y:S01]  /*19b40*/  ISETP.LT.AND P5, PT, R29, UR5, !P0 ;  /* 0x000000051d007c0c */ /* 0x000fe2000c7a1270 */
[----:B------:R-:W-:Y:S01]  /*19b50*/  ULDC UR4, c[0x0][0x22c] ;  /* 0x00008b0000047ab9 */ /* 0x000fe20000000800 */
[----:B------:R-:W-:Y:S01]  /*19b60*/  LEA.HI.X.SX32 R29, R68, R3, 0x1, P3 ;  /* 0x00000003441d7211 */ /* 0x000fe200018f0eff */
[----:B---3--:R-:W-:Y:S01]  /*19b70*/  VIADD R31, R0, 0x16 ;  /* 0x00000016001f7836 */ /* 0x008fe20000000000 */
[----:B------:R-:W-:-:S02]  /*19b80*/  PRMT R71, R8, 0x7771, RZ ;  /* 0x0000777108477816 */ /* 0x000fc400000000ff */
[----:B------:R-:W-:Y:S01]  /*19b90*/  PRMT R73, R9, 0x7770, RZ ;  /* 0x0000777009497816 */ /* 0x000fe200000000ff */
[----:B------:R-:W-:Y:S01]  /*19ba0*/  VIADD R65, R0, 0x17 ;  /* 0x0000001700417836 */ /* 0x000fe20000000000 */
[-C--:B------:R-:W-:Y:S01]  /*19bb0*/  IADD3 R30, P3, R69, R64.reuse, RZ ;  /* 0x00000040451e7210 */ /* 0x080fe20007f7e0ff */
[----:B------:R3:W-:Y:S01]  /*19bc0*/  @P2 STG.E.U8 desc[UR16][R28.64], R71 ;  /* 0x000000471c002986 */ /* 0x0007e2000c101110 */
[----:B------:R-:W-:Y:S01]  /*19bd0*/  ISETP.LT.AND P2, PT, R31, UR4, !P0 ;  /* 0x000000041f007c0c */ /* 0x000fe2000c741270 */
[----:B------:R-:W-:Y:S01]  /*19be0*/  ULDC UR4, c[0x0][0x248] ;  /* 0x0000920000047ab9 */ /* 0x000fe20000000800 */
[C---:B------:R-:W-:Y:S01]  /*19bf0*/  LEA.HI.X.SX32 R31, R69.reuse, R3, 0x1, P3 ;  /* 0x00000003451f7211 */ /* 0x040fe200018f0eff */
[----:B------:R-:W-:Y:S01]  /*19c00*/  VIADD R69, R69, UR4 ;  /* 0x0000000445457c36 */ /* 0x000fe20008000000 */
[----:B------:R-:W-:Y:S01]  /*19c10*/  ULDC UR4, c[0x0][0x22c] ;  /* 0x00008b0000047ab9 */ /* 0x000fe20000000800 */
[----:B------:R-:W-:Y:S02]  /*19c20*/  ULDC UR5, c[0x0][0x22c] ;  /* 0x00008b0000057ab9 */ /* 0x000fe40000000800 */
[----:B------:R4:W-:Y:S01]  /*19c30*/  @P1 STG.E.U8 desc[UR16][R30.64], R73 ;  /* 0x000000491e001986 */ /* 0x0009e2000c101110 */
[----:B--2---:R-:W-:-:S02]  /*19c40*/  IADD3 R66, P1, R69, R64, RZ ;  /* 0x0000004045427210 */ /* 0x004fc40007f3e0ff */
[----:B------:R-:W-:Y:S01]  /*19c50*/  ISETP.LT.AND P3, PT, R65, UR4, !P0 ;  /* 0x0000000441007c0c */ /* 0x000fe2000c761270 */
[----:B------:R-:W-:Y:S01]  /*19c60*/  ULDC UR4, c[0x0][0x248] ;  /* 0x0000920000047ab9 */ /* 0x000fe20000000800 */
[----:B---3--:R-:W-:Y:S01]  /*19c70*/  VIADD R28, R0, 0x18 ;  /* 0x00000018001c7836 */ /* 0x008fe20000000000 */
[CC--:B------:R-:W-:Y:S01]  /*19c80*/  LEA.HI.X.SX32 R67, R69.reuse, R3.reuse, 0x1, P1 ;  /* 0x0000000345437211 */ /* 0x0c0fe200008f0eff */
[----:B------:R-:W-:Y:S01]  /*19c90*/  VIADD R69, R69, UR4 ;  /* 0x0000000445457c36 */ /* 0x000fe20008000000 */
[----:B------:R-:W-:Y:S01]  /*19ca0*/  PRMT R71, R9, 0x7771, RZ ;  /* 0x0000777109477816 */ /* 0x000fe200000000ff */
[----:B------:R-:W-:Y:S01]  /*19cb0*/  ULDC UR4, c[0x0][0x248] ;  /* 0x0000920000047ab9 */ /* 0x000fe20000000800 */
[----:B------:R-:W-:Y:S01]  /*19cc0*/  ISETP.LT.AND P1, PT, R28, UR5, !P0 ;  /* 0x000000051c007c0c */ /* 0x000fe2000c721270 */
[----:B------:R-:W-:Y:S02]  /*19cd0*/  ULDC UR5, c[0x0][0x248] ;  /* 0x0000920000057ab9 */ /* 0x000fe40000000800 */
[----:B------:R2:W-:Y:S01]  /*19ce0*/  @P4 STG.E.U8 desc[UR16][R66.64], R71 ;  /* 0x0000004742004986 */ /* 0x0005e2000c101110 */
[CC--:B------:R-:W-:Y:S01]  /*19cf0*/  IADD3 R28, P4, R69.reuse, R64.reuse, RZ ;  /* 0x00000040451c7210 */ /* 0x0c0fe20007f9e0ff */
[C---:B----4-:R-:W-:Y:S01]  /*19d00*/  VIADD R31, R69.reuse, UR4 ;  /* 0x00000004451f7c36 */ /* 0x050fe20008000000 */
[----:B------:R-:W-:Y:S01]  /*19d10*/  PRMT R73, R10, 0x7770, RZ ;  /* 0x000077700a497816 */ /* 0x000fe200000000ff */
[----:B------:R-:W-:Y:S01]  /*19d20*/  VIADD R65, R0, 0x19 ;  /* 0x0000001900417836 */ /* 0x000fe20000000000 */
[-C--:B------:R-:W-:Y:S01]  /*19d30*/  LEA.HI.X.SX32 R29, R69, R3.reuse, 0x1, P4 ;  /* 0x00000003451d7211 */ /* 0x080fe200020f0eff */
[C---:B------:R-:W-:Y:S01]  /*19d40*/  VIADD R68, R31.reuse, UR5 ;  /* 0x000000051f447c36 */ /* 0x040fe20008000000 */
[CC--:B------:R-:W-:Y:S01]  /*19d50*/  IADD3 R30, P4, R31.reuse, R64.reuse, RZ ;  /* 0x000000401f1e7210 */ /* 0x0c0fe20007f9e0ff */
[----:B------:R-:W-:Y:S01]  /*19d60*/  ULDC UR4, c[0x0][0x22c] ;  /* 0x00008b0000047ab9 */ /* 0x000fe20000000800 */
[----:B------:R-:W-:Y:S01]  /*19d70*/  PRMT R69, R10, 0x7771, RZ ;  /* 0x000077710a457816 */ /* 0x000fe200000000ff */
[----:B------:R3:W-:Y:S01]  /*19d80*/  @P6 STG.E.U8 desc[UR16][R28.64], R73 ;  /* 0x000000491c006986 */ /* 0x0007e2000c101110 */
[----:B------:R-:W-:Y:S01]  /*19d90*/  LEA.HI.X.SX32 R31, R31, R3, 0x1, P4 ;  /* 0x000000031f1f7211 */ /* 0x000fe200020f0eff */
[----:B------:R-:W-:Y:S01]  /*19da0*/  ULDC UR5, c[0x0][0x22c] ;  /* 0x00008b0000057ab9 */ /* 0x000fe20000000800 */
[----:B--2---:R-:W-:-:S02]  /*19db0*/  IADD3 R66, P6, R68, R64, RZ ;  /* 0x0000004044427210 */ /* 0x004fc40007fde0ff */
[----:B------:R-:W-:Y:S01]  /*19dc0*/  ISETP.LT.AND P4, PT, R65, UR4, !P0 ;  /* 0x0000000441007c0c */ /* 0x000fe2000c781270 */
[----:B------:R-:W-:Y:S01]  /*19dd0*/  ULDC UR4, c[0x0][0x248] ;  /* 0x0000920000047ab9 */ /* 0x000fe20000000800 */
[----:B------:R-:W-:Y:S01]  /*19de0*/  LEA.HI.X.SX32 R67, R68, R3, 0x1, P6 ;  /* 0x0000000344437211 */ /* 0x000fe200030f0eff */
[----:B------:R-:W-:Y:S01]  /*19df0*/  VIADD R65, R0, 0x1a ;  /* 0x0000001a00417836 */ /* 0x000fe20000000000 */
[----:B------:R-:W-:Y:S01]  /*19e00*/  PRMT R71, R11, 0x7770, RZ ;  /* 0x000077700b477816 */ /* 0x000fe200000000ff */
[----:B------:R-:W-:Y:S01]  /*19e10*/  VIADD R68, R68, UR4 ;  /* 0x0000000444447c36 */ /* 0x000fe20008000000 */
[----:B------:R2:W-:Y:S01]  /*19e20*/  @P5 STG.E.U8 desc[UR16][R30.64], R69 ;  /* 0x000000451e005986 */ /* 0x0005e2000c101110 */
[----:B---3--:R-:W-:Y:S01]  /*19e30*/  VIADD R29, R0, 0x1b ;  /* 0x0000001b001d7836 */ /* 0x008fe20000000000 */
[----:B------:R-:W-:Y:S01]  /*19e40*/  ISETP.LT.AND P6, PT, R65, UR5, !P0 ;  /* 0x0000000541007c0c */ /* 0x000fe2000c7c1270 */
[----:B------:R-:W-:Y:S01]  /*19e50*/  ULDC UR5, c[0x0][0x22c] ;  /* 0x00008b0000057ab9 */ /* 0x000fe20000000800 */
[----:B------:R3:W-:Y:S01]  /*19e60*/  @P2 STG.E.U8 desc[UR16][R66.64], R71 ;  /* 0x0000004742002986 */ /* 0x0007e2000c101110 */
[----:B------:R-:W-:Y:S01]  /*19e70*/  IADD3 R28, P2, R68, R64, RZ ;  /* 0x00000040441c7210 */ /* 0x000fe20007f5e0ff */
[----:B------:R-:W-:Y:S01]  /*19e80*/  ULDC UR4, c[0x0][0x248] ;  /* 0x0000920000047ab9 */ /* 0x000fe20000000800 */
[----:B------:R-:W-:-:S02]  /*19e90*/  ISETP.LT.AND P5, PT, R29, UR5, !P0 ;  /* 0x000000051d007c0c */ /* 0x000fc4000c7a1270 */
[----:B------:R-:W-:Y:S01]  /*19ea0*/  PRMT R73, R11, 0x7771, RZ ;  /* 0x000077710b497816 */ /* 0x000fe200000000ff */
[----:B--2---:R-:W-:Y:S01]  /*19eb0*/  VIADD R31, R0, 0x1c ;  /* 0x0000001c001f7836 */ /* 0x004fe20000000000 */
[CC--:B------:R-:W-:Y:S01]  /*19ec0*/  LEA.HI.X.SX32 R29, R68.reuse, R3.reuse, 0x1, P2 ;  /* 0x00000003441d7211 */ /* 0x0c0fe200010f0eff */
[----:B------:R-:W-:Y:S01]  /*19ed0*/  VIADD R69, R68, UR4 ;  /* 0x0000000444457c36 */ /* 0x000fe20008000000 */
[----:B------:R-:W-:Y:S01]  /*19ee0*/  ULDC UR4, c[0x0][0x22c] ;  /* 0x00008b0000047ab9 */ /* 0x000fe20000000800 */
[----:B---3--:R-:W-:Y:S01]  /*19ef0*/  PRMT R71, R8, 0x7772, RZ ;  /* 0x0000777208477816 */ /* 0x008fe200000000ff */
[----:B------:R-:W-:Y:S01]  /*19f00*/  VIADD R65, R0, 0x1d ;  /* 0x0000001d00417836 */ /* 0x000fe20000000000 */
[----:B------:R2:W-:Y:S01]  /*19f10*/  @P3 STG.E.U8 desc[UR16][R28.64], R73 ;  /* 0x000000491c003986 */ /* 0x0005e2000c101110 */
[----:B------:R-:W-:Y:S01]  /*19f20*/  IADD3 R30, P2, R69, R64, RZ ;  /* 0x00000040451e7210 */ /* 0x000fe20007f5e0ff */
[----:B------:R-:W-:Y:S01]  /*19f30*/  ULDC UR5, c[0x0][0x22c] ;  /* 0x00008b0000057ab9 */ /* 0x000fe20000000800 */
[----:B------:R-:W-:Y:S01]  /*19f40*/  ISETP.LT.AND P3, PT, R31, UR4, !P0 ;  /* 0x000000041f007c0c */ /* 0x000fe2000c761270 */
[----:B------:R-:W-:Y:S01]  /*19f50*/  ULDC UR4, c[0x0][0x248] ;  /* 0x0000920000047ab9 */ /* 0x000fe20000000800 */
[C---:B------:R-:W-:Y:S01]  /*19f60*/  LEA.HI.X.SX32 R31, R69.reuse, R3, 0x1, P2 ;  /* 0x00000003451f7211 */ /* 0x040fe200010f0eff */
[----:B------:R-:W-:Y:S01]  /*19f70*/  VIADD R69, R69, UR4 ;  /* 0x0000000445457c36 */ /* 0x000fe20008000000 */
[----:B------:R-:W-:-:S03]  /*19f80*/  ULDC UR4, c[0x0][0x22c] ;  /* 0x00008b0000047ab9 */ /* 0x000fc60000000800 */
[----:B------:R3:W-:Y:S01]  /*19f90*/  @P1 STG.E.U8 desc[UR16][R30.64], R71 ;  /* 0x000000471e001986 */ /* 0x0007e2000c101110 */
[-C--:B------:R-:W-:Y:S02]  /*19fa0*/  IADD3 R66, P1, R69, R64.reuse, RZ ;  /* 0x0000004045427210 */ /* 0x080fe40007f3e0ff */
[----:B------:R-:W-:Y:S01]  /*19fb0*/  ISETP.LT.AND P2, PT, R65, UR4, !P0 ;  /* 0x0000000441007c0c */ /* 0x000fe2000c741270 */
[----:B------:R-:W-:Y:S01]  /*19fc0*/  ULDC UR4, c[0x0][0x248] ;  /* 0x0000920000047ab9 */ /* 0x000fe20000000800 */
[----:B--2---:R-:W-:Y:S01]  /*19fd0*/  VIADD R28, R0, 0x1e ;  /* 0x0000001e001c7836 */ /* 0x004fe20000000000 */
[CC--:B------:R-:W-:Y:S01]  /*19fe0*/  LEA.HI.X.SX32 R67, R69.reuse, R3.reuse, 0x1, P1 ;  /* 0x0000000345437211 */ /* 0x0c0fe200008f0eff */
[----:B------:R-:W-:Y:S01]  /*19ff0*/  VIADD R69, R69, UR4 ;  /* 0x0000000445457c36 */ /* 0x000fe20008000000 */
[----:B------:R-:W-:Y:S01]  /*1a000*/  PRMT R65, R8, 0x7773, RZ ;  /* 0x0000777308417816 */ /* 0x000fe200000000ff */
[----:B------:R-:W-:Y:S01]  /*1a010*/  ULDC UR4, c[0x0][0x248] ;  /* 0x0000920000047ab9 */ /* 0x000fe20000000800 */
[----:B------:R-:W-:Y:S01]  /*1a020*/  ISETP.LT.AND P1, PT, R28, UR5, !P0 ;  /* 0x000000051c007c0c */ /* 0x000fe2000c721270 */
[----:B------:R-:W-:Y:S01]  /*1a030*/  ULDC UR5, c[0x0][0x248] ;  /* 0x0000920000057ab9 */ /* 0x000fe20000000800 */
[C---:B---3--:R-:W-:Y:S01]  /*1a040*/  VIADD R31, R69.reuse, UR4 ;  /* 0x00000004451f7c36 */ /* 0x048fe20008000000 */
[----:B------:R2:W-:Y:S01]  /*1a050*/  @P4 STG.E.U8 desc[UR16][R66.64], R65 ;  /* 0x0000004142004986 */ /* 0x0005e2000c101110 */
[----:B------:R-:W-:Y:S01]  /*1a060*/  IADD3 R28, P4, R69, R64, RZ ;  /* 0x00000040451c7210 */ /* 0x000fe20007f9e0ff */
[----:B------:R-:W-:Y:S01]  /*1a070*/  VIADD R30, R0, 0x1f ;  /* 0x0000001f001e7836 */ /* 0x000fe20000000000 */
[----:B------:R-:W-:Y:S01]  /*1a080*/  PRMT R71, R9, 0x7772, RZ ;  /* 0x0000777209477816 */ /* 0x000fe200000000ff */
[----:B------:R-:W-:Y:S01]  /*1a090*/  ULDC UR4, c[0x0][0x22c] ;  /* 0x00008b0000047ab9 */ /* 0x000fe20000000800 */
[----:B------:R-:W-:-:S02]  /*1a0a0*/  LEA.HI.X.SX32 R29, R69, R3, 0x1, P4 ;  /* 0x00000003451d7211 */ /* 0x000fc400020f0eff */
[-C--:B------:R-:W-:Y:S02]  /*1a0b0*/  IADD3 R8, P4, R31, R64.reuse, RZ ;  /* 0x000000401f087210 */ /* 0x080fe40007f9e0ff */
[----:B------:R-:W-:Y:S01]  /*1a0c0*/  PRMT R69, R9, 0x7773, RZ ;  /* 0x0000777309457816 */ /* 0x000fe200000000ff */
[C---:B--2---:R-:W-:Y:S01]  /*1a0d0*/  VIADD R66, R31.reuse, UR5 ;  /* 0x000000051f427c36 */ /* 0x044fe20008000000 */
[-C--:B------:R-:W-:Y:S01]  /*1a0e0*/  LEA.HI.X.SX32 R9, R31, R3.reuse, 0x1, P4 ;  /* 0x000000031f097211 */ /* 0x080fe200020f0eff */
[----:B------:R2:W-:Y:S01]  /*1a0f0*/  @P6 STG.E.U8 desc[UR16][R28.64], R71 ;  /* 0x000000471c006986 */ /* 0x0005e2000c101110 */
[----:B------:R-:W-:Y:S01]  /*1a100*/  ISETP.LT.AND P4, PT, R30, UR4, !P0 ;  /* 0x000000041e007c0c */ /* 0x000fe2000c781270 */
[----:B------:R-:W-:Y:S01]  /*1a110*/  ULDC UR4, c[0x0][0x248] ;  /* 0x0000920000047ab9 */ /* 0x000fe20000000800 */
[----:B------:R-:W-:Y:S01]  /*1a120*/  IADD3 R30, P6, R66, R64, RZ ;  /* 0x00000040421e7210 */ /* 0x000fe20007fde0ff */
[----:B------:R-:W-:Y:S01]  /*1a130*/  VIADD R65, R0, 0x20 ;  /* 0x0000002000417836 */ /* 0x000fe20000000000 */
[----:B------:R-:W-:Y:S01]  /*1a140*/  PRMT R67, R10, 0x7772, RZ ;  /* 0x000077720a437816 */ /* 0x000fe200000000ff */
[----:B------:R-:W-:Y:S01]  /*1a150*/  ULDC UR5, c[0x0][0x22c] ;  /* 0x00008b0000057ab9 */ /* 0x000fe20000000800 */
[C---:B------:R-:W-:Y:S01]  /*1a160*/  LEA.HI.X.SX32 R31, R66.reuse, R3, 0x1, P6 ;  /* 0x00000003421f7211 */ /* 0x040fe200030f0eff */
[----:B------:R-:W-:Y:S01]  /*1a170*/  VIADD R66, R66, UR4 ;  /* 0x0000000442427c36 */ /* 0x000fe20008000000 */
[----:B------:R3:W-:Y:S01]  /*1a180*/  @P5 STG.E.U8 desc[UR16][R8.64], R69 ;  /* 0x0000004508005986 */ /* 0x0007e2000c101110 */
[----:B------:R-:W-:-:S03]  /*1a190*/  ULDC UR4, c[0x0][0x248] ;  /* 0x0000920000047ab9 */ /* 0x000fc60000000800 */
[----:B------:R4:W-:Y:S01]  /*1a1a0*/  @P3 STG.E.U8 desc[UR16][R30.64], R67 ;  /* 0x000000431e003986 */ /* 0x0009e2000c101110 */
[----:B------:R-:W-:Y:S01]  /*1a1b0*/  ISETP.LT.AND P6, PT, R65, UR5, !P0 ;  /* 0x0000000541007c0c */ /* 0x000fe2000c7c1270 */
[----:B--2---:R-:W-:Y:S01]  /*1a1c0*/  VIADD R28, R0, 0x21 ;  /* 0x00000021001c7836 */ /* 0x004fe20000000000 */
[----:B------:R-:W-:Y:S01]  /*1a1d0*/  ULDC UR5, c[0x0][0x22c] ;  /* 0x00008b0000057ab9 */ /* 0x000fe20000000800 */
[C---:B------:R-:W-:Y:S01]  /*1a1e0*/  VIADD R65, R66.reuse, UR4 ;  /* 0x0000000442417c36 */ /* 0x040fe20008000000 */
[----:B------:R-:W-:Y:S01]  /*1a1f0*/  ULDC UR4, c[0x0][0x22c] ;  /* 0x00008b0000047ab9 */ /* 0x000fe20000000800 */
[----:B---3--:R-:W-:Y:S02]  /*1a200*/  IADD3 R8, P3, R66, R64, RZ ;  /* 0x0000004042087210 */ /* 0x008fe40007f7e0ff */
[----:B------:R-:W-:Y:S01]  /*1a210*/  PRMT R69, R10, 0x7773, RZ ;  /* 0x000077730a457816 */ /* 0x000fe200000000ff */
[----:B------:R-:W-:Y:S01]  /*1a220*/  VIADD R10, R0, 0x22 ;  /* 0x00000022000a7836 */ /* 0x000fe20000000000 */
[----:B------:R-:W-:-:S02]  /*1a230*/  LEA.HI.X.SX32 R9, R66, R3, 0x1, P3 ;  /* 0x0000000342097211 */ /* 0x000fc400018f0eff */
[----:B------:R-:W-:Y:S02]  /*1a240*/  ISETP.LT.AND P5, PT, R28, UR5, !P0 ;  /* 0x000000051c007c0c */ /* 0x000fe4000c7a1270 */
[----:B----4-:R-:W-:Y:S01]  /*1a250*/  PRMT R67, R11, 0x7772, RZ ;  /* 0x000077720b437816 */ /* 0x010fe200000000ff */
[----:B------:R2:W-:Y:S01]  /*1a260*/  @P2 STG.E.U8 desc[UR16][R8.64], R69 ;  /* 0x0000004508002986 */ /* 0x0005e2000c101110 */
[CC--:B------:R-:W-:Y:S01]  /*1a270*/  IADD3 R28, P3, R65.reuse, R64.reuse, RZ ;  /* 0x00000040411c7210 */ /* 0x0c0fe20007f7e0ff */
[----:B------:R-:W-:Y:S01]  /*1a280*/  VIADD R30, R0, 0x23 ;  /* 0x00000023001e7836 */ /* 0x000fe20000000000 */
[----:B------:R-:W-:Y:S01]  /*1a290*/  ISETP.LT.AND P2, PT, R10, UR4, !P0 ;  /* 0x000000040a007c0c */ /* 0x000fe2000c741270 */
[----:B------:R-:W-:Y:S01]  /*1a2a0*/  ULDC UR4, c[0x0][0x248] ;  /* 0x0000920000047ab9 */ /* 0x000fe20000000800 */
[C---:B------:R-:W-:Y:S01]  /*1a2b0*/  LEA.HI.X.SX32 R29, R65.reuse, R3, 0x1, P3 ;  /* 0x00000003411d7211 */ /* 0x040fe200018f0eff */
[----:B------:R-:W-:Y:S01]  /*1a2c0*/  VIADD R65, R65, UR4 ;  /* 0x0000000441417c36 */ /* 0x000fe20008000000 */
[----:B------:R-:W-:Y:S01]  /*1a2d0*/  ULDC UR4, c[0x0][0x22c] ;  /* 0x00008b0000047ab9 */ /* 0x000fe20000000800 */
[----:B------:R-:W-:Y:S01]  /*1a2e0*/  PRMT R31, R11, 0x7773, RZ ;  /* 0x000077730b1f7816 */ /* 0x000fe200000000ff */
[----:B------:R-:W-:Y:S01]  /*1a2f0*/  ULDC UR5, c[0x0][0x22c] ;  /* 0x00008b0000057ab9 */ /* 0x000fe20000000800 */
[----:B------:R3:W-:Y:S01]  /*1a300*/  @P1 STG.E.U8 desc[UR16][R28.64], R67 ;  /* 0x000000431c001986 */ /* 0x0007e2000c101110 */
[----:B------:R-:W-:-:S02]  /*1a310*/  IADD3 R10, P1, R65, R64, RZ ;  /* 0x00000040410a7210 */ /* 0x000fc40007f3e0ff */
[----:B------:R-:W-:Y:S01]  /*1a320*/  ISETP.LT.AND P3, PT, R30, UR4, !P0 ;  /* 0x000000041e007c0c */ /* 0x000fe2000c761270 */
[----:B------:R-:W-:Y:S01]  /*1a330*/  ULDC UR4, c[0x0][0x248] ;  /* 0x0000920000047ab9 */ /* 0x000fe20000000800 */
[----:B--2---:R-:W-:Y:S01]  /*1a340*/  VIADD R8, R0, 0x24 ;  /* 0x0000002400087836 */ /* 0x004fe20000000000 */
[CC--:B------:R-:W-:Y:S01]  /*1a350*/  LEA.HI.X.SX32 R11, R65.reuse, R3.reuse, 0x1, P1 ;  /* 0x00000003410b7211 */ /* 0x0c0fe200008f0eff */
[----:B------:R-:W-:Y:S01]  /*1a360*/  VIADD R65, R65, UR4 ;  /* 0x0000000441417c36 */ /* 0x000fe20008000000 */
[----:B------:R-:W-:Y:S02]  /*1a370*/  ULDC UR4, c[0x0][0x248] ;  /* 0x0000920000047ab9 */ /* 0x000fe40000000800 */
[----:B------:R-:W-:Y:S01]  /*1a380*/  ISETP.LT.AND P1, PT, R8, UR5, !P0 ;  /* 0x0000000508007c0c */ /* 0x000fe2000c721270 */
[----:B------:R2:W-:Y:S01]  /*1a390*/  @P4 STG.E.U8 desc[UR16][R10.64], R31 ;  /* 0x0000001f0a004986 */ /* 0x0005e2000c101110 */
[CC--:B------:R-:W-:Y:S01]  /*1a3a0*/  IADD3 R8, P4, R65.reuse, R64.reuse, RZ ;  /* 0x0000004041087210 */ /* 0x0c0fe20007f9e0ff */
[C---:B---3--:R-:W-:Y:S01]  /*1a3b0*/  VIADD R29, R65.reuse, UR4 ;  /* 0x00000004411d7c36 */ /* 0x048fe20008000000 */
[----:B------:R-:W-:Y:S01]  /*1a3c0*/  ULDC UR5, c[0x0][0x248] ;  /* 0x0000920000057ab9 */ /* 0x000fe20000000800 */
[----:B------:R-:W-:Y:S01]  /*1a3d0*/  PRMT R69, R4, 0x7770, RZ ;  /* 0x0000777004457816 */ /* 0x000fe200000000ff */
[----:B------:R-:W-:Y:S01]  /*1a3e0*/  VIADD R30, R0, 0x25 ;  /* 0x00000025001e7836 */ /* 0x000fe20000000000 */
[----:B------:R-:W-:Y:S01]  /*1a3f0*/  LEA.HI.X.SX32 R9, R65, R3, 0x1, P4 ;  /* 0x0000000341097211 */ /* 0x000fe200020f0eff */
[----:B------:R-:W-:Y:S01]  /*1a400*/  ULDC UR4, c[0x0][0x22c] ;  /* 0x00008b0000047ab9 */ /* 0x000fe20000000800 */
[C---:B------:R-:W-:Y:S01]  /*1a410*/  IADD3 R28, P4, R29.reuse, R64, RZ ;  /* 0x000000401d1c7210 */ /* 0x040fe20007f9e0ff */
[----:B--2---:R-:W-:-:S02]  /*1a420*/  VIADD R31, R29, UR5 ;  /* 0x000000051d1f7c36 */ /* 0x004fc40008000000 */
[----:B------:R2:W-:Y:S01]  /*1a430*/  @P6 STG.E.U8 desc[UR16][R8.64], R69 ;  /* 0x0000004508006986 */ /* 0x0005e2000c101110 */
[-C--:B------:R-:W-:Y:S01]  /*1a440*/  LEA.HI.X.SX32 R29, R29, R3.reuse, 0x1, P4 ;  /* 0x000000031d1d7211 */ /* 0x080fe200020f0eff */
[----:B------:R-:W-:Y:S01]  /*1a450*/  ULDC UR5, c[0x0][0x22c] ;  /* 0x00008b0000057ab9 */ /* 0x000fe20000000800 */
[CC--:B------:R-:W-:Y:S02]  /*1a460*/  IADD3 R10, P6, R31.reuse, R64.reuse, RZ ;  /* 0x000000401f0a7210 */ /* 0x0c0fe40007fde0ff */
[----:B------:R-:W-:Y:S01]  /*1a470*/  ISETP.LT.AND P4, PT, R30, UR4, !P0 ;  /* 0x000000041e007c0c */ /* 0x000fe2000c781270 */
[----:B------:R-:W-:Y:S01]  /*1a480*/  ULDC UR4, c[0x0][0x248] ;  /* 0x0000920000047ab9 */ /* 0x000fe20000000800 */
[----:B------:R-:W-:Y:S01]  /*1a490*/  PRMT R67, R4, 0x7771, RZ ;  /* 0x0000777104437816 */ /* 0x000fe200000000ff */
[C---:B------:R-:W-:Y:S01]  /*1a4a0*/  VIADD R30, R0.reuse, 0x26 ;  /* 0x00000026001e7836 */ /* 0x040fe20000000000 */
[CC--:B------:R-:W-:Y:S01]  /*1a4b0*/  LEA.HI.X.SX32 R11, R31.reuse, R3.reuse, 0x1, P6 ;  /* 0x000000031f0b7211 */ /* 0x0c0fe200030f0eff */
[----:B------:R-:W-:Y:S01]  /*1a4c0*/  VIADD R31, R31, UR4 ;  /* 0x000000041f1f7c36 */ /* 0x000fe20008000000 */
[----:B------:R-:W-:Y:S01]  /*1a4d0*/  PRMT R65, R5, 0x7770, RZ ;  /* 0x0000777005417816 */ /* 0x000fe200000000ff */
[----:B------:R3:W-:Y:S01]  /*1a4e0*/  @P5 STG.E.U8 desc[UR16][R28.64], R67 ;  /* 0x000000431c005986 */ /* 0x0007e2000c101110 */
[----:B--2---:R-:W-:Y:S01]  /*1a4f0*/  VIADD R9, R0, 0x27 ;  /* 0x0000002700097836 */ /* 0x004fe20000000000 */
[----:B------:R-:W-:Y:S01]  /*1a500*/  ISETP.LT.AND P6, PT, R30, UR5, !P0 ;  /* 0x000000051e007c0c */ /* 0x000fe2000c7c1270 */
[----:B------:R-:W-:Y:S01]  /*1a510*/  ULDC UR5, c[0x0][0x22c] ;  /* 0x00008b0000057ab9 */ /* 0x000fe20000000800 */
[----:B------:R2:W-:Y:S01]  /*1a520*/  @P2 STG.E.U8 desc[UR16][R10.64], R65 ;  /* 0x000000410a002986 */ /* 0x0005e2000c101110 */
[-C--:B------:R-:W-:Y:S01]  /*1a530*/  IADD3 R8, P2, R31, R64.reuse, RZ ;  /* 0x000000401f087210 */ /* 0x080fe20007f5e0ff */
[----:B------:R-:W-:Y:S01]  /*1a540*/  ULDC UR4, c[0x0][0x248] ;  /* 0x0000920000047ab9 */ /* 0x000fe20000000800 */
[----:B------:R-:W-:Y:S01]  /*1a550*/  ISETP.LT.AND P5, PT, R9, UR5, !P0 ;  /* 0x0000000509007c0c */ /* 0x000fe2000c7a1270 */
[C---:B------:R-:W-:Y:S01]  /*1a560*/  VIADD R30, R31.reuse, UR4 ;  /* 0x000000041f1e7c36 */ /* 0x040fe20008000000 */
[----:B------:R-:W-:Y:S01]  /*1a570*/  LEA.HI.X.SX32 R9, R31, R3, 0x1, P2 ;  /* 0x000000031f097211 */ /* 0x000fe200010f0eff */
[----:B------:R-:W-:Y:S01]  /*1a580*/  ULDC UR4, c[0x0][0x22c] ;  /* 0x00008b0000047ab9 */ /* 0x000fe20000000800 */
[----:B------:R-:W-:Y:S01]  /*1a590*/  PRMT R31, R5, 0x7771, RZ ;  /* 0x00007771051f7816 */ /* 0x000fe200000000ff */
[----:B---3--:R-:W-:Y:S01]  /*1a5a0*/  VIADD R28, R0, 0x28 ;  /* 0x00000028001c7836 */ /* 0x008fe20000000000 */
[----:B------:R-:W-:Y:S01]  /*1a5b0*/  ULDC UR5, c[0x0][0x22c] ;  /* 0x00008b0000057ab9 */ /* 0x000fe20000000800 */
[----:B--2---:R-:W-:-:S02]  /*1a5c0*/  IADD3 R10, P2, R30, R64, RZ ;  /* 0x000000401e0a7210 */ /* 0x004fc40007f5e0ff */
        /* <DEDUP_REMOVED lines=9> */
[----:B------:R-:W-:Y:S02]  /*1a660*/  IADD3 R28, P1, R30, R64, RZ ;  /* 0x000000401e1c7210 */ /* 0x000fe40007f3e0ff */
[----:B------:R-:W-:Y:S01]  /*1a670*/  ISETP.LT.AND P2, PT, R29, UR4, !P0 ;  /* 0x000000041d007c0c */ /* 0x000fe2000c741270 */
[----:B------:R-:W-:Y:S01]  /*1a680*/  ULDC UR4, c[0x0][0x248] ;  /* 0x0000920000047ab9 */ /* 0x000fe20000000800 */
[----:B--2---:R-:W-:Y:S01]  /*1a690*/  VIADD R8, R0, 0x2a ;  /* 0x0000002a00087836 */ /* 0x004fe20000000000 */
[C---:B------:R-:W-:Y:S01]  /*1a6a0*/  LEA.HI.X.SX32 R29, R30.reuse, R3, 0x1, P1 ;  /* 0x000000031e1d7211 */ /* 0x040fe200008f0eff */
[----:B------:R-:W-:Y:S01]  /*1a6b0*/  VIADD R9, R30, UR4 ;  /* 0x000000041e097c36 */ /* 0x000fe20008000000 */
[----:B------:R-:W-:Y:S01]  /*1a6c0*/  PRMT R31, R6, 0x7771, RZ ;  /* 0x00007771061f7816 */ /* 0x000fe200000000ff */
[----:B------:R-:W-:Y:S01]  /*1a6d0*/  ULDC UR4, c[0x0][0x248] ;  /* 0x0000920000047ab9 */ /* 0x000fe20000000800 */
[----:B------:R-:W-:Y:S01]  /*1a6e0*/  ISETP.LT.AND P1, PT, R8, UR5, !P0 ;  /* 0x0000000508007c0c */ /* 0x000fe2000c721270 */
[----:B------:R-:W-:-:S02]  /*1a6f0*/  ULDC UR5, c[0x0][0x248] ;  /* 0x0000920000057ab9 */ /* 0x000fc40000000800 */
[----:B------:R2:W-:Y:S01]  /*1a700*/  @P4 STG.E.U8 desc[UR16][R28.64], R31 ;  /* 0x0000001f1c004986 */ /* 0x0005e2000c101110 */
[CC--:B------:R-:W-:Y:S01]  /*1a710*/  IADD3 R8, P4, R9.reuse, R64.reuse, RZ ;  /* 0x0000004009087210 */ /* 0x0c0fe20007f9e0ff */
[----:B---3--:R-:W-:Y:S01]  /*1a720*/  VIADD R11, R9, UR4 ;  /* 0x00000004090b7c36 */ /* 0x008fe20008000000 */
[----:B------:R-:W-:Y:S01]  /*1a730*/  PRMT R69, R7, 0x7770, RZ ;  /* 0x0000777007457816 */ /* 0x000fe200000000ff */
[----:B------:R-:W-:Y:S01]  /*1a740*/  VIADD R30, R0, 0x2b ;  /* 0x0000002b001e7836 */ /* 0x000fe20000000000 */
[-C--:B------:R-:W-:Y:S01]  /*1a750*/  LEA.HI.X.SX32 R9, R9, R3.reuse, 0x1, P4 ;  /* 0x0000000309097211 */ /* 0x080fe200020f0eff */
[----:B------:R-:W-:Y:S01]  /*1a760*/  ULDC UR4, c[0x0][0x22c] ;  /* 0x00008b0000047ab9 */ /* 0x000fe20000000800 */
[CC--:B------:R-:W-:Y:S01]  /*1a770*/  IADD3 R10, P4, R11.reuse, R64.reuse, RZ ;  /* 0x000000400b0a7210 */ /* 0x0c0fe20007f9e0ff */
[C---:B--2---:R-:W-:Y:S02]  /*1a780*/  VIADD R31, R11.reuse, UR5 ;  /* 0x000000050b1f7c36 */ /* 0x044fe40008000000 */
[----:B------:R2:W-:Y:S01]  /*1a790*/  @P6 STG.E.U8 desc[UR16][R8.64], R69 ;  /* 0x0000004508006986 */ /* 0x0005e2000c101110 */
[----:B------:R-:W-:Y:S01]  /*1a7a0*/  LEA.HI.X.SX32 R11, R11, R3, 0x1, P4 ;  /* 0x000000030b0b7211 */ /* 0x000fe200020f0eff */
[----:B------:R-:W-:Y:S01]  /*1a7b0*/  ULDC UR5, c[0x0][0x22c] ;  /* 0x00008b0000057ab9 */ /* 0x000fe20000000800 */
[----:B------:R-:W-:-:S02]  /*1a7c0*/  IADD3 R28, P6, R31, R64, RZ ;  /* 0x000000401f1c7210 */ /* 0x000fc40007fde0ff */
[----:B------:R-:W-:Y:S01]  /*1a7d0*/  ISETP.LT.AND P4, PT, R30, UR4, !P0 ;  /* 0x000000041e007c0c */ /* 0x000fe2000c781270 */
[----:B------:R-:W-:Y:S01]  /*1a7e0*/  ULDC UR4, c[0x0][0x248] ;  /* 0x0000920000047ab9 */ /* 0x000fe20000000800 */
[----:B------:R-:W-:Y:S01]  /*1a7f0*/  PRMT R67, R7, 0x7771, RZ ;  /* 0x0000777107437816 */ /* 0x000fe200000000ff */
[----:B------:R-:W-:Y:S01]  /*1a800*/  VIADD R30, R0, 0x2c ;  /* 0x0000002c001e7836 */ /* 0x000fe20000000000 */
        /* <DEDUP_REMOVED lines=15> */
[----:B------:R-:W-:Y:S01]  /*1a900*/  VIADD R4, R0, 0x2e ;  /* 0x0000002e00047836 */ /* 0x000fe20000000000 */
[----:B---3--:R-:W-:Y:S01]  /*1a910*/  IADD3 R10, P3, R30, R64, RZ ;  /* 0x000000401e0a7210 */ /* 0x008fe20007f7e0ff */
[----:B------:R-:W-:-:S02]  /*1a920*/  ULDC UR5, c[0x0][0x22c] ;  /* 0x00008b0000057ab9 */ /* 0x000fc40000000800 */
[----:B------:R3:W-:Y:S01]  /*1a930*/  @P2 STG.E.U8 desc[UR16][R8.64], R31 ;  /* 0x0000001f08002986 */ /* 0x0007e2000c101110 */
[----:B------:R-:W-:Y:S01]  /*1a940*/  ISETP.LT.AND P2, PT, R4, UR4, !P0 ;  /* 0x0000000404007c0c */ /* 0x000fe2000c741270 */
[----:B------:R-:W-:Y:S01]  /*1a950*/  ULDC UR4, c[0x0][0x248] ;  /* 0x0000920000047ab9 */ /* 0x000fe20000000800 */
[C---:B------:R-:W-:Y:S01]  /*1a960*/  LEA.HI.X.SX32 R11, R30.reuse, R3, 0x1, P3 ;  /* 0x000000031e0b7211 */ /* 0x040fe200018f0eff */
[----:B------:R-:W-:Y:S01]  /*1a970*/  VIADD R30, R30, UR4 ;  /* 0x000000041e1e7c36 */ /* 0x000fe20008000000 */
[----:B--2---:R-:W-:Y:S01]  /*1a980*/  PRMT R65, R5, 0x7772, RZ ;  /* 0x0000777205417816 */ /* 0x004fe200000000ff */
[----:B------:R-:W-:Y:S01]  /*1a990*/  VIADD R4, R0, 0x2f ;  /* 0x0000002f00047836 */ /* 0x000fe20000000000 */
[----:B------:R-:W-:-:S03]  /*1a9a0*/  ULDC UR4, c[0x0][0x22c] ;  /* 0x00008b0000047ab9 */ /* 0x000fc60000000800 */
[----:B------:R2:W-:Y:S01]  /*1a9b0*/  @P1 STG.E.U8 desc[UR16][R10.64], R65 ;  /* 0x000000410a001986 */ /* 0x0005e2000c101110 */
[-C--:B------:R-:W-:Y:S02]  /*1a9c0*/  IADD3 R28, P1, R30, R64.reuse, RZ ;  /* 0x000000401e1c7210 */ /* 0x080fe40007f3e0ff */
[----:B------:R-:W-:Y:S01]  /*1a9d0*/  ISETP.LT.AND P3, PT, R4, UR4, !P0 ;  /* 0x0000000404007c0c */ /* 0x000fe2000c761270 */
[----:B------:R-:W-:Y:S01]  /*1a9e0*/  ULDC UR4, c[0x0][0x248] ;  /* 0x0000920000047ab9 */ /* 0x000fe20000000800 */
[----:B------:R-:W-:Y:S01]  /*1a9f0*/  VIADD R4, R0, 0x30 ;  /* 0x0000003000047836 */ /* 0x000fe20000000000 */
[CC--:B------:R-:W-:Y:S01]  /*1aa00*/  LEA.HI.X.SX32 R29, R30.reuse, R3.reuse, 0x1, P1 ;  /* 0x000000031e1d7211 */ /* 0x0c0fe200008f0eff */
[----:B------:R-:W-:Y:S01]  /*1aa10*/  VIADD R30, R30, UR4 ;  /* 0x000000041e1e7c36 */ /* 0x000fe20008000000 */
[----:B---3--:R-:W-:Y:S01]  /*1aa20*/  PRMT R31, R5, 0x7773, RZ ;  /* 0x00007773051f7816 */ /* 0x008fe200000000ff */
[----:B------:R-:W-:Y:S01]  /*1aa30*/  ULDC UR4, c[0x0][0x248] ;  /* 0x0000920000047ab9 */ /* 0x000fe20000000800 */
[----:B------:R-:W-:Y:S01]  /*1aa40*/  ISETP.LT.AND P1, PT, R4, UR5, !P0 ;  /* 0x0000000504007c0c */ /* 0x000fe2000c721270 */
[C---:B------:R-:W-:Y:S01]  /*1aa50*/  VIADD R9, R30.reuse, UR4 ;  /* 0x000000041e097c36 */ /* 0x040fe20008000000 */
[----:B------:R-:W-:Y:S01]  /*1aa60*/  ULDC UR5, c[0x0][0x248] ;  /* 0x0000920000057ab9 */ /* 0x000fe20000000800 */
[----:B------:R3:W-:Y:S01]  /*1aa70*/  @P4 STG.E.U8 desc[UR16][R28.64], R31 ;  /* 0x0000001f1c004986 */ /* 0x0007e2000c101110 */
[----:B------:R-:W-:Y:S01]  /*1aa80*/  IADD3 R4, P4, R30, R64, RZ ;  /* 0x000000401e047210 */ /* 0x000fe20007f9e0ff */
[----:B--2---:R-:W-:Y:S01]  /*1aa90*/  VIADD R10, R0, 0x31 ;  /* 0x00000031000a7836 */ /* 0x004fe20000000000 */
[----:B------:R-:W-:Y:S01]  /*1aaa0*/  PRMT R67, R6, 0x7772, RZ ;  /* 0x0000777206437816 */ /* 0x000fe200000000ff */
[----:B------:R-:W-:Y:S01]  /*1aab0*/  ULDC UR4, c[0x0][0x22c] ;  /* 0x00008b0000047ab9 */ /* 0x000fe20000000800 */
[----:B------:R-:W-:-:S02]  /*1aac0*/  LEA.HI.X.SX32 R5, R30, R3, 0x1, P4 ;  /* 0x000000031e057211 */ /* 0x000fc400020f0eff */
[C---:B------:R-:W-:Y:S01]  /*1aad0*/  IADD3 R8, P4, R9.reuse, R64, RZ ;  /* 0x0000004009087210 */ /* 0x040fe20007f9e0ff */
[----:B---3--:R-:W-:-:S03]  /*1aae0*/  VIADD R28, R9, UR5 ;  /* 0x00000005091c7c36 */ /* 0x008fc60008000000 */
[-C--:B------:R-:W-:Y:S01]  /*1aaf0*/  LEA.HI.X.SX32 R9, R9, R3.reuse, 0x1, P4 ;  /* 0x0000000309097211 */ /* 0x080fe200020f0eff */
[----:B------:R2:W-:Y:S01]  /*1ab00*/  @P6 STG.E.U8 desc[UR16][R4.64], R67 ;  /* 0x0000004304006986 */ /* 0x0005e2000c101110 */
[----:B------:R-:W-:Y:S01]  /*1ab10*/  ISETP.LT.AND P4, PT, R10, UR4, !P0 ;  /* 0x000000040a007c0c */ /* 0x000fe2000c781270 */
[----:B------:R-:W-:Y:S01]  /*1ab20*/  ULDC UR4, c[0x0][0x248] ;  /* 0x0000920000047ab9 */ /* 0x000fe20000000800 */
[----:B------:R-:W-:Y:S01]  /*1ab30*/  IADD3 R10, P6, R28, R64, RZ ;  /* 0x000000401c0a7210 */ /* 0x000fe20007fde0ff */
[----:B------:R-:W-:Y:S01]  /*1ab40*/  ULDC UR5, c[0x0][0x22c] ;  /* 0x00008b0000057ab9 */ /* 0x000fe20000000800 */
[----:B------:R-:W-:Y:S01]  /*1ab50*/  PRMT R65, R6, 0x7773, RZ ;  /* 0x0000777306417816 */ /* 0x000fe200000000ff */
[----:B------:R-:W-:Y:S01]  /*1ab60*/  VIADD R6, R0, 0x32 ;  /* 0x0000003200067836 */ /* 0x000fe20000000000 */
[C---:B------:R-:W-:Y:S01]  /*1ab70*/  LEA.HI.X.SX32 R11, R28.reuse, R3, 0x1, P6 ;  /* 0x000000031c0b7211 */ /* 0x040fe200030f0eff */
[----:B------:R-:W-:Y:S01]  /*1ab80*/  VIADD R28, R28, UR4 ;  /* 0x000000041c1c7c36 */ /* 0x000fe20008000000 */
[----:B------:R-:W-:Y:S01]  /*1ab90*/  PRMT R31, R7, 0x7772, RZ ;  /* 0x00007772071f7816 */ /* 0x000fe200000000ff */
[----:B------:R3:W-:Y:S01]  /*1aba0*/  @P5 STG.E.U8 desc[UR16][R8.64], R65 ;  /* 0x0000004108005986 */ /* 0x0007e2000c101110 */
[----:B--2---:R-:W-:Y:S01]  /*1abb0*/  VIADD R5, R0, 0x33 ;  /* 0x0000003300057836 */ /* 0x004fe20000000000 */
[----:B------:R-:W-:-:S02]  /*1abc0*/  ISETP.LT.AND P6, PT, R6, UR5, !P0 ;  /* 0x0000000506007c0c */ /* 0x000fc4000c7c1270 */
[----:B------:R2:W-:Y:S01]  /*1abd0*/  @P2 STG.E.U8 desc[UR16][R10.64], R31 ;  /* 0x0000001f0a002986 */ /* 0x0005e2000c101110 */
[C---:B------:R-:W-:Y:S01]  /*1abe0*/  IADD3 R4, P2, R28.reuse, R64, RZ ;  /* 0x000000401c047210 */ /* 0x040fe20007f5e0ff */
[----:B------:R-:W-:Y:S01]  /*1abf0*/  ULDC UR5, c[0x0][0x22c] ;  /* 0x00008b0000057ab9 */ /* 0x000fe20000000800 */
[----:B------:R-:W-:Y:S01]  /*1ac00*/  ULDC UR4, c[0x0][0x248] ;  /* 0x0000920000047ab9 */ /* 0x000fe20000000800 */
[----:B------:R-:W-:Y:S01]  /*1ac10*/  ISETP.LT.AND P5, PT, R5, UR5, !P0 ;  /* 0x0000000505007c0c */ /* 0x000fe2000c7a1270 */
[----:B------:R-:W-:Y:S01]  /*1ac20*/  ULDC UR5, c[0x0][0x22c] ;  /* 0x00008b0000057ab9 */ /* 0x000fe20000000800 */
[C---:B------:R-:W-:Y:S01]  /*1ac30*/  LEA.HI.X.SX32 R5, R28.reuse, R3, 0x1, P2 ;  /* 0x000000031c057211 */ /* 0x040fe200010f0eff */
[----:B---3--:R-:W-:Y:S01]  /*1ac40*/  VIADD R8, R28, UR4 ;  /* 0x000000041c087c36 */ /* 0x008fe20008000000 */
[----:B------:R-:W-:Y:S01]  /*1ac50*/  PRMT R29, R7, 0x7773, RZ ;  /* 0x00007773071d7816 */ /* 0x000fe200000000ff */
[----:B------:R-:W-:Y:S01]  /*1ac60*/  VIADD R7, R0, 0x34 ;  /* 0x0000003400077836 */ /* 0x000fe20000000000 */
[----:B------:R-:W-:-:S02]  /*1ac70*/  ULDC UR4, c[0x0][0x22c] ;  /* 0x00008b0000047ab9 */ /* 0x000fc40000000800 */
[C---:B------:R-:W-:Y:S01]  /*1ac80*/  IADD3 R6, P2, R8.reuse, R64, RZ ;  /* 0x0000004008067210 */ /* 0x040fe20007f5e0ff */
[----:B------:R3:W-:Y:S01]  /*1ac90*/  @P3 STG.E.U8 desc[UR16][R4.64], R29 ;  /* 0x0000001d04003986 */ /* 0x0007e2000c101110 */
[----:B------:R-:W-:Y:S01]  /*1aca0*/  ISETP.LT.AND P3, PT, R7, UR4, !P0 ;  /* 0x0000000407007c0c */ /* 0x000fe2000c761270 */
[----:B------:R-:W-:Y:S01]  /*1acb0*/  ULDC UR4, c[0x0][0x248] ;  /* 0x0000920000047ab9 */ /* 0x000fe20000000800 */
[C---:B------:R-:W-:Y:S01]  /*1acc0*/  LEA.HI.X.SX32 R7, R8.reuse, R3, 0x1, P2 ;  /* 0x0000000308077211 */ /* 0x040fe200010f0eff */
[----:B--2---:R-:W-:Y:S01]  /*1acd0*/  VIADD R10, R8, UR4 ;  /* 0x00000004080a7c36 */ /* 0x004fe20008000000 */
[----:B------:R-:W-:Y:S01]  /*1ace0*/  PRMT R31, R12, 0x7770, RZ ;  /* 0x000077700c1f7816 */ /* 0x000fe200000000ff */
[----:B------:R-:W-:Y:S01]  /*1acf0*/  VIADD R9, R0, 0x35 ;  /* 0x0000003500097836 */ /* 0x000fe20000000000 */
[----:B------:R-:W-:-:S03]  /*1ad00*/  ULDC UR4, c[0x0][0x22c] ;  /* 0x00008b0000047ab9 */ /* 0x000fc60000000800 */
[----:B------:R2:W-:Y:S01]  /*1ad10*/  @P1 STG.E.U8 desc[UR16][R6.64], R31 ;  /* 0x0000001f06001986 */ /* 0x0005e2000c101110 */
[----:B------:R-:W-:Y:S02]  /*1ad20*/  IADD3 R8, P1, R10, R64, RZ ;  /* 0x000000400a087210 */ /* 0x000fe40007f3e0ff */
[----:B------:R-:W-:Y:S01]  /*1ad30*/  ISETP.LT.AND P2, PT, R9, UR4, !P0 ;  /* 0x0000000409007c0c */ /* 0x000fe2000c741270 */
[----:B------:R-:W-:Y:S01]  /*1ad40*/  ULDC UR4, c[0x0][0x248] ;  /* 0x0000920000047ab9 */ /* 0x000fe20000000800 */
[----:B---3--:R-:W-:Y:S01]  /*1ad50*/  VIADD R4, R0, 0x36 ;  /* 0x0000003600047836 */ /* 0x008fe20000000000 */
        /* <DEDUP_REMOVED lines=8> */
[----:B--2---:R-:W-:Y:S01]  /*1ade0*/  VIADD R7, R5, UR4 ;  /* 0x0000000405077c36 */ /* 0x004fe20008000000 */
[----:B------:R-:W-:Y:S01]  /*1adf0*/  PRMT R65, R13, 0x7770, RZ ;  /* 0x000077700d417816 */ /* 0x000fe200000000ff */
[----:B------:R-:W-:Y:S01]  /*1ae00*/  VIADD R10, R0, 0x37 ;  /* 0x00000037000a7836 */ /* 0x000fe20000000000 */
[-C--:B------:R-:W-:Y:S01]  /*1ae10*/  LEA.HI.X.SX32 R5, R5, R3.reuse, 0x1, P4 ;  /* 0x0000000305057211 */ /* 0x080fe200020f0eff */
[----:B------:R-:W-:Y:S01]  /*1ae20*/  ULDC UR4, c[0x0][0x22c] ;  /* 0x00008b0000047ab9 */ /* 0x000fe20000000800 */
[CC--:B------:R-:W-:Y:S01]  /*1ae30*/  IADD3 R6, P4, R7.reuse, R64.reuse, RZ ;  /* 0x0000004007067210 */ /* 0x0c0fe20007f9e0ff */
[C---:B---3--:R-:W-:Y:S02]  /*1ae40*/  VIADD R11, R7.reuse, UR5 ;  /* 0x00000005070b7c36 */ /* 0x048fe40008000000 */
        /* <DEDUP_REMOVED lines=24> */
[----:B------:R-:W-:Y:S01]  /*1afd0*/  IADD3 R6, P3, R10, R64, RZ ;  /* 0x000000400a067210 */ /* 0x000fe20007f7e0ff */
        /* <DEDUP_REMOVED lines=22> */
[C---:B--2---:R-:W-:Y:S01]  /*1b140*/  VIADD R7, R5.reuse, UR4 ;  /* 0x0000000405077c36 */ /* 0x044fe20008000000 */
        /* <DEDUP_REMOVED lines=37> */
[----:B------:R-:W-:Y:S01]  /*1b3a0*/  PRMT R13, R14, 0x7772, RZ ;  /* 0x000077720e0d7816 */ /* 0x000fe200000000ff */
[----:B--2---:R-:W-:Y:S01]  /*1b3b0*/  VIADD R9, R0, 0x41 ;  /* 0x0000004100097836 */ /* 0x004fe20000000000 */
        /* <DEDUP_REMOVED lines=15> */
[C---:B------:R-:W-:Y:S01]  /*1b4b0*/  PRMT R13, R15.reuse, 0x7773, RZ ;  /* 0x000077730f0d7816 */ /* 0x040fe200000000ff */
[----:B------:R-:W-:Y:S01]  /*1b4c0*/  ULDC UR4, c[0x0][0x248] ;  /* 0x0000920000047ab9 */ /* 0x000fe20000000800 */
[----:B------:R-:W-:Y:S02]  /*1b4d0*/  PRMT R15, R15, 0x7772, RZ ;  /* 0x000077720f0f7816 */ /* 0x000fe400000000ff */
[----:B------:R-:W-:Y:S01]  /*1b4e0*/  LEA.HI.X.SX32 R5, R10, R3, 0x1, P4 ;  /* 0x000000030a057211 */ /* 0x000fe200020f0eff */
[----:B------:R-:W-:Y:S02]  /*1b4f0*/  VIADD R10, R0, 0x43 ;  /* 0x00000043000a7836 */ /* 0x000fe40000000000 */
[C---:B---3--:R-:W-:Y:S01]  /*1b500*/  VIADD R11, R7.reuse, UR4 ;  /* 0x00000004070b7c36 */ /* 0x048fe20008000000 */
[----:B------:R-:W-:Y:S01]  /*1b510*/  IADD3 R6, P4, R7, R64, RZ ;  /* 0x0000004007067210 */ /* 0x000fe20007f9e0ff */
[----:B------:R2:W-:Y:S01]  /*1b520*/  @P6 STG.E.U8 desc[UR16][R4.64], R15 ;  /* 0x0000000f04006986 */ /* 0x0005e2000c101110 */
[----:B------:R-:W-:-:S02]  /*1b530*/  ULDC UR4, c[0x0][0x248] ;  /* 0x0000920000047ab9 */ /* 0x000fc40000000800 */
[-C--:B------:R-:W-:Y:S02]  /*1b540*/  IADD3 R8, P6, R11, R64.reuse, RZ ;  /* 0x000000400b087210 */ /* 0x080fe40007fde0ff */
[-C--:B------:R-:W-:Y:S02]  /*1b550*/  LEA.HI.X.SX32 R7, R7, R3.reuse, 0x1, P4 ;  /* 0x0000000307077211 */ /* 0x080fe400020f0eff */
[----:B------:R-:W-:Y:S01]  /*1b560*/  ISETP.LT.AND P4, PT, R10, UR5, !P0 ;  /* 0x000000050a007c0c */ /* 0x000fe2000c781270 */
[----:B------:R-:W-:Y:S01]  /*1b570*/  VIADD R10, R0, 0x44 ;  /* 0x00000044000a7836 */ /* 0x000fe20000000000 */
[CC--:B------:R-:W-:Y:S01]  /*1b580*/  LEA.HI.X.SX32 R9, R11.reuse, R3.reuse, 0x1, P6 ;  /* 0x000000030b097211 */ /* 0x0c0fe200030f0eff */
[----:B------:R-:W-:Y:S01]  /*1b590*/  VIADD R11, R11, UR4 ;  /* 0x000000040b0b7c36 */ /* 0x000fe20008000000 */
[----:B------:R-:W-:Y:S01]  /*1b5a0*/  PRMT R29, R20, 0x7770, RZ ;  /* 0x00007770141d7816 */ /* 0x000fe200000000ff */
[----:B------:R3:W-:Y:S01]  /*1b5b0*/  @P5 STG.E.U8 desc[UR16][R6.64], R13 ;  /* 0x0000000d06005986 */ /* 0x0007e2000c101110 */
[----:B------:R-:W-:Y:S01]  /*1b5c0*/  ULDC UR5, c[0x0][0x22c] ;  /* 0x00008b0000057ab9 */ /* 0x000fe20000000800 */
[----:B--2---:R-:W-:Y:S01]  /*1b5d0*/  VIADD R5, R0, 0x45 ;  /* 0x0000004500057836 */ /* 0x004fe20000000000 */
[----:B------:R-:W-:Y:S01]  /*1b5e0*/  ISETP.LT.AND P6, PT, R10, UR5, !P0 ;  /* 0x000000050a007c0c */ /* 0x000fe2000c7c1270 */
[----:B------:R2:W-:Y:S01]  /*1b5f0*/  @P3 STG.E.U8 desc[UR16][R8.64], R29 ;  /* 0x0000001d08003986 */ /* 0x0005e2000c101110 */
[-C--:B------:R-:W-:Y:S01]  /*1b600*/  IADD3 R4, P3, R11, R64.reuse, RZ ;  /* 0x000000400b047210 */ /* 0x080fe20007f7e0ff */
[----:B------:R-:W-:Y:S01]  /*1b610*/  ULDC UR5, c[0x0][0x22c] ;  /* 0x00008b0000057ab9 */ /* 0x000fe20000000800 */
        /* <DEDUP_REMOVED lines=126> */
[-C--:B------:R-:W-:Y:S02]  /*1be00*/  IADD3 R8, P1, R10, R64.reuse, RZ ;  /* 0x000000400a087210 */ /* 0x080fe40007f3e0ff */
[----:B------:R-:W-:Y:S01]  /*1be10*/  ISETP.LT.AND P3, PT, R9, UR4, !P0 ;  /* 0x0000000409007c0c */ /* 0x000fe2000c761270 */
[----:B------:R-:W-:Y:S01]  /*1be20*/  ULDC UR4, c[0x0][0x248] ;  /* 0x0000920000047ab9 */ /* 0x000fe20000000800 */
[----:B------:R-:W-:Y:S01]  /*1be30*/  PRMT R23, R23, 0x7773, RZ ;  /* 0x0000777317177816 */ /* 0x000fe200000000ff */
[----:B---3--:R-:W-:Y:S01]  /*1be40*/  VIADD R4, R0, 0x54 ;  /* 0x0000005400047836 */ /* 0x008fe20000000000 */
[CC--:B------:R-:W-:Y:S01]  /*1be50*/  LEA.HI.X.SX32 R9, R10.reuse, R3.reuse, 0x1, P1 ;  /* 0x000000030a097211 */ /* 0x0c0fe200008f0eff */
[----:B------:R-:W-:Y:S01]  /*1be60*/  VIADD R5, R10, UR4 ;  /* 0x000000040a057c36 */ /* 0x000fe20008000000 */
[----:B------:R-:W-:Y:S02]  /*1be70*/  ULDC UR4, c[0x0][0x248] ;  /* 0x0000920000047ab9 */ /* 0x000fe40000000800 */
[----:B------:R-:W-:Y:S01]  /*1be80*/  ISETP.LT.AND P1, PT, R4, UR5, !P0 ;  /* 0x0000000504007c0c */ /* 0x000fe2000c721270 */
[----:B------:R3:W-:Y:S01]  /*1be90*/  @P4 STG.E.U8 desc[UR16][R8.64], R23 ;  /* 0x0000001708004986 */ /* 0x0007e2000c101110 */
[CC--:B------:R-:W-:Y:S01]  /*1bea0*/  IADD3 R4, P4, R5.reuse, R64.reuse, RZ ;  /* 0x0000004005047210 */ /* 0x0c0fe20007f9e0ff */
[C---:B--2---:R-:W-:Y:S01]  /*1beb0*/  VIADD R7, R5.reuse, UR4 ;  /* 0x0000000405077c36 */ /* 0x044fe20008000000 */
[----:B------:R-:W-:Y:S01]  /*1bec0*/  ULDC UR5, c[0x0][0x248] ;  /* 0x0000920000057ab9 */ /* 0x000fe20000000800 */
[----:B------:R-:W-:Y:S01]  /*1bed0*/  PRMT R21, R24, 0x7770, RZ ;  /* 0x0000777018157816 */ /* 0x000fe200000000ff */
[----:B------:R-:W-:Y:S01]  /*1bee0*/  VIADD R10, R0, 0x55 ;  /* 0x00000055000a7836 */ /* 0x000fe20000000000 */
[-C--:B------:R-:W-:Y:S01]  /*1bef0*/  LEA.HI.X.SX32 R5, R5, R3.reuse, 0x1, P4 ;  /* 0x0000000305057211 */ /* 0x080fe200020f0eff */
[C---:B------:R-:W-:Y:S01]  /*1bf00*/  VIADD R11, R7.reuse, UR5 ;  /* 0x00000005070b7c36 */ /* 0x040fe20008000000 */
[-C--:B------:R-:W-:Y:S01]  /*1bf10*/  IADD3 R6, P4, R7, R64.reuse, RZ ;  /* 0x0000004007067210 */ /* 0x080fe20007f9e0ff */
[----:B------:R-:W-:Y:S01]  /*1bf20*/  ULDC UR4, c[0x0][0x22c] ;  /* 0x00008b0000047ab9 */ /* 0x000fe20000000800 */
[----:B------:R-:W-:Y:S01]  /*1bf30*/  PRMT R15, R24, 0x7771, RZ ;  /* 0x00007771180f7816 */ /* 0x000fe200000000ff */
[----:B------:R2:W-:Y:S01]  /*1bf40*/  @P6 STG.E.U8 desc[UR16][R4.64], R21 ;  /* 0x0000001504006986 */ /* 0x0005e2000c101110 */
[----:B---3--:R-:W-:Y:S01]  /*1bf50*/  IADD3 R8, P6, R11, R64, RZ ;  /* 0x000000400b087210 */ /* 0x008fe20007fde0ff */
[----:B------:R-:W-:Y:S01]  /*1bf60*/  ULDC UR5, c[0x0][0x22c] ;  /* 0x00008b0000057ab9 */ /* 0x000fe20000000800 */
[----:B------:R-:W-:-:S02]  /*1bf70*/  LEA.HI.X.SX32 R7, R7, R3, 0x1, P4 ;  /* 0x0000000307077211 */ /* 0x000fc400020f0eff */
[----:B------:R-:W-:Y:S01]  /*1bf80*/  ISETP.LT.AND P4, PT, R10, UR4, !P0 ;  /* 0x000000040a007c0c */ /* 0x000fe2000c781270 */
[----:B------:R-:W-:Y:S01]  /*1bf90*/  ULDC UR4, c[0x0][0x248] ;  /* 0x0000920000047ab9 */ /* 0x000fe20000000800 */
[-C--:B------:R-:W-:Y:S01]  /*1bfa0*/  LEA.HI.X.SX32 R9, R11, R3.reuse, 0x1, P6 ;  /* 0x000000030b097211 */ /* 0x080fe200030f0eff */
[C---:B------:R-:W-:Y:S01]  /*1bfb0*/  VIADD R10, R0.reuse, 0x56 ;  /* 0x00000056000a7836 */ /* 0x040fe20000000000 */
[----:B------:R-:W-:Y:S01]  /*1bfc0*/  PRMT R13, R25, 0x7770, RZ ;  /* 0x00007770190d7816 */ /* 0x000fe200000000ff */
[----:B------:R-:W-:Y:S01]  /*1bfd0*/  VIADD R11, R11, UR4 ;  /* 0x000000040b0b7c36 */ /* 0x000fe20008000000 */
        /* <DEDUP_REMOVED lines=65> */
[----:B------:R-:W-:Y:S01]  /*1c3f0*/  ULDC UR5, c[0x0][0x22c] ;  /* 0x00008b0000057ab9 */ /* 0x000fe20000000800 */
[----:B---3--:R-:W-:Y:S01]  /*1c400*/  PRMT R13, R24, 0x7773, RZ ;  /* 0x00007773180d7816 */ /* 0x008fe200000000ff */
[----:B------:R-:W-:Y:S01]  /*1c410*/  VIADD R7, R0, 0x5e ;  /* 0x0000005e00077836 */ /* 0x000fe20000000000 */
[----:B------:R-:W-:-:S03]  /*1c420*/  IADD3 R6, P3, R10, R64, RZ ;  /* 0x000000400a067210 */ /* 0x000fc60007f7e0ff */
        /* <DEDUP_REMOVED lines=32> */
[----:B---3--:R-:W-:-:S02]  /*1c630*/  IADD3 R8, P6, R11, R64, RZ ;  /* 0x000000400b087210 */ /* 0x008fc40007fde0ff */
        /* <DEDUP_REMOVED lines=458> */
[----:B-1----:R-:W-:Y:S01]  /*1e2e0*/  PRMT R13, R44, 0x7770, RZ ;  /* 0x000077702c0d7816 */ /* 0x002fe200000000ff */
        /* <DEDUP_REMOVED lines=15> */
[----:B-1----:R-:W-:Y:S01]  /*1e3e0*/  VIADD R7, R5, UR4 ;  /* 0x0000000405077c36 */ /* 0x002fe20008000000 */
        /* <DEDUP_REMOVED lines=18> */
[----:B-1----:R-:W-:Y:S01]  /*1e510*/  VIADD R5, R0, 0x99 ;  /* 0x0000009900057836 */ /* 0x002fe20000000000 */
        /* <DEDUP_REMOVED lines=10> */
[----:B--2---:R-:W-:Y:S01]  /*1e5c0*/  VIADD R7, R0, 0x9a ;  /* 0x0000009a00077836 */ /* 0x004fe20000000000 */
        /* <DEDUP_REMOVED lines=23> */
[C---:B-1----:R-:W-:Y:S01]  /*1e740*/  VIADD R7, R5.reuse, UR4 ;  /* 0x0000000405077c36 */ /* 0x042fe20008000000 */
        /* <DEDUP_REMOVED lines=54> */
[C---:B------:R-:W-:Y:S01]  /*1eab0*/  PRMT R13, R47.reuse, 0x7773, RZ ;  /* 0x000077732f0d7816 */ /* 0x040fe200000000ff */
[----:B------:R-:W-:Y:S01]  /*1eac0*/  ULDC UR4, c[0x0][0x248] ;  /* 0x0000920000047ab9 */ /* 0x000fe20000000800 */
[----:B------:R-:W-:Y:S02]  /*1ead0*/  PRMT R47, R47, 0x7772, RZ ;  /* 0x000077722f2f7816 */ /* 0x000fe400000000ff */
[----:B------:R-:W-:Y:S01]  /*1eae0*/  LEA.HI.X.SX32 R5, R10, R3, 0x1, P4 ;  /* 0x000000030a057211 */ /* 0x000fe200020f0eff */
[----:B------:R-:W-:Y:S02]  /*1eaf0*/  VIADD R10, R0, 0xa3 ;  /* 0x000000a3000a7836 */ /* 0x000fe40000000000 */
[C---:B--2---:R-:W-:Y:S01]  /*1eb00*/  VIADD R11, R7.reuse, UR4 ;  /* 0x00000004070b7c36 */ /* 0x044fe20008000000 */
        /* <DEDUP_REMOVED lines=12> */
[----:B-1----:R-:W-:Y:S01]  /*1ebd0*/  VIADD R5, R0, 0xa5 ;  /* 0x000000a500057836 */ /* 0x002fe20000000000 */
        /* <DEDUP_REMOVED lines=19> */
[----:B-1----:R-:W-:Y:S01]  /*1ed10*/  VIADD R9, R0, 0xa7 ;  /* 0x000000a700097836 */ /* 0x002fe20000000000 */
        /* <DEDUP_REMOVED lines=110> */
[-C--:B------:R-:W-:Y:S02]  /*1f400*/  IADD3 R8, P1, R10, R64.reuse, RZ ;  /* 0x000000400a087210 */ /* 0x080fe40007f3e0ff */
[----:B------:R-:W-:Y:S01]  /*1f410*/  ISETP.LT.AND P3, PT, R9, UR4, !P0 ;  /* 0x0000000409007c0c */ /* 0x000fe2000c761270 */
[----:B------:R-:W-:Y:S01]  /*1f420*/  ULDC UR4, c[0x0][0x248] ;  /* 0x0000920000047ab9 */ /* 0x000fe20000000800 */
[----:B------:R-:W-:Y:S01]  /*1f430*/  PRMT R19, R19, 0x7773, RZ ;  /* 0x0000777313137816 */ /* 0x000fe200000000ff */
[----:B--2---:R-:W-:Y:S01]  /*1f440*/  VIADD R4, R0, 0xb4 ;  /* 0x000000b400047836 */ /* 0x004fe20000000000 */
[CC--:B------:R-:W-:Y:S01]  /*1f450*/  LEA.HI.X.SX32 R9, R10.reuse, R3.reuse, 0x1, P1 ;  /* 0x000000030a097211 */ /* 0x0c0fe200008f0eff */
[----:B------:R-:W-:Y:S01]  /*1f460*/  VIADD R5, R10, UR4 ;  /* 0x000000040a057c36 */ /* 0x000fe20008000000 */
[----:B------:R-:W-:Y:S02]  /*1f470*/  ULDC UR4, c[0x0][0x248] ;  /* 0x0000920000047ab9 */ /* 0x000fe40000000800 */
[----:B------:R-:W-:Y:S01]  /*1f480*/  ISETP.LT.AND P1, PT, R4, UR5, !P0 ;  /* 0x0000000504007c0c */ /* 0x000fe2000c721270 */
[----:B------:R2:W-:Y:S01]  /*1f490*/  @P4 STG.E.U8 desc[UR16][R8.64], R19 ;  /* 0x0000001308004986 */ /* 0x0005e2000c101110 */
[CC--:B------:R-:W-:Y:S01]  /*1f4a0*/  IADD3 R4, P4, R5.reuse, R64.reuse, RZ ;  /* 0x0000004005047210 */ /* 0x0c0fe20007f9e0ff */
[C---:B-1----:R-:W-:Y:S01]  /*1f4b0*/  VIADD R7, R5.reuse, UR4 ;  /* 0x0000000405077c36 */ /* 0x042fe20008000000 */
        /* <DEDUP_REMOVED lines=9> */
[----:B--2---:R-:W-:Y:S01]  /*1f550*/  IADD3 R8, P6, R11, R64, RZ ;  /* 0x000000400b087210 */ /* 0x004fe20007fde0ff */
        /* <DEDUP_REMOVED lines=74> */
[----:B--2---:R-:W-:Y:S01]  /*1fa00*/  PRMT R13, R48, 0x7773, RZ ;  /* 0x00007773300d7816 */ /* 0x004fe200000000ff */
        /* <DEDUP_REMOVED lines=348> */
[----:B0-----:R-:W-:Y:S01]  /*20fd0*/  PRMT R17, R60, 0x7770, RZ ;  /* 0x000077703c117816 */ /* 0x001fe200000000ff */
        /* <DEDUP_REMOVED lines=17> */
[----:B0-----:R-:W-:Y:S01]  /*210f0*/  VIADD R5, R0, 0xe7 ;  /* 0x000000e700057836 */ /* 0x001fe20000000000 */
        /* <DEDUP_REMOVED lines=10> */
[----:B-1----:R-:W-:Y:S01]  /*211a0*/  VIADD R7, R0, 0xe8 ;  /* 0x000000e800077836 */ /* 0x002fe20000000000 */
[----:B------:R-:W-:Y:S01]  /*211b0*/  IADD3 R6, P2, R10, R64, RZ ;  /* 0x000000400a067210 */ /* 0x000fe20007f5e0ff */
[----:B------:R-:W-:-:S02]  /*211c0*/  ULDC UR5, c[0x0][0x22c] ;  /* 0x00008b0000057ab9 */ /* 0x000fc40000000800 */
[----:B------:R1:W-:Y:S01]  /*211d0*/  @P3 STG.E.U8 desc[UR16][R4.64], R11 ;  /* 0x0000000b04003986 */ /* 0x0003e2000c101110 */
[----:B------:R-:W-:Y:S01]  /*211e0*/  ISETP.LT.AND P3, PT, R7, UR4, !P0 ;  /* 0x0000000407007c0c */ /* 0x000fe2000c761270 */
[----:B------:R-:W-:Y:S01]  /*211f0*/  ULDC UR4, c[0x0][0x248] ;  /* 0x0000920000047ab9 */ /* 0x000fe20000000800 */
[C---:B------:R-:W-:Y:S01]  /*21200*/  LEA.HI.X.SX32 R7, R10.reuse, R3, 0x1, P2 ;  /* 0x000000030a077211 */ /* 0x040fe200010f0eff */
[----:B------:R-:W-:Y:S01]  /*21210*/  VIADD R10, R10, UR4 ;  /* 0x000000040a0a7c36 */ /* 0x000fe20008000000 */
[----:B0-----:R-:W-:Y:S01]  /*21220*/  PRMT R13, R62, 0x7770, RZ ;  /* 0x000077703e0d7816 */ /* 0x001fe200000000ff */
[----:B------:R-:W-:Y:S01]  /*21230*/  VIADD R9, R0, 0xe9 ;  /* 0x000000e900097836 */ /* 0x000fe20000000000 */
[----:B------:R-:W-:-:S03]  /*21240*/  ULDC UR4, c[0x0][0x22c] ;  /* 0x00008b0000047ab9 */ /* 0x000fc60000000800 */
[----:B------:R0:W-:Y:S01]  /*21250*/  @P1 STG.E.U8 desc[UR16][R6.64], R13 ;  /* 0x0000000d06001986 */ /* 0x0001e2000c101110 */
[----:B------:R-:W-:Y:S02]  /*21260*/  IADD3 R8, P1, R10, R64, RZ ;  /* 0x000000400a087210 */ /* 0x000fe40007f3e0ff */
[----:B------:R-:W-:Y:S01]  /*21270*/  ISETP.LT.AND P2, PT, R9, UR4, !P0 ;  /* 0x0000000409007c0c */ /* 0x000fe2000c741270 */
[----:B------:R-:W-:Y:S01]  /*21280*/  ULDC UR4, c[0x0][0x248] ;  /* 0x0000920000047ab9 */ /* 0x000fe20000000800 */
[----:B-1----:R-:W-:Y:S01]  /*21290*/  VIADD R4, R0, 0xea ;  /* 0x000000ea00047836 */ /* 0x002fe20000000000 */
        /* <DEDUP_REMOVED lines=8> */
[----:B0-----:R-:W-:Y:S01]  /*21320*/  VIADD R7, R5, UR4 ;  /* 0x0000000405077c36 */ /* 0x001fe20008000000 */
[----:B------:R-:W-:Y:S01]  /*21330*/  PRMT R17, R63, 0x7770, RZ ;  /* 0x000077703f117816 */ /* 0x000fe200000000ff */
[----:B------:R-:W-:Y:S01]  /*21340*/  VIADD R10, R0, 0xeb ;  /* 0x000000eb000a7836 */ /* 0x000fe20000000000 */
[-C--:B------:R-:W-:Y:S01]  /*21350*/  LEA.HI.X.SX32 R5, R5, R3.reuse, 0x1, P4 ;  /* 0x0000000305057211 */ /* 0x080fe200020f0eff */
[----:B------:R-:W-:Y:S01]  /*21360*/  ULDC UR4, c[0x0][0x22c] ;  /* 0x00008b0000047ab9 */ /* 0x000fe20000000800 */
[CC--:B------:R-:W-:Y:S01]  /*21370*/  IADD3 R6, P4, R7.reuse, R64.reuse, RZ ;  /* 0x0000004007067210 */ /* 0x0c0fe20007f9e0ff */
[C---:B-1----:R-:W-:Y:S02]  /*21380*/  VIADD R11, R7.reuse, UR5 ;  /* 0x00000005070b7c36 */ /* 0x042fe40008000000 */
        /* <DEDUP_REMOVED lines=11> */
[----:B0-----:R-:W-:Y:S01]  /*21440*/  VIADD R5, R0, 0xed ;  /* 0x000000ed00057836 */ /* 0x001fe20000000000 */
[----:B------:R0:W-:Y:S01]  /*21450*/  @P5 STG.E.U8 desc[UR16][R6.64], R13 ;  /* 0x0000000d06005986 */ /* 0x0001e2000c101110 */
[----:B------:R-:W-:Y:S01]  /*21460*/  ISETP.LT.AND P6, PT, R10, UR5, !P0 ;  /* 0x000000050a007c0c */ /* 0x000fe2000c7c1270 */
[----:B------:R-:W-:Y:S01]  /*21470*/  ULDC UR5, c[0x0][0x22c] ;  /* 0x00008b0000057ab9 */ /* 0x000fe20000000800 */
[-C--:B------:R-:W-:Y:S01]  /*21480*/  IADD3 R4, P5, R11, R64.reuse, RZ ;  /* 0x000000400b047210 */ /* 0x080fe20007fbe0ff */
[----:B------:R-:W-:Y:S01]  /*21490*/  ULDC UR4, c[0x0][0x248] ;  /* 0x0000920000047ab9 */ /* 0x000fe20000000800 */
[----:B------:R1:W-:Y:S01]  /*214a0*/  @P3 STG.E.U8 desc[UR16][R8.64], R15 ;  /* 0x0000000f08003986 */ /* 0x0003e2000c101110 */
[----:B------:R-:W-:Y:S01]  /*214b0*/  ISETP.LT.AND P3, PT, R5, UR5, !P0 ;  /* 0x0000000505007c0c */ /* 0x000fe2000c761270 */
[C---:B------:R-:W-:Y:S01]  /*214c0*/  VIADD R10, R11.reuse, UR4 ;  /* 0x000000040b0a7c36 */ /* 0x040fe20008000000 */
[----:B------:R-:W-:Y:S01]  /*214d0*/  LEA.HI.X.SX32 R5, R11, R3, 0x1, P5 ;  /* 0x000000030b057211 */ /* 0x000fe200028f0eff */
[----:B------:R-:W-:Y:S01]  /*214e0*/  ULDC UR4, c[0x0][0x22c] ;  /* 0x00008b0000047ab9 */ /* 0x000fe20000000800 */
[----:B------:R-:W-:Y:S01]  /*214f0*/  ULDC UR5, c[0x0][0x22c] ;  /* 0x00008b0000057ab9 */ /* 0x000fe20000000800 */
[----:B0-----:R-:W-:Y:S01]  /*21500*/  PRMT R13, R60, 0x7773, RZ ;  /* 0x000077733c0d7816 */ /* 0x001fe200000000ff */
[----:B------:R-:W-:Y:S01]  /*21510*/  VIADD R7, R0, 0xee ;  /* 0x000000ee00077836 */ /* 0x000fe20000000000 */
[----:B------:R-:W-:-:S03]  /*21520*/  IADD3 R6, P5, R10, R64, RZ ;  /* 0x000000400a067210 */ /* 0x000fc60007fbe0ff */
[----:B------:R0:W-:Y:S01]  /*21530*/  @P2 STG.E.U8 desc[UR16][R4.64], R13 ;  /* 0x0000000d04002986 */ /* 0x0001e2000c101110 */
[----:B------:R-:W-:Y:S01]  /*21540*/  ISETP.LT.AND P2, PT, R7, UR4, !P0 ;  /* 0x0000000407007c0c */ /* 0x000fe2000c741270 */
[----:B------:R-:W-:Y:S01]  /*21550*/  ULDC UR4, c[0x0][0x248] ;  /* 0x0000920000047ab9 */ /* 0x000fe20000000800 */
[CC--:B------:R-:W-:Y:S01]  /*21560*/  LEA.HI.X.SX32 R7, R10.reuse, R3.reuse, 0x1, P5 ;  /* 0x000000030a077211 */ /* 0x0c0fe200028f0eff */
[----:B------:R-:W-:Y:S01]  /*21570*/  VIADD R10, R10, UR4 ;  /* 0x000000040a0a7c36 */ /* 0x000fe20008000000 */
[----:B------:R-:W-:Y:S01]  /*21580*/  PRMT R11, R61, 0x7772, RZ ;  /* 0x000077723d0b7816 */ /* 0x000fe200000000ff */
[----:B-1----:R-:W-:Y:S01]  /*21590*/  VIADD R9, R0, 0xef ;  /* 0x000000ef00097836 */ /* 0x002fe20000000000 */
[----:B------:R-:W-:Y:S02]  /*215a0*/  ULDC UR4, c[0x0][0x22c] ;  /* 0x00008b0000047ab9 */ /* 0x000fe40000000800 */
[----:B------:R-:W-:Y:S01]  /*215b0*/  IADD3 R8, P5, R10, R64, RZ ;  /* 0x000000400a087210 */ /* 0x000fe20007fbe0ff */
[----:B------:R1:W-:Y:S01]  /*215c0*/  @P1 STG.E.U8 desc[UR16][R6.64], R11 ;  /* 0x0000000b06001986 */ /* 0x0003e2000c101110 */
[----:B0-----:R-:W-:Y:S01]  /*215d0*/  VIADD R4, R0, 0xf0 ;  /* 0x000000f000047836 */ /* 0x001fe20000000000 */
[----:B------:R-:W-:Y:S01]  /*215e0*/  ISETP.LT.AND P1, PT, R9, UR4, !P0 ;  /* 0x0000000409007c0c */ /* 0x000fe2000c721270 */
[----:B------:R-:W-:Y:S01]  /*215f0*/  ULDC UR4, c[0x0][0x248] ;  /* 0x0000920000047ab9 */ /* 0x000fe20000000800 */
[----:B------:R-:W-:-:S02]  /*21600*/  LEA.HI.X.SX32 R9, R10, R3, 0x1, P5 ;  /* 0x000000030a097211 */ /* 0x000fc400028f0eff */
[----:B------:R-:W-:Y:S02]  /*21610*/  PRMT R61, R61, 0x7773, RZ ;  /* 0x000077733d3d7816 */ /* 0x000fe400000000ff */
[----:B------:R-:W-:Y:S01]  /*21620*/  ISETP.LT.AND P5, PT, R4, UR5, !P0 ;  /* 0x0000000504007c0c */ /* 0x000fe2000c7a1270 */
[----:B------:R-:W-:Y:S01]  /*21630*/  VIADD R4, R10, UR4 ;  /* 0x000000040a047c36 */ /* 0x000fe20008000000 */
[----:B------:R-:W-:Y:S01]  /*21640*/  ULDC UR4, c[0x0][0x248] ;  /* 0x0000920000047ab9 */ /* 0x000fe20000000800 */
[----:B------:R0:W-:Y:S01]  /*21650*/  @P4 STG.E.U8 desc[UR16][R8.64], R61 ;  /* 0x0000003d08004986 */ /* 0x0001e2000c101110 */
[----:B------:R-:W-:Y:S01]  /*21660*/  VIADD R14, R0, 0xf1 ;  /* 0x000000f1000e7836 */ /* 0x000fe20000000000 */
[----:B------:R-:W-:Y:S01]  /*21670*/  PRMT R17, R62, 0x7772, RZ ;  /* 0x000077723e117816 */ /* 0x000fe200000000ff */
[----:B------:R-:W-:Y:S01]  /*21680*/  ULDC UR5, c[0x0][0x22c] ;  /* 0x00008b0000057ab9 */ /* 0x000fe20000000800 */
[C---:B------:R-:W-:Y:S01]  /*21690*/  IADD3 R10, P4, R4.reuse, R64, RZ ;  /* 0x00000040040a7210 */ /* 0x040fe20007f9e0ff */
[----:B------:R-:W-:Y:S01]  /*216a0*/  VIADD R15, R4, UR4 ;  /* 0x00000004040f7c36 */ /* 0x000fe20008000000 */
[----:B------:R-:W-:-:S02]  /*216b0*/  ULDC UR4, c[0x0][0x22c] ;  /* 0x00008b0000047ab9 */ /* 0x000fc40000000800 */
[----:B-1----:R-:W-:Y:S02]  /*216c0*/  LEA.HI.X.SX32 R11, R4, R3, 0x1, P4 ;  /* 0x00000003040b7211 */ /* 0x002fe400020f0eff */
[----:B------:R1:W2:Y:S01]  /*216d0*/  LDS.128 R4, [R2] ;  /* 0x0000000002047984 */ /* 0x0002a20000000c00 */
[----:B------:R-:W-:-:S04]  /*216e0*/  IADD3 R12, P4, R15, R64, RZ ;  /* 0x000000400f0c7210 */ /* 0x000fc80007f9e0ff */
[C---:B------:R-:W-:Y:S02]  /*216f0*/  LEA.HI.X.SX32 R13, R15.reuse, R3, 0x1, P4 ;  /* 0x000000030f0d7211 */ /* 0x040fe400020f0eff */
[----:B------:R-:W-:Y:S01]  /*21700*/  ISETP.LT.AND P4, PT, R14, UR4, !P0 ;  /* 0x000000040e007c0c */ /* 0x000fe2000c781270 */
[----:B------:R-:W-:Y:S02]  /*21710*/  ULDC UR4, c[0x0][0x248] ;  /* 0x0000920000047ab9 */ /* 0x000fe40000000800 */
[----:B------:R-:W-:Y:S01]  /*21720*/  VIADD R15, R15, UR4 ;  /* 0x000000040f0f7c36 */ /* 0x000fe20008000000 */
[----:B------:R-:W-:Y:S01]  /*21730*/  PRMT R19, R62, 0x7773, RZ ;  /* 0x000077733e137816 */ /* 0x000fe200000000ff */
[----:B0-----:R-:W-:Y:S01]  /*21740*/  VIADD R9, R0, 0xf2 ;  /* 0x000000f200097836 */ /* 0x001fe20000000000 */
[----:B------:R0:W-:Y:S01]  /*21750*/  @P6 STG.E.U8 desc[UR16][R10.64], R17 ;  /* 0x000000110a006986 */ /* 0x0001e2000c101110 */
[----:B------:R-:W-:Y:S01]  /*21760*/  ULDC UR4, c[0x0][0x248] ;  /* 0x0000920000047ab9 */ /* 0x000fe20000000800 */
[----:B------:R-:W-:-:S02]  /*21770*/  IADD3 R8, P6, R15, R64, RZ ;  /* 0x000000400f087210 */ /* 0x000fc40007fde0ff */
[----:B------:R3:W-:Y:S01]  /*21780*/  @P3 STG.E.U8 desc[UR16][R12.64], R19 ;  /* 0x000000130c003986 */ /* 0x0007e2000c101110 */
[----:B------:R-:W-:Y:S01]  /*21790*/  ISETP.LT.AND P3, PT, R9, UR5, !P0 ;  /* 0x0000000509007c0c */ /* 0x000fe2000c761270 */
[C---:B-1----:R-:W-:Y:S01]  /*217a0*/  VIADD R2, R15.reuse, UR4 ;  /* 0x000000040f027c36 */ /* 0x042fe20008000000 */
[----:B------:R-:W-:Y:S01]  /*217b0*/  LEA.HI.X.SX32 R9, R15, R3, 0x1, P6 ;  /* 0x000000030f097211 */ /* 0x000fe200030f0eff */
[----:B------:R-:W-:Y:S01]  /*217c0*/  ULDC UR4, c[0x0][0x22c] ;  /* 0x00008b0000047ab9 */ /* 0x000fe20000000800 */
[----:B------:R-:W-:Y:S01]  /*217d0*/  ULDC UR5, c[0x0][0x22c] ;  /* 0x00008b0000057ab9 */ /* 0x000fe20000000800 */
[C---:B0-----:R-:W-:Y:S02]  /*217e0*/  PRMT R17, R63.reuse, 0x7773, RZ ;  /* 0x000077733f117816 */ /* 0x041fe400000000ff */
[----:B------:R-:W-:Y:S01]  /*217f0*/  PRMT R63, R63, 0x7772, RZ ;  /* 0x000077723f3f7816 */ /* 0x000fe200000000ff */
[----:B---3--:R-:W-:-:S04]  /*21800*/  VIADD R12, R0, 0xf3 ;  /* 0x000000f3000c7836 */ /* 0x008fc80000000000 */
[----:B------:R0:W-:Y:S01]  /*21810*/  @P2 STG.E.U8 desc[UR16][R8.64], R63 ;  /* 0x0000003f08002986 */ /* 0x0001e2000c101110 */
[----:B------:R-:W-:Y:S01]  /*21820*/  ISETP.LT.AND P2, PT, R12, UR4, !P0 ;  /* 0x000000040c007c0c */ /* 0x000fe2000c741270 */
[----:B------:R-:W-:Y:S01]  /*21830*/  ULDC UR4, c[0x0][0x248] ;  /* 0x0000920000047ab9 */ /* 0x000fe20000000800 */
[CC--:B------:R-:W-:Y:S01]  /*21840*/  IADD3 R10, P6, R2.reuse, R64.reuse, RZ ;  /* 0x00000040020a7210 */ /* 0x0c0fe20007fde0ff */
[C---:B------:R-:W-:Y:S01]  /*21850*/  VIADD R13, R2.reuse, UR4 ;  /* 0x00000004020d7c36 */ /* 0x040fe20008000000 */
[----:B------:R-:W-:Y:S02]  /*21860*/  ULDC UR4, c[0x0][0x248] ;  /* 0x0000920000047ab9 */ /* 0x000fe40000000800 */
[-C--:B------:R-:W-:Y:S01]  /*21870*/  LEA.HI.X.SX32 R11, R2, R3.reuse, 0x1, P6 ;  /* 0x00000003020b7211 */ /* 0x080fe200030f0eff */
[----:B------:R-:W-:Y:S01]  /*21880*/  VIADD R2, R0, 0xf4 ;  /* 0x000000f400027836 */ /* 0x000fe20000000000 */
[CC--:B------:R-:W-:Y:S01]  /*21890*/  IADD3 R12, P6, R13.reuse, R64.reuse, RZ ;  /* 0x000000400d0c7210 */ /* 0x0c0fe20007fde0ff */
[C---:B------:R-:W-:Y:S01]  /*218a0*/  VIADD R14, R13.reuse, UR4 ;  /* 0x000000040d0e7c36 */ /* 0x040fe20008000000 */
[----:B--2---:R-:W-:Y:S01]  /*218b0*/  PRMT R19, R4, 0x7770, RZ ;  /* 0x0000777004137816 */ /* 0x004fe200000000ff */
[----:B------:R1:W-:Y:S01]  /*218c0*/  @P1 STG.E.U8 desc[UR16][R10.64], R17 ;  /* 0x000000110a001986 */ /* 0x0003e2000c101110 */
[----:B------:R-:W-:Y:S01]  /*218d0*/  ISETP.LT.AND P1, PT, R2, UR5, !P0 ;  /* 0x0000000502007c0c */ /* 0x000fe2000c721270 */
[----:B------:R-:W-:Y:S01]  /*218e0*/  VIADD R2, R0, 0xf5 ;  /* 0x000000f500027836 */ /* 0x000fe20000000000 */
[----:B------:R-:W-:Y:S01]  /*218f0*/  LEA.HI.X.SX32 R13, R13, R3, 0x1, P6 ;  /* 0x000000030d0d7211 */ /* 0x000fe200030f0eff */
[----:B------:R-:W-:Y:S01]  /*21900*/  ULDC UR4, c[0x0][0x22c] ;  /* 0x00008b0000047ab9 */ /* 0x000fe20000000800 */
[----:B0-----:R-:W-:Y:S01]  /*21910*/  IADD3 R8, P6, R14, R64, RZ ;  /* 0x000000400e087210 */ /* 0x001fe20007fde0ff */
[----:B------:R-:W-:-:S02]  /*21920*/  ULDC UR5, c[0x0][0x22c] ;  /* 0x00008b0000057ab9 */ /* 0x000fc40000000800 */
[----:B------:R0:W-:Y:S01]  /*21930*/  @P5 STG.E.U8 desc[UR16][R12.64], R19 ;  /* 0x000000130c005986 */ /* 0x0001e2000c101110 */
[----:B------:R-:W-:Y:S01]  /*21940*/  ISETP.LT.AND P5, PT, R2, UR4, !P0 ;  /* 0x0000000402007c0c */ /* 0x000fe2000c7a1270 */
[----:B------:R-:W-:Y:S01]  /*21950*/  ULDC UR4, c[0x0][0x248] ;  /* 0x0000920000047ab9 */ /* 0x000fe20000000800 */
[CC--:B------:R-:W-:Y:S01]  /*21960*/  LEA.HI.X.SX32 R9, R14.reuse, R3.reuse, 0x1, P6 ;  /* 0x000000030e097211 */ /* 0x0c0fe200030f0eff */
[----:B------:R-:W-:Y:S01]  /*21970*/  VIADD R14, R14, UR4 ;  /* 0x000000040e0e7c36 */ /* 0x000fe20008000000 */
[----:B-1----:R-:W-:Y:S01]  /*21980*/  PRMT R17, R4, 0x7771, RZ ;  /* 0x0000777104117816 */ /* 0x002fe200000000ff */
[----:B------:R-:W-:Y:S01]  /*21990*/  VIADD R2, R0, 0xf6 ;  /* 0x000000f600027836 */ /* 0x000fe20000000000 */
[----:B------:R-:W-:Y:S02]  /*219a0*/  ULDC UR4, c[0x0][0x248] ;  /* 0x0000920000047ab9 */ /* 0x000fe40000000800 */
[CC--:B------:R-:W-:Y:S01]  /*219b0*/  IADD3 R10, P6, R14.reuse, R64.reuse, RZ ;  /* 0x000000400e0a7210 */ /* 0x0c0fe20007fde0ff */
[----:B------:R1:W-:Y:S01]  /*219c0*/  @P4 STG.E.U8 desc[UR16][R8.64], R17 ;  /* 0x0000001108004986 */ /* 0x0003e2000c101110 */
[----:B------:R-:W-:Y:S01]  /*219d0*/  VIADD R15, R14, UR4 ;  /* 0x000000040e0f7c36 */ /* 0x000fe20008000000 */
[----:B------:R-:W-:Y:S01]  /*219e0*/  ISETP.LT.AND P4, PT, R2, UR5, !P0 ;  /* 0x0000000502007c0c */ /* 0x000fe2000c781270 */
[----:B------:R-:W-:Y:S01]  /*219f0*/  VIADD R2, R0, 0xf7 ;  /* 0x000000f700027836 */ /* 0x000fe20000000000 */
[----:B------:R-:W-:Y:S01]  /*21a00*/  LEA.HI.X.SX32 R11, R14, R3, 0x1, P6 ;  /* 0x000000030e0b7211 */ /* 0x000fe200030f0eff */
[----:B------:R-:W-:Y:S01]  /*21a10*/  ULDC UR4, c[0x0][0x22c] ;  /* 0x00008b0000047ab9 */ /* 0x000fe20000000800 */
[----:B0-----:R-:W-:Y:S01]  /*21a20*/  PRMT R19, R5, 0x7770, RZ ;  /* 0x0000777005137816 */ /* 0x001fe200000000ff */
[----:B------:R-:W-:Y:S01]  /*21a30*/  ULDC UR5, c[0x0][0x22c] ;  /* 0x00008b0000057ab9 */ /* 0x000fe20000000800 */
[----:B------:R-:W-:-:S03]  /*21a40*/  IADD3 R12, P6, R15, R64, RZ ;  /* 0x000000400f0c7210 */ /* 0x000fc60007fde0ff */
        /* <DEDUP_REMOVED lines=10> */
[C---:B------:R-:W-:Y:S01]  /*21af0*/  VIADD R14, R15.reuse, UR4 ;  /* 0x000000040f0e7c36 */ /* 0x040fe20008000000 */
        /* <DEDUP_REMOVED lines=40> */
[----:B0-----:R-:W-:Y:S01]  /*21d80*/  IADD3 R12, P6, R14, R64, RZ ;  /* 0x000000400e0c7210 */ /* 0x001fe20007fde0ff */
[----:B------:R-:W-:Y:S01]  /*21d90*/  ULDC UR5, c[0x0][0x248] ;  /* 0x0000920000057ab9 */ /* 0x000fe20000000800 */
[----:B-1----:R-:W-:-:S02]  /*21da0*/  PRMT R9, R4, 0x7772, RZ ;  /* 0x0000777204097816 */ /* 0x002fc400000000ff */
[----:B------:R-:W-:-:S03]  /*21db0*/  LEA.HI.X.SX32 R13, R14, R3, 0x1, P6 ;  /* 0x000000030e0d7211 */ /* 0x000fc600030f0eff */
[----:B------:R0:W-:Y:S01]  /*21dc0*/  @P2 STG.E.U8 desc[UR16][R10.64], R9 ;  /* 0x000000090a002986 */ /* 0x0001e2000c101110 */
[----:B------:R-:W-:Y:S01]  /*21dd0*/  ISETP.LT.AND P2, PT, R2, UR4, !P0 ;  /* 0x0000000402007c0c */ /* 0x000fe2000c741270 */
[----:B------:R-:W-:Y:S02]  /*21de0*/  ULDC UR4, c[0x0][0x248] ;  /* 0x0000920000047ab9 */ /* 0x000fe40000000800 */
[----:B------:R-:W-:Y:S01]  /*21df0*/  VIADD R14, R14, UR4 ;  /* 0x000000040e0e7c36 */ /* 0x000fe20008000000 */
[----:B------:R-:W-:Y:S01]  /*21e00*/  ULDC UR4, c[0x0][0x248] ;  /* 0x0000920000047ab9 */ /* 0x000fe20000000800 */
[----:B------:R-:W-:Y:S02]  /*21e10*/  PRMT R15, R4, 0x7773, RZ ;  /* 0x00007773040f7816 */ /* 0x000fe400000000ff */
[----:B------:R-:W-:Y:S01]  /*21e20*/  VIADD R2, R14, UR4 ;  /* 0x000000040e027c36 */ /* 0x000fe20008000000 */
[----:B------:R-:W-:-:S03]  /*21e30*/  ULDC UR4, c[0x0][0x248] ;  /* 0x0000920000047ab9 */ /* 0x000fc60000000800 */
[----:B------:R-:W-:Y:S01]  /*21e40*/  VIADD R4, R2, UR5 ;  /* 0x0000000502047c36 */ /* 0x000fe20008000000 */
[----:B------:R1:W-:Y:S01]  /*21e50*/  @P1 STG.E.U8 desc[UR16][R12.64], R15 ;  /* 0x0000000f0c001986 */ /* 0x0003e2000c101110 */
[----:B------:R-:W-:Y:S01]  /*21e60*/  IADD3 R8, P1, R14, R64, RZ ;  /* 0x000000400e087210 */ /* 0x000fe20007f3e0ff */
[----:B------:R-:W-:-:S03]  /*21e70*/  ULDC UR5, c[0x0][0x248] ;  /* 0x0000920000057ab9 */ /* 0x000fc60000000800 */
[----:B0-----:R-:W-:Y:S02]  /*21e80*/  LEA.HI.X.SX32 R9, R14, R3, 0x1, P1 ;  /* 0x000000030e097211 */ /* 0x001fe400008f0eff */
[-C--:B------:R-:W-:Y:S01]  /*21e90*/  IADD3 R10, P1, R2, R64.reuse, RZ ;  /* 0x00000040020a7210 */ /* 0x080fe20007f3e0ff */
[C---:B-1----:R-:W-:Y:S01]  /*21ea0*/  VIADD R15, R4.reuse, UR6 ;  /* 0x00000006040f7c36 */ /* 0x042fe20008000000 */
[----:B------:R-:W-:-:S03]  /*21eb0*/  IADD3 R12, P6, R4, R64, RZ ;  /* 0x00000040040c7210 */ /* 0x000fc60007fde0ff */
[----:B------:R-:W-:Y:S01]  /*21ec0*/  VIADD R17, R15, UR4 ;  /* 0x000000040f117c36 */ /* 0x000fe20008000000 */
[-C--:B------:R-:W-:Y:S01]  /*21ed0*/  LEA.HI.X.SX32 R11, R2, R3.reuse, 0x1, P1 ;  /* 0x00000003020b7211 */ /* 0x080fe200008f0eff */
[----:B------:R-:W-:Y:S01]  /*21ee0*/  VIADD R18, R0, 0xfe ;  /* 0x000000fe00127836 */ /* 0x000fe20000000000 */
[-C--:B------:R-:W-:Y:S01]  /*21ef0*/  LEA.HI.X.SX32 R13, R4, R3.reuse, 0x1, P6 ;  /* 0x00000003040d7211 */ /* 0x080fe200030f0eff */
[----:B------:R-:W-:Y:S01]  /*21f00*/  VIADD R0, R0, 0xff ;  /* 0x000000ff00007836 */ /* 0x000fe20000000000 */
[CC--:B------:R-:W-:Y:S01]  /*21f10*/  IADD3 R16, P1, R17.reuse, R64.reuse, RZ ;  /* 0x0000004011107210 */ /* 0x0c0fe20007f3e0ff */
[----:B------:R-:W-:Y:S01]  /*21f20*/  VIADD R2, R17, UR5 ;  /* 0x0000000511027c36 */ /* 0x000fe20008000000 */
[----:B------:R-:W-:Y:S01]  /*21f30*/  IADD3 R14, P6, R15, R64, RZ ;  /* 0x000000400f0e7210 */ /* 0x000fe20007fde0ff */
[----:B------:R-:W-:Y:S01]  /*21f40*/  ULDC UR4, c[0x0][0x22c] ;  /* 0x00008b0000047ab9 */ /* 0x000fe20000000800 */
[----:B------:R-:W-:Y:S02]  /*21f50*/  LEA.HI.X.SX32 R17, R17, R3, 0x1, P1 ;  /* 0x0000000311117211 */ /* 0x000fe400008f0eff */
[----:B------:R-:W-:-:S02]  /*21f60*/  ISETP.LT.AND P1, PT, R18, UR7, !P0 ;  /* 0x0000000712007c0c */ /* 0x000fc4000c721270 */
[-C--:B------:R-:W-:Y:S02]  /*21f70*/  LEA.HI.X.SX32 R15, R15, R3.reuse, 0x1, P6 ;  /* 0x000000030f0f7211 */ /* 0x080fe400030f0eff */
[----:B------:R-:W-:Y:S02]  /*21f80*/  ISETP.LT.AND P0, PT, R0, UR4, !P0 ;  /* 0x0000000400007c0c */ /* 0x000fe4000c701270 */
[C---:B------:R-:W-:Y:S02]  /*21f90*/  IADD3 R64, P6, R2.reuse, R64, RZ ;  /* 0x0000004002407210 */ /* 0x040fe40007fde0ff */
[C---:B------:R-:W-:Y:S02]  /*21fa0*/  PRMT R23, R5.reuse, 0x7772, RZ ;  /* 0x0000777205177816 */ /* 0x040fe400000000ff */
[----:B------:R-:W-:Y:S02]  /*21fb0*/  PRMT R21, R5, 0x7773, RZ ;  /* 0x0000777305157816 */ /* 0x000fe400000000ff */
[----:B------:R-:W-:-:S02]  /*21fc0*/  LEA.HI.X.SX32 R65, R2, R3, 0x1, P6 ;  /* 0x0000000302417211 */ /* 0x000fc400030f0eff */
[C---:B------:R-:W-:Y:S02]  /*21fd0*/  PRMT R19, R6.reuse, 0x7772, RZ ;  /* 0x0000777206137816 */ /* 0x040fe400000000ff */
[----:B------:R-:W-:Y:S02]  /*21fe0*/  PRMT R5, R6, 0x7773, RZ ;  /* 0x0000777306057816 */ /* 0x000fe400000000ff */
[C---:B------:R-:W-:Y:S01]  /*21ff0*/  PRMT R3, R7.reuse, 0x7773, RZ ;  /* 0x0000777307037816 */ /* 0x040fe200000000ff */
[----:B------:R0:W-:Y:S01]  /*22000*/  @P5 STG.E.U8 desc[UR16][R8.64], R23 ;  /* 0x0000001708005986 */ /* 0x0001e2000c101110 */
[----:B------:R-:W-:-:S03]  /*22010*/  PRMT R7, R7, 0x7772, RZ ;  /* 0x0000777207077816 */ /* 0x000fc600000000ff */
[----:B------:R0:W-:Y:S04]  /*22020*/  @P4 STG.E.U8 desc[UR16][R10.64], R21 ;  /* 0x000000150a004986 */ /* 0x0001e8000c101110 */
[----:B------:R0:W-:Y:S04]  /*22030*/  @P3 STG.E.U8 desc[UR16][R12.64], R19 ;  /* 0x000000130c003986 */ /* 0x0001e8000c101110 */
[----:B------:R0:W-:Y:S04]  /*22040*/  @P2 STG.E.U8 desc[UR16][R14.64], R5 ;  /* 0x000000050e002986 */ /* 0x0001e8000c101110 */
[----:B------:R0:W-:Y:S01]  /*22050*/  @P1 STG.E.U8 desc[UR16][R16.64], R7 ;  /* 0x0000000710001986 */ /* 0x0001e2000c101110 */
[----:B------:R-:W-:Y:S05]  /*22060*/  @!P0 EXIT ;  /* 0x000000000000894d */ /* 0x000fea0003800000 */
[----:B------:R-:W-:Y:S01]  /*22070*/  STG.E.U8 desc[UR16][R64.64], R3 ;  /* 0x0000000340007986 */ /* 0x000fe2000c101110 */
[----:B------:R-:W-:Y:S05]  /*22080*/  EXIT ;  /* 0x000000000000794d */ /* 0x000fea0003800000 */
.L_x_3:
[----:B------:R-:W-:-:S00]  /*22090*/  BRA `(.L_x_3) ;  /* 0xfffffffc00fc7947 */ /* 0x000fc0000383ffff */
[----:B------:R-:W-:-:S00]  /*220a0*/  NOP ;  /* 0x0000000000007918 */ /* 0x000fc00000000000 */
        /* <DEDUP_REMOVED lines=13> */
.L_x_4:


//--------------------- .nv.shared.matmul_kernel  --------------------------
	.section	.nv.shared.matmul_kernel,"aw",@nobits
	.sectionflags	@""
	.align	16
	.zero		1024


//--------------------- .nv.shared.reserved.0     --------------------------
	.section	.nv.shared.reserved.0,"aw",@nobits
	.weak		__nv_reservedSMEM_offset_0_alias
	.size		__nv_reservedSMEM_offset_0_alias, 0, 0
	.other		__nv_reservedSMEM_offset_0_alias,@"STO_CUDA_RESERVED_SHARED STV_DEFAULT"
__nv_reservedSMEM_offset_0_alias:
	.zero		0


//--------------------- .nv.constant0.matmul_kernel --------------------------
	.section	.nv.constant0.matmul_kernel,"a",@progbits
	.sectionflags	@""
	.align	4
.nv.constant0.matmul_kernel:
	.zero		608


//--------------------- SYMBOLS --------------------------

	.type		.nv.reservedSmem.offset0,@object
	.size		.nv.reservedSmem.offset0,0x4
